	.target	sm_100a

	.elftype	@"ET_EXEC"


//--------------------- .note.nv.tkinfo           --------------------------
	.section	.note.nv.tkinfo,"",@"SHT_NOTE"
	.sectionflags	@"SHF_NOTE_NV_TKINFO"
	.tkinfo
        /*0018*/ 	.word	0x00000002
        /*0030*/ 	.string	""
        /*0030*/ 	.string	"ptxas"
        /*0030*/ 	.string	"Cuda compilation tools, release 13.0, V13.0.88"
        /*0030*/ 	.string	"Build cuda_13.0.r13.0/compiler.36424714_0"
        /*0030*/ 	.string	"-arch sm_100a -m 64 "



//--------------------- .note.nv.cuinfo           --------------------------
	.section	.note.nv.cuinfo,"",@"SHT_NOTE"
	.sectionflags	@"SHF_NOTE_NV_CUINFO"
        /*0018*/ 	.short	0x0002
        /*001a*/ 	.short	0x0064
        /*001c*/ 	.short	0x0082
	.zero		2


//--------------------- .nv.info                  --------------------------
	.section	.nv.info,"",@"SHT_CUDA_INFO"
	.align	4


	//----- nvinfo : EIATTR_REGCOUNT
	.align		4
        /*0000*/ 	.byte	0x04, 0x2f
        /*0002*/ 	.short	(.L_19 - .L_18)
	.align		4
.L_18:
        /*0004*/ 	.word	index@(_ZN7cutlass13device_kernelINS_4gemm6kernel13GemmUniversalIN4cute5tupleIJiiiiEEENS1_10collective13CollectiveMmaINS1_46MainloopSm100TmaUmmaWarpSpecializedBlockScaledILi11ELi2ELi1ENS5_IJNS4_1CILi1EEENSA_ILi4EEESB_EEEEENS5_IJNSA_ILi128EEENSA_ILi256EEENSA_ILi64EEEEEENS5_IJNS_12float_e2m1_tENS_13float_ue4m3_tEEEENS5_IJNS5_IJlSB_lEEENS4_6LayoutINS5_IJNS5_IJNS5_IJNSA_ILi32EEESC_EEEiEEENS5_IJNS5_IJNSA_ILi16EEESC_EEEiEEENS5_IJSB_iEEEEEENS5_IJST_NS5_IJNS5_IJNSA_ILi0EEESB_EEENSA_ILi512EEEEEENS5_IJSW_iEEEEEEEEEEESL_S13_NS4_8TiledMMAINS4_8MMA_AtomIJNS4_17SM100_MMA_MXF4_SSISJ_SJ_fSK_Li128ELi256ELi16ELNS4_4UMMA5MajorE0ELS18_0ELNS17_7ScaleInE0ELS19_0EEEEEENSN_INS5_IJSB_SB_SB_EEENS5_IJSW_SW_SW_EEEEENS5_IJNS4_10UnderscoreES1F_S1F_EEEEENS5_IJNS4_23SM90_TMA_LOAD_MULTICASTES1I_EEENS5_IJNS4_14ComposedLayoutINS4_7SwizzleILi1ELi4ELi3EEENS4_18smem_ptr_flag_bitsILi4EEENSN_INS5_IJNSA_ILi8EEESH_EEENS5_IJSH_SB_EEEEEEENSN_INS5_IJNS5_IJNS5_IJSP_SB_EEESS_EEESB_NS5_IJSB_SB_EEEEEENS5_IJNS5_IJNS5_IJSS_SY_EEESX_EEESW_NS5_IJSC_SY_EEEEEEEEEEEvNS4_8identityENS5_IJNS4_13SM90_TMA_LOADES25_EEENS5_IJS1T_NSN_INS5_IJNS5_IJNS5_IJSP_NSA_ILi2EEEEEESS_EEESB_S1W_EEENS5_IJS1Z_SW_NS5_IJSC_NSA_ILi1024EEEEEEEEEEEEEEvS24_EENS_8epilogue10collective18CollectiveEpilogueINS2H_23Sm100TmaWarpSpecializedILi4ELi2ELi64ELb1ELb0EEEJSI_NS5_IJNSN_ISF_SB_EENSN_ISH_SB_EEEEENS_10bfloat16_tESM_S2P_SM_NS2H_6fusion15FusionCallbacksIS2L_NS2Q_17LinearCombinationIS2P_fS2P_fLNS_15FloatRoundStyleE2EEESI_S2O_JEEENS4_5SM1004TMEM4LOAD26SM100_TMEM_LOAD_32dp32b64xES25_NS1K_INS1L_ILi3ELi4ELi3EEENS1N_ILi16EEES1S_EENS4_39AutoVectorizingCopyWithAssumedAlignmentILi128EEENS4_14SM90_TMA_STOREES32_S34_S34_EEEvvEEEEvNT_6ParamsE)
        /*0008*/ 	.word	0x000000ba


	//----- nvinfo : EIATTR_FRAME_SIZE
	.align		4
.L_19:
        /*000c*/ 	.byte	0x04, 0x11
        /*000e*/ 	.short	(.L_21 - .L_20)
	.align		4
.L_20:
        /*0010*/ 	.word	index@($__internal_2_$__cuda_sm10x_tcgen05_guardrail_trap_unallocated_columns_being_dealloced)
        /*0014*/ 	.word	0x00000000


	//----- nvinfo : EIATTR_FRAME_SIZE
	.align		4
.L_21:
        /*0018*/ 	.byte	0x04, 0x11
        /*001a*/ 	.short	(.L_23 - .L_22)
	.align		4
.L_22:
        /*001c*/ 	.word	index@($__internal_1_$__cuda_sm10x_tcgen05_guardrail_trap_phase_invalid_during_alloc)
        /*0020*/ 	.word	0x00000000


	//----- nvinfo : EIATTR_FRAME_SIZE
	.align		4
.L_23:
        /*0024*/ 	.byte	0x04, 0x11
        /*0026*/ 	.short	(.L_25 - .L_24)
	.align		4
.L_24:
        /*0028*/ 	.word	index@($__internal_0_$__cuda_sm10x_tcgen05_guardrail_trap_col_being_dealloced_not_returned_by_alloc)
        /*002c*/ 	.word	0x00000000


	//----- nvinfo : EIATTR_FRAME_SIZE
	.align		4
.L_25:
        /*0030*/ 	.byte	0x04, 0x11
        /*0032*/ 	.short	(.L_27 - .L_26)
	.align		4
.L_26:
        /*0034*/ 	.word	index@(_ZN7cutlass13device_kernelINS_4gemm6kernel13GemmUniversalIN4cute5tupleIJiiiiEEENS1_10collective13CollectiveMmaINS1_46MainloopSm100TmaUmmaWarpSpecializedBlockScaledILi11ELi2ELi1ENS5_IJNS4_1CILi1EEENSA_ILi4EEESB_EEEEENS5_IJNSA_ILi128EEENSA_ILi256EEENSA_ILi64EEEEEENS5_IJNS_12float_e2m1_tENS_13float_ue4m3_tEEEENS5_IJNS5_IJlSB_lEEENS4_6LayoutINS5_IJNS5_IJNS5_IJNSA_ILi32EEESC_EEEiEEENS5_IJNS5_IJNSA_ILi16EEESC_EEEiEEENS5_IJSB_iEEEEEENS5_IJST_NS5_IJNS5_IJNSA_ILi0EEESB_EEENSA_ILi512EEEEEENS5_IJSW_iEEEEEEEEEEESL_S13_NS4_8TiledMMAINS4_8MMA_AtomIJNS4_17SM100_MMA_MXF4_SSISJ_SJ_fSK_Li128ELi256ELi16ELNS4_4UMMA5MajorE0ELS18_0ELNS17_7ScaleInE0ELS19_0EEEEEENSN_INS5_IJSB_SB_SB_EEENS5_IJSW_SW_SW_EEEEENS5_IJNS4_10UnderscoreES1F_S1F_EEEEENS5_IJNS4_23SM90_TMA_LOAD_MULTICASTES1I_EEENS5_IJNS4_14ComposedLayoutINS4_7SwizzleILi1ELi4ELi3EEENS4_18smem_ptr_flag_bitsILi4EEENSN_INS5_IJNSA_ILi8EEESH_EEENS5_IJSH_SB_EEEEEEENSN_INS5_IJNS5_IJNS5_IJSP_SB_EEESS_EEESB_NS5_IJSB_SB_EEEEEENS5_IJNS5_IJNS5_IJSS_SY_EEESX_EEESW_NS5_IJSC_SY_EEEEEEEEEEEvNS4_8identityENS5_IJNS4_13SM90_TMA_LOADES25_EEENS5_IJS1T_NSN_INS5_IJNS5_IJNS5_IJSP_NSA_ILi2EEEEEESS_EEESB_S1W_EEENS5_IJS1Z_SW_NS5_IJSC_NSA_ILi1024EEEEEEEEEEEEEEvS24_EENS_8epilogue10collective18CollectiveEpilogueINS2H_23Sm100TmaWarpSpecializedILi4ELi2ELi64ELb1ELb0EEEJSI_NS5_IJNSN_ISF_SB_EENSN_ISH_SB_EEEEENS_10bfloat16_tESM_S2P_SM_NS2H_6fusion15FusionCallbacksIS2L_NS2Q_17LinearCombinationIS2P_fS2P_fLNS_15FloatRoundStyleE2EEESI_S2O_JEEENS4_5SM1004TMEM4LOAD26SM100_TMEM_LOAD_32dp32b64xES25_NS1K_INS1L_ILi3ELi4ELi3EEENS1N_ILi16EEES1S_EENS4_39AutoVectorizingCopyWithAssumedAlignmentILi128EEENS4_14SM90_TMA_STOREES32_S34_S34_EEEvvEEEEvNT_6ParamsE)
        /*0038*/ 	.word	0x00000000


	//----- nvinfo : EIATTR_MIN_STACK_SIZE
	.align		4
.L_27:
        /*003c*/ 	.byte	0x04, 0x12
        /*003e*/ 	.short	(.L_29 - .L_28)
	.align		4
.L_28:
        /*0040*/ 	.word	index@(_ZN7cutlass13device_kernelINS_4gemm6kernel13GemmUniversalIN4cute5tupleIJiiiiEEENS1_10collective13CollectiveMmaINS1_46MainloopSm100TmaUmmaWarpSpecializedBlockScaledILi11ELi2ELi1ENS5_IJNS4_1CILi1EEENSA_ILi4EEESB_EEEEENS5_IJNSA_ILi128EEENSA_ILi256EEENSA_ILi64EEEEEENS5_IJNS_12float_e2m1_tENS_13float_ue4m3_tEEEENS5_IJNS5_IJlSB_lEEENS4_6LayoutINS5_IJNS5_IJNS5_IJNSA_ILi32EEESC_EEEiEEENS5_IJNS5_IJNSA_ILi16EEESC_EEEiEEENS5_IJSB_iEEEEEENS5_IJST_NS5_IJNS5_IJNSA_ILi0EEESB_EEENSA_ILi512EEEEEENS5_IJSW_iEEEEEEEEEEESL_S13_NS4_8TiledMMAINS4_8MMA_AtomIJNS4_17SM100_MMA_MXF4_SSISJ_SJ_fSK_Li128ELi256ELi16ELNS4_4UMMA5MajorE0ELS18_0ELNS17_7ScaleInE0ELS19_0EEEEEENSN_INS5_IJSB_SB_SB_EEENS5_IJSW_SW_SW_EEEEENS5_IJNS4_10UnderscoreES1F_S1F_EEEEENS5_IJNS4_23SM90_TMA_LOAD_MULTICASTES1I_EEENS5_IJNS4_14ComposedLayoutINS4_7SwizzleILi1ELi4ELi3EEENS4_18smem_ptr_flag_bitsILi4EEENSN_INS5_IJNSA_ILi8EEESH_EEENS5_IJSH_SB_EEEEEEENSN_INS5_IJNS5_IJNS5_IJSP_SB_EEESS_EEESB_NS5_IJSB_SB_EEEEEENS5_IJNS5_IJNS5_IJSS_SY_EEESX_EEESW_NS5_IJSC_SY_EEEEEEEEEEEvNS4_8identityENS5_IJNS4_13SM90_TMA_LOADES25_EEENS5_IJS1T_NSN_INS5_IJNS5_IJNS5_IJSP_NSA_ILi2EEEEEESS_EEESB_S1W_EEENS5_IJS1Z_SW_NS5_IJSC_NSA_ILi1024EEEEEEEEEEEEEEvS24_EENS_8epilogue10collective18CollectiveEpilogueINS2H_23Sm100TmaWarpSpecializedILi4ELi2ELi64ELb1ELb0EEEJSI_NS5_IJNSN_ISF_SB_EENSN_ISH_SB_EEEEENS_10bfloat16_tESM_S2P_SM_NS2H_6fusion15FusionCallbacksIS2L_NS2Q_17LinearCombinationIS2P_fS2P_fLNS_15FloatRoundStyleE2EEESI_S2O_JEEENS4_5SM1004TMEM4LOAD26SM100_TMEM_LOAD_32dp32b64xES25_NS1K_INS1L_ILi3ELi4ELi3EEENS1N_ILi16EEES1S_EENS4_39AutoVectorizingCopyWithAssumedAlignmentILi128EEENS4_14SM90_TMA_STOREES32_S34_S34_EEEvvEEEEvNT_6ParamsE)
        /*0044*/ 	.word	0x00000000
.L_29:


//--------------------- .nv.compat                --------------------------
	.section	.nv.compat,"",@"SHT_CUDA_COMPAT_INFO"
	.align	4
        /*0000*/ 	.byte	0x02, 0x09, 0x01, 0x00, 0x02, 0x02, 0x02, 0x00, 0x02, 0x05, 0x05, 0x00, 0x03, 0x07, 0x01, 0x01
        /*0010*/ 	.byte	0x02, 0x03, 0x01, 0x00, 0x02, 0x06, 0x01, 0x00, 0x04, 0x0b, 0x08, 0x00, 0x09, 0x00, 0x00, 0x00
        /*0020*/ 	.byte	0x00, 0x00, 0x00, 0x00


//--------------------- .nv.info._ZN7cutlass13device_kernelINS_4gemm6kernel13GemmUniversalIN4cute5tupleIJiiiiEEENS1_10collective13CollectiveMmaINS1_46MainloopSm100TmaUmmaWarpSpecializedBlockScaledILi11ELi2ELi1ENS5_IJNS4_1CILi1EEENSA_ILi4EEESB_EEEEENS5_IJNSA_ILi128EEENSA_ILi256EEENSA_ILi64EEEEEENS5_IJNS_12float_e2m1_tENS_13float_ue4m3_tEEEENS5_IJNS5_IJlSB_lEEENS4_6LayoutINS5_IJNS5_IJNS5_IJNSA_ILi32EEESC_EEEiEEENS5_IJNS5_IJNSA_ILi16EEESC_EEEiEEENS5_IJSB_iEEEEEENS5_IJST_NS5_IJNS5_IJNSA_ILi0EEESB_EEENSA_ILi512EEEEEENS5_IJSW_iEEEEEEEEEEESL_S13_NS4_8TiledMMAINS4_8MMA_AtomIJNS4_17SM100_MMA_MXF4_SSISJ_SJ_fSK_Li128ELi256ELi16ELNS4_4UMMA5MajorE0ELS18_0ELNS17_7ScaleInE0ELS19_0EEEEEENSN_INS5_IJSB_SB_SB_EEENS5_IJSW_SW_SW_EEEEENS5_IJNS4_10UnderscoreES1F_S1F_EEEEENS5_IJNS4_23SM90_TMA_LOAD_MULTICASTES1I_EEENS5_IJNS4_14ComposedLayoutINS4_7SwizzleILi1ELi4ELi3EEENS4_18smem_ptr_flag_bitsILi4EEENSN_INS5_IJNSA_ILi8EEESH_EEENS5_IJSH_SB_EEEEEEENSN_INS5_IJNS5_IJNS5_IJSP_SB_EEESS_EEESB_NS5_IJSB_SB_EEEEEENS5_IJNS5_IJNS5_IJSS_SY_EEESX_EEESW_NS5_IJSC_SY_EEEEEEEEEEEvNS4_8identityENS5_IJNS4_13SM90_TMA_LOADES25_EEENS5_IJS1T_NSN_INS5_IJNS5_IJNS5_IJSP_NSA_ILi2EEEEEESS_EEESB_S1W_EEENS5_IJS1Z_SW_NS5_IJSC_NSA_ILi1024EEEEEEEEEEEEEEvS24_EENS_8epilogue10collective18CollectiveEpilogueINS2H_23Sm100TmaWarpSpecializedILi4ELi2ELi64ELb1ELb0EEEJSI_NS5_IJNSN_ISF_SB_EENSN_ISH_SB_EEEEENS_10bfloat16_tESM_S2P_SM_NS2H_6fusion15FusionCallbacksIS2L_NS2Q_17LinearCombinationIS2P_fS2P_fLNS_15FloatRoundStyleE2EEESI_S2O_JEEENS4_5SM1004TMEM4LOAD26SM100_TMEM_LOAD_32dp32b64xES25_NS1K_INS1L_ILi3ELi4ELi3EEENS1N_ILi16EEES1S_EENS4_39AutoVectorizingCopyWithAssumedAlignmentILi128EEENS4_14SM90_TMA_STOREES32_S34_S34_EEEvvEEEEvNT_6ParamsE --------------------------
	.section	.nv.info._ZN7cutlass13device_kernelINS_4gemm6kernel13GemmUniversalIN4cute5tupleIJiiiiEEENS1_10collective13CollectiveMmaINS1_46MainloopSm100TmaUmmaWarpSpecializedBlockScaledILi11ELi2ELi1ENS5_IJNS4_1CILi1EEENSA_ILi4EEESB_EEEEENS5_IJNSA_ILi128EEENSA_ILi256EEENSA_ILi64EEEEEENS5_IJNS_12float_e2m1_tENS_13float_ue4m3_tEEEENS5_IJNS5_IJlSB_lEEENS4_6LayoutINS5_IJNS5_IJNS5_IJNSA_ILi32EEESC_EEEiEEENS5_IJNS5_IJNSA_ILi16EEESC_EEEiEEENS5_IJSB_iEEEEEENS5_IJST_NS5_IJNS5_IJNSA_ILi0EEESB_EEENSA_ILi512EEEEEENS5_IJSW_iEEEEEEEEEEESL_S13_NS4_8TiledMMAINS4_8MMA_AtomIJNS4_17SM100_MMA_MXF4_SSISJ_SJ_fSK_Li128ELi256ELi16ELNS4_4UMMA5MajorE0ELS18_0ELNS17_7ScaleInE0ELS19_0EEEEEENSN_INS5_IJSB_SB_SB_EEENS5_IJSW_SW_SW_EEEEENS5_IJNS4_10UnderscoreES1F_S1F_EEEEENS5_IJNS4_23SM90_TMA_LOAD_MULTICASTES1I_EEENS5_IJNS4_14ComposedLayoutINS4_7SwizzleILi1ELi4ELi3EEENS4_18smem_ptr_flag_bitsILi4EEENSN_INS5_IJNSA_ILi8EEESH_EEENS5_IJSH_SB_EEEEEEENSN_INS5_IJNS5_IJNS5_IJSP_SB_EEESS_EEESB_NS5_IJSB_SB_EEEEEENS5_IJNS5_IJNS5_IJSS_SY_EEESX_EEESW_NS5_IJSC_SY_EEEEEEEEEEEvNS4_8identityENS5_IJNS4_13SM90_TMA_LOADES25_EEENS5_IJS1T_NSN_INS5_IJNS5_IJNS5_IJSP_NSA_ILi2EEEEEESS_EEESB_S1W_EEENS5_IJS1Z_SW_NS5_IJSC_NSA_ILi1024EEEEEEEEEEEEEEvS24_EENS_8epilogue10collective18CollectiveEpilogueINS2H_23Sm100TmaWarpSpecializedILi4ELi2ELi64ELb1ELb0EEEJSI_NS5_IJNSN_ISF_SB_EENSN_ISH_SB_EEEEENS_10bfloat16_tESM_S2P_SM_NS2H_6fusion15FusionCallbacksIS2L_NS2Q_17LinearCombinationIS2P_fS2P_fLNS_15FloatRoundStyleE2EEESI_S2O_JEEENS4_5SM1004TMEM4LOAD26SM100_TMEM_LOAD_32dp32b64xES25_NS1K_INS1L_ILi3ELi4ELi3EEENS1N_ILi16EEES1S_EENS4_39AutoVectorizingCopyWithAssumedAlignmentILi128EEENS4_14SM90_TMA_STOREES32_S34_S34_EEEvvEEEEvNT_6ParamsE,"",@"SHT_CUDA_INFO"
	.sectionflags	@""
	.align	4


	//----- nvinfo : EIATTR_CUDA_API_VERSION
	.align		4
        /*0000*/ 	.byte	0x04, 0x37
        /*0002*/ 	.short	(.L_31 - .L_30)
.L_30:
        /*0004*/ 	.word	0x00000082


	//----- nvinfo : EIATTR_KPARAM_INFO
	.align		4
.L_31:
        /*0008*/ 	.byte	0x04, 0x17
        /*000a*/ 	.short	(.L_33 - .L_32)
.L_32:
        /*000c*/ 	.word	0x00000000
        /*0010*/ 	.short	0x0000
        /*0012*/ 	.short	0x0000
        /*0014*/ 	.byte	0x00, 0xf0, 0x01, 0x30


	//----- nvinfo : EIATTR_AT_ENTRY_FRAGMENTS
	.align		4
.L_33:
        /*0018*/ 	.byte	0x04, 0x4f
        /*001a*/ 	.short	(.L_35 - .L_34)


	//   ....[0]....
.L_34:
        /*001c*/ 	.word	0x00000006


	//----- nvinfo : EIATTR_RESERVED_SMEM_USED
	.align		4
.L_35:
        /*0020*/ 	.byte	0x01, 0x41
	.zero		2


	//----- nvinfo : EIATTR_SPARSE_MMA_MASK
	.align		4
        /*0024*/ 	.byte	0x03, 0x50
        /*0026*/ 	.short	0x0000


	//----- nvinfo : EIATTR_TCGEN05_1CTA_USED
	.align		4
        /*0028*/ 	.byte	0x01, 0x51
	.zero		2


	//----- nvinfo : EIATTR_MAXREG_COUNT
	.align		4
        /*002c*/ 	.byte	0x03, 0x1b
        /*002e*/ 	.short	0x00ff


	//----- nvinfo : EIATTR_NUM_BARRIERS
	.align		4
        /*0030*/ 	.byte	0x02, 0x4c
        /*0032*/ 	.byte	0x07
	.zero		1


	//----- nvinfo : EIATTR_EXTERNS
	.align		4
        /*0034*/ 	.byte	0x04, 0x0f
        /*0036*/ 	.short	(.L_37 - .L_36)


	//   ....[0]....
	.align		4
.L_36:
        /*0038*/ 	.word	index@(__assertfail)


	//----- nvinfo : EIATTR_MERCURY_ISA_VERSION
	.align		4
.L_37:
        /*003c*/ 	.byte	0x03, 0x5f
        /*003e*/ 	.short	0x0101


	//----- nvinfo : EIATTR_INT_WARP_WIDE_INSTR_OFFSETS
	.align		4
        /*0040*/ 	.byte	0x04, 0x31
        /*0042*/ 	.short	(.L_39 - .L_38)


	//   ....[0]....
.L_38:
        /*0044*/ 	.word	0x00000e80


	//   ....[1]....
        /*0048*/ 	.word	0x00000f30


	//   ....[2]....
        /*004c*/ 	.word	0x00002570


	//   ....[3]....
        /*0050*/ 	.word	0x00004790


	//   ....[4]....
        /*0054*/ 	.word	0x000047b0


	//   ....[5]....
        /*0058*/ 	.word	0x000047e0


	//   ....[6]....
        /*005c*/ 	.word	0x00005120


	//   ....[7]....
        /*0060*/ 	.word	0x00005180


	//   ....[8]....
        /*0064*/ 	.word	0x00005290


	//   ....[9]....
        /*0068*/ 	.word	0x00005390


	//   ....[10]....
        /*006c*/ 	.word	0x00005410


	//   ....[11]....
        /*0070*/ 	.word	0x00005520


	//   ....[12]....
        /*0074*/ 	.word	0x00005600


	//   ....[13]....
        /*0078*/ 	.word	0x000056f0


	//----- nvinfo : EIATTR_COOP_GROUP_MASK_REGIDS
	.align		4
.L_39:
        /*007c*/ 	.byte	0x04, 0x29
        /*007e*/ 	.short	(.L_41 - .L_40)


	//   ....[0]....
.L_40:
        /*0080*/ 	.word	0xffffffff


	//   ....[1]....
        /*0084*/ 	.word	0xffffffff


	//   ....[2]....
        /*0088*/ 	.word	0xffffffff


	//   ....[3]....
        /*008c*/ 	.word	0xffffffff


	//   ....[4]....
        /*0090*/ 	.word	0xffffffff


	//   ....[5]....
        /*0094*/ 	.word	0xffffffff


	//   ....[6]....
        /*0098*/ 	.word	0xffffffff


	//   ....[7]....
        /*009c*/ 	.word	0xffffffff


	//   ....[8]....
        /*00a0*/ 	.word	0xffffffff


	//   ....[9]....
        /*00a4*/ 	.word	0xffffffff


	//   ....[10]....
        /*00a8*/ 	.word	0xffffffff


	//   ....[11]....
        /*00ac*/ 	.word	0xffffffff


	//   ....[12]....
        /*00b0*/ 	.word	0xffffffff


	//   ....[13]....
        /*00b4*/ 	.word	0xffffffff


	//----- nvinfo : EIATTR_COOP_GROUP_INSTR_OFFSETS
	.align		4
.L_41:
        /*00b8*/ 	.byte	0x04, 0x28
        /*00ba*/ 	.short	(.L_43 - .L_42)


	//   ....[0]....
.L_42:
        /*00bc*/ 	.word	0x00000090


	//   ....[1]....
        /*00c0*/ 	.word	0x00000530


	//   ....[2]....
        /*00c4*/ 	.word	0x000007f0


	//   ....[3]....
        /*00c8*/ 	.word	0x00000990


	//   ....[4]....
        /*00cc*/ 	.word	0x00000a90


	//   ....[5]....
        /*00d0*/ 	.word	0x00000c00


	//   ....[6]....
        /*00d4*/ 	.word	0x00000d40


	//   ....[7]....
        /*00d8*/ 	.word	0x00000fb0


	//   ....[8]....
        /*00dc*/ 	.word	0x00002450


	//   ....[9]....
        /*00e0*/ 	.word	0x00003630


	//   ....[10]....
        /*00e4*/ 	.word	0x00003840


	//   ....[11]....
        /*00e8*/ 	.word	0x00003870


	//   ....[12]....
        /*00ec*/ 	.word	0x00004670


	//   ....[13]....
        /*00f0*/ 	.word	0x000048a0


	//----- nvinfo : EIATTR_VRC_CTA_INIT_COUNT
	.align		4
.L_43:
        /*00f4*/ 	.byte	0x02, 0x4a
        /*00f6*/ 	.byte	0x80
	.zero		1


	//----- nvinfo : EIATTR_SYSCALL_OFFSETS
	.align		4
        /*00f8*/ 	.byte	0x04, 0x46
        /*00fa*/ 	.short	(.L_45 - .L_44)


	//   ....[0]....
.L_44:
        /*00fc*/ 	.word	0x000062e0


	//   ....[1]....
        /*0100*/ 	.word	0x000063d0


	//   ....[2]....
        /*0104*/ 	.word	0x00006d70


	//   ....[3]....
        /*0108*/ 	.word	0x00008250


	//   ....[4]....
        /*010c*/ 	.word	0x000096b0


	//   ....[5]....
        /*0110*/ 	.word	0x0000aaf0


	//----- nvinfo : EIATTR_MBARRIER_INSTR_OFFSETS
	.align		4
.L_45:
        /*0114*/ 	.byte	0x04, 0x39
        /*0116*/ 	.short	(.L_47 - .L_46)


	//   ....[0]....
.L_46:
        /*0118*/ 	.word	0x00000670
        /*011c*/ 	.word	0x000000ff
        /*0120*/ 	.word	0x00000000
        /*0124*/ 	.short	0x0100
        /*0126*/ 	.byte	0x07
	.zero		1


	//   ....[1]....
        /*0128*/ 	.word	0x00000680
        /*012c*/ 	.word	0x000000ff
        /*0130*/ 	.word	0x00000058
        /*0134*/ 	.short	0x0100
        /*0136*/ 	.byte	0x07
	.zero		1


	//   ....[2]....
        /*0138*/ 	.word	0x00000690
        /*013c*/ 	.word	0x000000ff
        /*0140*/ 	.word	0x00000008
        /*0144*/ 	.short	0x0100
        /*0146*/ 	.byte	0x07
	.zero		1


	//   ....[3]....
        /*0148*/ 	.word	0x000006a0
        /*014c*/ 	.word	0x000000ff
        /*0150*/ 	.word	0x00000060
        /*0154*/ 	.short	0x0100
        /*0156*/ 	.byte	0x07
	.zero		1


	//   ....[4]....
        /*0158*/ 	.word	0x000006b0
        /*015c*/ 	.word	0x000000ff
        /*0160*/ 	.word	0x00000010
        /*0164*/ 	.short	0x0100
        /*0166*/ 	.byte	0x07
	.zero		1


	//   ....[5]....
        /*0168*/ 	.word	0x000006c0
        /*016c*/ 	.word	0x000000ff
        /*0170*/ 	.word	0x00000068
        /*0174*/ 	.short	0x0100
        /*0176*/ 	.byte	0x07
	.zero		1


	//   ....[6]....
        /*0178*/ 	.word	0x000006d0
        /*017c*/ 	.word	0x000000ff
        /*0180*/ 	.word	0x00000018
        /*0184*/ 	.short	0x0100
        /*0186*/ 	.byte	0x07
	.zero		1


	//   ....[7]....
        /*0188*/ 	.word	0x000006e0
        /*018c*/ 	.word	0x000000ff
        /*0190*/ 	.word	0x00000070
        /*0194*/ 	.short	0x0100
        /*0196*/ 	.byte	0x07
	.zero		1


	//   ....[8]....
        /*0198*/ 	.word	0x000006f0
        /*019c*/ 	.word	0x000000ff
        /*01a0*/ 	.word	0x00000020
        /*01a4*/ 	.short	0x0100
        /*01a6*/ 	.byte	0x07
	.zero		1


	//   ....[9]....
        /*01a8*/ 	.word	0x00000700
        /*01ac*/ 	.word	0x000000ff
        /*01b0*/ 	.word	0x00000078
        /*01b4*/ 	.short	0x0100
        /*01b6*/ 	.byte	0x07
	.zero		1


	//   ....[10]....
        /*01b8*/ 	.word	0x00000710
        /*01bc*/ 	.word	0x000000ff
        /*01c0*/ 	.word	0x00000028
        /*01c4*/ 	.short	0x0100
        /*01c6*/ 	.byte	0x07
	.zero		1


	//   ....[11]....
        /*01c8*/ 	.word	0x00000720
        /*01cc*/ 	.word	0x000000ff
        /*01d0*/ 	.word	0x00000080
        /*01d4*/ 	.short	0x0100
        /*01d6*/ 	.byte	0x07
	.zero		1


	//   ....[12]....
        /*01d8*/ 	.word	0x00000730
        /*01dc*/ 	.word	0x000000ff
        /*01e0*/ 	.word	0x00000030
        /*01e4*/ 	.short	0x0100
        /*01e6*/ 	.byte	0x07
	.zero		1


	//   ....[13]....
        /*01e8*/ 	.word	0x00000740
        /*01ec*/ 	.word	0x000000ff
        /*01f0*/ 	.word	0x00000088
        /*01f4*/ 	.short	0x0100
        /*01f6*/ 	.byte	0x07
	.zero		1


	//   ....[14]....
        /*01f8*/ 	.word	0x00000750
        /*01fc*/ 	.word	0x000000ff
        /*0200*/ 	.word	0x00000038
        /*0204*/ 	.short	0x0100
        /*0206*/ 	.byte	0x07
	.zero		1


	//   ....[15]....
        /*0208*/ 	.word	0x00000760
        /*020c*/ 	.word	0x000000ff
        /*0210*/ 	.word	0x00000090
        /*0214*/ 	.short	0x0100
        /*0216*/ 	.byte	0x07
	.zero		1


	//   ....[16]....
        /*0218*/ 	.word	0x00000770
        /*021c*/ 	.word	0x000000ff
        /*0220*/ 	.word	0x00000040
        /*0224*/ 	.short	0x0100
        /*0226*/ 	.byte	0x07
	.zero		1


	//   ....[17]....
        /*0228*/ 	.word	0x00000780
        /*022c*/ 	.word	0x000000ff
        /*0230*/ 	.word	0x00000098
        /*0234*/ 	.short	0x0100
        /*0236*/ 	.byte	0x07
	.zero		1


	//   ....[18]....
        /*0238*/ 	.word	0x00000790
        /*023c*/ 	.word	0x000000ff
        /*0240*/ 	.word	0x00000048
        /*0244*/ 	.short	0x0100
        /*0246*/ 	.byte	0x07
	.zero		1


	//   ....[19]....
        /*0248*/ 	.word	0x000007a0
        /*024c*/ 	.word	0x000000ff
        /*0250*/ 	.word	0x000000a0
        /*0254*/ 	.short	0x0100
        /*0256*/ 	.byte	0x07
	.zero		1


	//   ....[20]....
        /*0258*/ 	.word	0x000007b0
        /*025c*/ 	.word	0x000000ff
        /*0260*/ 	.word	0x00000050
        /*0264*/ 	.short	0x0100
        /*0266*/ 	.byte	0x07
	.zero		1


	//   ....[21]....
        /*0268*/ 	.word	0x000007c0
        /*026c*/ 	.word	0x000000ff
        /*0270*/ 	.word	0x000000a8
        /*0274*/ 	.short	0x0100
        /*0276*/ 	.byte	0x07
	.zero		1


	//   ....[22]....
        /*0278*/ 	.word	0x00000900
        /*027c*/ 	.word	0x000000ff
        /*0280*/ 	.word	0x000000b0
        /*0284*/ 	.short	0x0100
        /*0286*/ 	.byte	0x07
	.zero		1


	//   ....[23]....
        /*0288*/ 	.word	0x00000910
        /*028c*/ 	.word	0x000000ff
        /*0290*/ 	.word	0x000000d0
        /*0294*/ 	.short	0x0100
        /*0296*/ 	.byte	0x07
	.zero		1


	//   ....[24]....
        /*0298*/ 	.word	0x00000920
        /*029c*/ 	.word	0x000000ff
        /*02a0*/ 	.word	0x000000b8
        /*02a4*/ 	.short	0x0100
        /*02a6*/ 	.byte	0x07
	.zero		1


	//   ....[25]....
        /*02a8*/ 	.word	0x00000930
        /*02ac*/ 	.word	0x000000ff
        /*02b0*/ 	.word	0x000000d8
        /*02b4*/ 	.short	0x0100
        /*02b6*/ 	.byte	0x07
	.zero		1


	//   ....[26]....
        /*02b8*/ 	.word	0x00000940
        /*02bc*/ 	.word	0x000000ff
        /*02c0*/ 	.word	0x000000c0
        /*02c4*/ 	.short	0x0100
        /*02c6*/ 	.byte	0x07
	.zero		1


	//   ....[27]....
        /*02c8*/ 	.word	0x00000950
        /*02cc*/ 	.word	0x000000ff
        /*02d0*/ 	.word	0x000000e0
        /*02d4*/ 	.short	0x0100
        /*02d6*/ 	.byte	0x07
	.zero		1


	//   ....[28]....
        /*02d8*/ 	.word	0x00000960
        /*02dc*/ 	.word	0x000000ff
        /*02e0*/ 	.word	0x000000c8
        /*02e4*/ 	.short	0x0100
        /*02e6*/ 	.byte	0x07
	.zero		1


	//   ....[29]....
        /*02e8*/ 	.word	0x00000970
        /*02ec*/ 	.word	0x000000ff
        /*02f0*/ 	.word	0x000000e8
        /*02f4*/ 	.short	0x0100
        /*02f6*/ 	.byte	0x07
	.zero		1


	//   ....[30]....
        /*02f8*/ 	.word	0x00000a60
        /*02fc*/ 	.word	0x000000ff
        /*0300*/ 	.word	0x000000f0
        /*0304*/ 	.short	0x0100
        /*0306*/ 	.byte	0x05
	.zero		1


	//   ....[31]....
        /*0308*/ 	.word	0x00000a70
        /*030c*/ 	.word	0x000000ff
        /*0310*/ 	.word	0x000000f8
        /*0314*/ 	.short	0x0100
        /*0316*/ 	.byte	0x05
	.zero		1


	//   ....[32]....
        /*0318*/ 	.word	0x00000bb0
        /*031c*/ 	.word	0x000000ff
        /*0320*/ 	.word	0x00000100
        /*0324*/ 	.short	0x0100
        /*0326*/ 	.byte	0x05
	.zero		1


	//   ....[33]....
        /*0328*/ 	.word	0x00000bc0
        /*032c*/ 	.word	0x000000ff
        /*0330*/ 	.word	0x00000110
        /*0334*/ 	.short	0x0100
        /*0336*/ 	.byte	0x05
	.zero		1


	//   ....[34]....
        /*0338*/ 	.word	0x00000bd0
        /*033c*/ 	.word	0x000000ff
        /*0340*/ 	.word	0x00000108
        /*0344*/ 	.short	0x0100
        /*0346*/ 	.byte	0x05
	.zero		1


	//   ....[35]....
        /*0348*/ 	.word	0x00000be0
        /*034c*/ 	.word	0x000000ff
        /*0350*/ 	.word	0x00000118
        /*0354*/ 	.short	0x0100
        /*0356*/ 	.byte	0x05
	.zero		1


	//   ....[36]....
        /*0358*/ 	.word	0x00000d10
        /*035c*/ 	.word	0x000000ff
        /*0360*/ 	.word	0x00000120
        /*0364*/ 	.short	0x0100
        /*0366*/ 	.byte	0x07
	.zero		1


	//   ....[37]....
        /*0368*/ 	.word	0x00000d20
        /*036c*/ 	.word	0x000000ff
        /*0370*/ 	.word	0x00000128
        /*0374*/ 	.short	0x0100
        /*0376*/ 	.byte	0x07
	.zero		1


	//   ....[38]....
        /*0378*/ 	.word	0x00000e30
        /*037c*/ 	.word	0x000000ff
        /*0380*/ 	.word	0x00000130
        /*0384*/ 	.short	0x0100
        /*0386*/ 	.byte	0x05
	.zero		1


	//   ....[39]....
        /*0388*/ 	.word	0x00000e40
        /*038c*/ 	.word	0x000000ff
        /*0390*/ 	.word	0x00000140
        /*0394*/ 	.short	0x0100
        /*0396*/ 	.byte	0x05
	.zero		1


	//   ....[40]....
        /*0398*/ 	.word	0x00000e50
        /*039c*/ 	.word	0x000000ff
        /*03a0*/ 	.word	0x00000138
        /*03a4*/ 	.short	0x0100
        /*03a6*/ 	.byte	0x05
	.zero		1


	//   ....[41]....
        /*03a8*/ 	.word	0x00000e60
        /*03ac*/ 	.word	0x000000ff
        /*03b0*/ 	.word	0x00000148
        /*03b4*/ 	.short	0x0100
        /*03b6*/ 	.byte	0x05
	.zero		1


	//   ....[42]....
        /*03b8*/ 	.word	0x00000f60
        /*03bc*/ 	.word	0x000000ff
        /*03c0*/ 	.word	0x00000150
        /*03c4*/ 	.short	0x0100
        /*03c6*/ 	.byte	0x04
	.zero		1


	//   ....[43]....
        /*03c8*/ 	.word	0x00001a40
        /*03cc*/ 	.word	0x00000002
        /*03d0*/ 	.word	0x00000140
        /*03d4*/ 	.short	0x010a
        /*03d6*/ 	.byte	0xff
	.zero		1


	//   ....[44]....
        /*03d8*/ 	.word	0x00001a60
        /*03dc*/ 	.word	0x00000002
        /*03e0*/ 	.word	0x00000130
        /*03e4*/ 	.short	0x0101
        /*03e6*/ 	.byte	0xff
	.zero		1


	//   ....[45]....
        /*03e8*/ 	.word	0x00001b20
        /*03ec*/ 	.word	0x000000ff
        /*03f0*/ 	.word	0x00000058
        /*03f4*/ 	.short	0x010a
        /*03f6*/ 	.byte	0x08
	.zero		1


	//   ....[46]....
        /*03f8*/ 	.word	0x00001bc0
        /*03fc*/ 	.word	0x000000ff
        /*0400*/ 	.word	0x00000058
        /*0404*/ 	.short	0x010a
        /*0406*/ 	.byte	0x29
	.zero		1


	//   ....[47]....
        /*0408*/ 	.word	0x00001d00
        /*040c*/ 	.word	0x000000ff
        /*0410*/ 	.word	0x00000058
        /*0414*/ 	.short	0x010a
        /*0416*/ 	.byte	0x08
	.zero		1


	//   ....[48]....
        /*0418*/ 	.word	0x00001fc0
        /*041c*/ 	.word	0x000000ff
        /*0420*/ 	.word	0x000000f8
        /*0424*/ 	.short	0x0101
        /*0426*/ 	.byte	0x06
	.zero		1


	//   ....[49]....
        /*0428*/ 	.word	0x00001fe0
        /*042c*/ 	.word	0x000000ff
        /*0430*/ 	.word	0x00000058
        /*0434*/ 	.short	0x010a
        /*0436*/ 	.byte	0x08
	.zero		1


	//   ....[50]....
        /*0438*/ 	.word	0x00002060
        /*043c*/ 	.word	0x000000ff
        /*0440*/ 	.word	0x00000058
        /*0444*/ 	.short	0x010a
        /*0446*/ 	.byte	0x29
	.zero		1


	//   ....[51]....
        /*0448*/ 	.word	0x000021a0
        /*044c*/ 	.word	0x000000ff
        /*0450*/ 	.word	0x00000058
        /*0454*/ 	.short	0x010a
        /*0456*/ 	.byte	0x08
	.zero		1


	//   ....[52]....
        /*0458*/ 	.word	0x00002480
        /*045c*/ 	.word	0x00000002
        /*0460*/ 	.word	0x00000100
        /*0464*/ 	.short	0x010a
        /*0466*/ 	.byte	0xff
	.zero		1


	//   ....[53]....
        /*0468*/ 	.word	0x00002540
        /*046c*/ 	.word	0x00000002
        /*0470*/ 	.word	0x00000000
        /*0474*/ 	.short	0x0101
        /*0476*/ 	.byte	0xff
	.zero		1


	//   ....[54]....
        /*0478*/ 	.word	0x00002ab0
        /*047c*/ 	.word	0x000000ff
        /*0480*/ 	.word	0x00000000
        /*0484*/ 	.short	0x010a
        /*0486*/ 	.byte	0x04
	.zero		1


	//   ....[55]....
        /*0488*/ 	.word	0x00002b40
        /*048c*/ 	.word	0x000000ff
        /*0490*/ 	.word	0x00000000
        /*0494*/ 	.short	0x010a
        /*0496*/ 	.byte	0x04
	.zero		1


	//   ....[56]....
        /*0498*/ 	.word	0x00002bd0
        /*049c*/ 	.word	0x000000ff
        /*04a0*/ 	.word	0x00000000
        /*04a4*/ 	.short	0x010a
        /*04a6*/ 	.byte	0x04
	.zero		1


	//   ....[57]....
        /*04a8*/ 	.word	0x00002c60
        /*04ac*/ 	.word	0x000000ff
        /*04b0*/ 	.word	0x00000000
        /*04b4*/ 	.short	0x010a
        /*04b6*/ 	.byte	0x04
	.zero		1


	//   ....[58]....
        /*04b8*/ 	.word	0x00002cf0
        /*04bc*/ 	.word	0x000000ff
        /*04c0*/ 	.word	0x00000000
        /*04c4*/ 	.short	0x010a
        /*04c6*/ 	.byte	0x04
	.zero		1


	//   ....[59]....
        /*04c8*/ 	.word	0x00002d80
        /*04cc*/ 	.word	0x000000ff
        /*04d0*/ 	.word	0x00000000
        /*04d4*/ 	.short	0x010a
        /*04d6*/ 	.byte	0x04
	.zero		1


	//   ....[60]....
        /*04d8*/ 	.word	0x00002e10
        /*04dc*/ 	.word	0x000000ff
        /*04e0*/ 	.word	0x00000000
        /*04e4*/ 	.short	0x010a
        /*04e6*/ 	.byte	0x04
	.zero		1


	//   ....[61]....
        /*04e8*/ 	.word	0x00002ea0
        /*04ec*/ 	.word	0x000000ff
        /*04f0*/ 	.word	0x00000000
        /*04f4*/ 	.short	0x010a
        /*04f6*/ 	.byte	0x04
	.zero		1


	//   ....[62]....
        /*04f8*/ 	.word	0x00002f30
        /*04fc*/ 	.word	0x000000ff
        /*0500*/ 	.word	0x00000000
        /*0504*/ 	.short	0x010a
        /*0506*/ 	.byte	0x04
	.zero		1


	//   ....[63]....
        /*0508*/ 	.word	0x00002fc0
        /*050c*/ 	.word	0x000000ff
        /*0510*/ 	.word	0x00000000
        /*0514*/ 	.short	0x010a
        /*0516*/ 	.byte	0x04
	.zero		1


	//   ....[64]....
        /*0518*/ 	.word	0x00003060
        /*051c*/ 	.word	0x00000000
        /*0520*/ 	.word	0x00000000
        /*0524*/ 	.short	0x010a
        /*0526*/ 	.byte	0xff
	.zero		1


	//   ....[65]....
        /*0528*/ 	.word	0x00003190
        /*052c*/ 	.word	0x00000000
        /*0530*/ 	.word	0x00000130
        /*0534*/ 	.short	0x010a
        /*0536*/ 	.byte	0xff
	.zero		1


	//   ....[66]....
        /*0538*/ 	.word	0x00003200
        /*053c*/ 	.word	0x00000004
        /*0540*/ 	.word	0x00000000
        /*0544*/ 	.short	0x0101
        /*0546*/ 	.byte	0xff
	.zero		1


	//   ....[67]....
        /*0548*/ 	.word	0x00003220
        /*054c*/ 	.word	0x000000ff
        /*0550*/ 	.word	0x00000110
        /*0554*/ 	.short	0x010a
        /*0556*/ 	.byte	0x05
	.zero		1


	//   ....[68]....
        /*0558*/ 	.word	0x00003340
        /*055c*/ 	.word	0x00000000
        /*0560*/ 	.word	0x00000100
        /*0564*/ 	.short	0x010a
        /*0566*/ 	.byte	0xff
	.zero		1


	//   ....[69]....
        /*0568*/ 	.word	0x00003440
        /*056c*/ 	.word	0x00000000
        /*0570*/ 	.word	0x00000000
        /*0574*/ 	.short	0x0101
        /*0576*/ 	.byte	0xff
	.zero		1


	//   ....[70]....
        /*0578*/ 	.word	0x000034d0
        /*057c*/ 	.word	0x000000ff
        /*0580*/ 	.word	0x00000110
        /*0584*/ 	.short	0x0106
        /*0586*/ 	.byte	0x05
	.zero		1


	//   ....[71]....
        /*0588*/ 	.word	0x000034f0
        /*058c*/ 	.word	0x000000ff
        /*0590*/ 	.word	0x00000110
        /*0594*/ 	.short	0x010a
        /*0596*/ 	.byte	0x05
	.zero		1


	//   ....[72]....
        /*0598*/ 	.word	0x00003580
        /*059c*/ 	.word	0x000000ff
        /*05a0*/ 	.word	0x00000110
        /*05a4*/ 	.short	0x0106
        /*05a6*/ 	.byte	0x04
	.zero		1


	//   ....[73]....
        /*05a8*/ 	.word	0x000035c0
        /*05ac*/ 	.word	0x00000000
        /*05b0*/ 	.word	0x00000110
        /*05b4*/ 	.short	0x010a
        /*05b6*/ 	.byte	0xff
	.zero		1


	//   ....[74]....
        /*05b8*/ 	.word	0x00003b40
        /*05bc*/ 	.word	0x00000009
        /*05c0*/ 	.word	0x00000100
        /*05c4*/ 	.short	0x010a
        /*05c6*/ 	.byte	0xff
	.zero		1


	//   ....[75]....
        /*05c8*/ 	.word	0x00003c50
        /*05cc*/ 	.word	0x00000009
        /*05d0*/ 	.word	0x00000000
        /*05d4*/ 	.short	0x0101
        /*05d6*/ 	.byte	0xff
	.zero		1


	//   ....[76]....
        /*05d8*/ 	.word	0x00003cc0
        /*05dc*/ 	.word	0x00000004
        /*05e0*/ 	.word	0x00000000
        /*05e4*/ 	.short	0x010a
        /*05e6*/ 	.byte	0xff
	.zero		1


	//   ....[77]....
        /*05e8*/ 	.word	0x00003ce0
        /*05ec*/ 	.word	0x00000004
        /*05f0*/ 	.word	0x00000000
        /*05f4*/ 	.short	0x010a
        /*05f6*/ 	.byte	0xff
	.zero		1


	//   ....[78]....
        /*05f8*/ 	.word	0x00003ef0
        /*05fc*/ 	.word	0x00000007
        /*0600*/ 	.word	0x00000000
        /*0604*/ 	.short	0x010a
        /*0606*/ 	.byte	0xff
	.zero		1


	//   ....[79]....
        /*0608*/ 	.word	0x00003f30
        /*060c*/ 	.word	0x00000008
        /*0610*/ 	.word	0x00000128
        /*0614*/ 	.short	0x010a
        /*0616*/ 	.byte	0xff
	.zero		1


	//   ....[80]....
        /*0618*/ 	.word	0x000041a0
        /*061c*/ 	.word	0x00000004
        /*0620*/ 	.word	0x00000000
        /*0624*/ 	.short	0x010a
        /*0626*/ 	.byte	0xff
	.zero		1


	//   ....[81]....
        /*0628*/ 	.word	0x00004240
        /*062c*/ 	.word	0x00000005
        /*0630*/ 	.word	0x00000000
        /*0634*/ 	.short	0x010a
        /*0636*/ 	.byte	0xff
	.zero		1


	//   ....[82]....
        /*0638*/ 	.word	0x00004650
        /*063c*/ 	.word	0x00000008
        /*0640*/ 	.word	0x00000150
        /*0644*/ 	.short	0x010a
        /*0646*/ 	.byte	0xff
	.zero		1


	//   ....[83]....
        /*0648*/ 	.word	0x00004ac0
        /*064c*/ 	.word	0x00000000
        /*0650*/ 	.word	0x00000100
        /*0654*/ 	.short	0x010a
        /*0656*/ 	.byte	0xff
	.zero		1


	//   ....[84]....
        /*0658*/ 	.word	0x00004be0
        /*065c*/ 	.word	0x00000000
        /*0660*/ 	.word	0x00000000
        /*0664*/ 	.short	0x0101
        /*0666*/ 	.byte	0xff
	.zero		1


	//   ....[85]....
        /*0668*/ 	.word	0x00004f00
        /*066c*/ 	.word	0x000000ff
        /*0670*/ 	.word	0x000000f8
        /*0674*/ 	.short	0x010a
        /*0676*/ 	.byte	0x04
	.zero		1


	//   ....[86]....
        /*0678*/ 	.word	0x00005070
        /*067c*/ 	.word	0x000000ff
        /*0680*/ 	.word	0x000000d0
        /*0684*/ 	.short	0x010a
        /*0686*/ 	.byte	0x04
	.zero		1


	//   ....[87]....
        /*0688*/ 	.word	0x00005230
        /*068c*/ 	.word	0x000000ff
        /*0690*/ 	.word	0x000000b0
        /*0694*/ 	.short	0x010b
        /*0696*/ 	.byte	0x04
	.zero		1


	//   ....[88]....
        /*0698*/ 	.word	0x00005240
        /*069c*/ 	.word	0x000000ff
        /*06a0*/ 	.word	0x00000000
        /*06a4*/ 	.short	0x0101
        /*06a6*/ 	.byte	0x07
	.zero		1


	//   ....[89]....
        /*06a8*/ 	.word	0x00005260
        /*06ac*/ 	.word	0x000000ff
        /*06b0*/ 	.word	0x000000d8
        /*06b4*/ 	.short	0x010a
        /*06b6*/ 	.byte	0x04
	.zero		1


	//   ....[90]....
        /*06b8*/ 	.word	0x000053b0
        /*06bc*/ 	.word	0x000000ff
        /*06c0*/ 	.word	0x000000b8
        /*06c4*/ 	.short	0x010b
        /*06c6*/ 	.byte	0x04
	.zero		1


	//   ....[91]....
        /*06c8*/ 	.word	0x000053c0
        /*06cc*/ 	.word	0x000000ff
        /*06d0*/ 	.word	0x00000000
        /*06d4*/ 	.short	0x0101
        /*06d6*/ 	.byte	0x06
	.zero		1


	//   ....[92]....
        /*06d8*/ 	.word	0x000053e0
        /*06dc*/ 	.word	0x000000ff
        /*06e0*/ 	.word	0x000000e0
        /*06e4*/ 	.short	0x010a
        /*06e6*/ 	.byte	0x04
	.zero		1


	//   ....[93]....
        /*06e8*/ 	.word	0x00005540
        /*06ec*/ 	.word	0x000000ff
        /*06f0*/ 	.word	0x000000c0
        /*06f4*/ 	.short	0x010b
        /*06f6*/ 	.byte	0x04
	.zero		1


	//   ....[94]....
        /*06f8*/ 	.word	0x00005550
        /*06fc*/ 	.word	0x000000ff
        /*0700*/ 	.word	0x00000000
        /*0704*/ 	.short	0x0101
        /*0706*/ 	.byte	0x2d
	.zero		1


	//   ....[95]....
        /*0708*/ 	.word	0x00005560
        /*070c*/ 	.word	0x000000ff
        /*0710*/ 	.word	0x000000e8
        /*0714*/ 	.short	0x010a
        /*0716*/ 	.byte	0x04
	.zero		1


	//   ....[96]....
        /*0718*/ 	.word	0x00005770
        /*071c*/ 	.word	0x000000ff
        /*0720*/ 	.word	0x000000c8
        /*0724*/ 	.short	0x010b
        /*0726*/ 	.byte	0x04
	.zero		1


	//   ....[97]....
        /*0728*/ 	.word	0x00005810
        /*072c*/ 	.word	0x000000ff
        /*0730*/ 	.word	0x00000000
        /*0734*/ 	.short	0x0101
        /*0736*/ 	.byte	0x05
	.zero		1


	//   ....[98]....
        /*0738*/ 	.word	0x000058f0
        /*073c*/ 	.word	0x000000ff
        /*0740*/ 	.word	0x000000d0
        /*0744*/ 	.short	0x010a
        /*0746*/ 	.byte	0x04
	.zero		1


	//   ....[99]....
        /*0748*/ 	.word	0x00005910
        /*074c*/ 	.word	0x000000ff
        /*0750*/ 	.word	0x000000d8
        /*0754*/ 	.short	0x010a
        /*0756*/ 	.byte	0x04
	.zero		1


	//   ....[100]....
        /*0758*/ 	.word	0x00005930
        /*075c*/ 	.word	0x000000ff
        /*0760*/ 	.word	0x000000e0
        /*0764*/ 	.short	0x010a
        /*0766*/ 	.byte	0x04
	.zero		1


	//   ....[101]....
        /*0768*/ 	.word	0x00005970
        /*076c*/ 	.word	0x00000000
        /*0770*/ 	.word	0x000000e8
        /*0774*/ 	.short	0x010a
        /*0776*/ 	.byte	0xff
	.zero		1


	//   ....[102]....
        /*0778*/ 	.word	0x00005cc0
        /*077c*/ 	.word	0x00000000
        /*0780*/ 	.word	0x00000100
        /*0784*/ 	.short	0x010a
        /*0786*/ 	.byte	0xff
	.zero		1


	//   ....[103]....
        /*0788*/ 	.word	0x00005dd0
        /*078c*/ 	.word	0x00000000
        /*0790*/ 	.word	0x00000000
        /*0794*/ 	.short	0x0101
        /*0796*/ 	.byte	0xff
	.zero		1


	//   ....[104]....
        /*0798*/ 	.word	0x00006860
        /*079c*/ 	.word	0x000000ff
        /*07a0*/ 	.word	0x000000b0
        /*07a4*/ 	.short	0x010a
        /*07a6*/ 	.byte	0x31
	.zero		1


	//   ....[105]....
        /*07a8*/ 	.word	0x00006960
        /*07ac*/ 	.word	0x000000ff
        /*07b0*/ 	.word	0x00000120
        /*07b4*/ 	.short	0x010a
        /*07b6*/ 	.byte	0x31
	.zero		1


	//   ....[106]....
        /*07b8*/ 	.word	0x00006b10
        /*07bc*/ 	.word	0x000000ff
        /*07c0*/ 	.word	0x000000b0
        /*07c4*/ 	.short	0x010a
        /*07c6*/ 	.byte	0x31
	.zero		1


	//   ....[107]....
        /*07c8*/ 	.word	0x00006c50
        /*07cc*/ 	.word	0x000000ff
        /*07d0*/ 	.word	0x00000120
        /*07d4*/ 	.short	0x010a
        /*07d6*/ 	.byte	0x31
	.zero		1


	//   ....[108]....
        /*07d8*/ 	.word	0x00006e50
        /*07dc*/ 	.word	0x000000ff
        /*07e0*/ 	.word	0x00000000
        /*07e4*/ 	.short	0x0101
        /*07e6*/ 	.byte	0x05
	.zero		1


	//   ....[109]....
        /*07e8*/ 	.word	0x00007ec0
        /*07ec*/ 	.word	0x00000000
        /*07f0*/ 	.word	0x00000000
        /*07f4*/ 	.short	0x0101
        /*07f6*/ 	.byte	0xff
	.zero		1


	//   ....[110]....
        /*07f8*/ 	.word	0x00007ed0
        /*07fc*/ 	.word	0x00000003
        /*0800*/ 	.word	0x000000b0
        /*0804*/ 	.short	0x010a
        /*0806*/ 	.byte	0xff
	.zero		1


	//   ....[111]....
        /*0808*/ 	.word	0x00007fe0
        /*080c*/ 	.word	0x00000003
        /*0810*/ 	.word	0x000000b0
        /*0814*/ 	.short	0x010a
        /*0816*/ 	.byte	0xff
	.zero		1


	//   ....[112]....
        /*0818*/ 	.word	0x00009330
        /*081c*/ 	.word	0x00000000
        /*0820*/ 	.word	0x00000000
        /*0824*/ 	.short	0x0101
        /*0826*/ 	.byte	0xff
	.zero		1


	//   ....[113]....
        /*0828*/ 	.word	0x00009350
        /*082c*/ 	.word	0x00000003
        /*0830*/ 	.word	0x000000b0
        /*0834*/ 	.short	0x010a
        /*0836*/ 	.byte	0xff
	.zero		1


	//   ....[114]....
        /*0838*/ 	.word	0x00009440
        /*083c*/ 	.word	0x00000003
        /*0840*/ 	.word	0x000000b0
        /*0844*/ 	.short	0x010a
        /*0846*/ 	.byte	0xff
	.zero		1


	//   ....[115]....
        /*0848*/ 	.word	0x0000a790
        /*084c*/ 	.word	0x00000000
        /*0850*/ 	.word	0x00000000
        /*0854*/ 	.short	0x0101
        /*0856*/ 	.byte	0xff
	.zero		1


	//   ....[116]....
        /*0858*/ 	.word	0x0000a7b0
        /*085c*/ 	.word	0x00000003
        /*0860*/ 	.word	0x000000b0
        /*0864*/ 	.short	0x010a
        /*0866*/ 	.byte	0xff
	.zero		1


	//   ....[117]....
        /*0868*/ 	.word	0x0000a880
        /*086c*/ 	.word	0x00000003
        /*0870*/ 	.word	0x000000b0
        /*0874*/ 	.short	0x010a
        /*0876*/ 	.byte	0xff
	.zero		1


	//   ....[118]....
        /*0878*/ 	.word	0x0000bbc0
        /*087c*/ 	.word	0x00000000
        /*0880*/ 	.word	0x00000000
        /*0884*/ 	.short	0x0101
        /*0886*/ 	.byte	0xff
	.zero		1


	//   ....[119]....
        /*0888*/ 	.word	0x0000bca0
        /*088c*/ 	.word	0x000000ff
        /*0890*/ 	.word	0x00000150
        /*0894*/ 	.short	0x0101
        /*0896*/ 	.byte	0x31
	.zero		1


	//   ....[120]....
        /*0898*/ 	.word	0x0000be30
        /*089c*/ 	.word	0x000000ff
        /*08a0*/ 	.word	0x00000000
        /*08a4*/ 	.short	0x0101
        /*08a6*/ 	.byte	0x04
	.zero		1


	//   ....[121]....
        /*08a8*/ 	.word	0x0000be50
        /*08ac*/ 	.word	0x00000002
        /*08b0*/ 	.word	0x00000140
        /*08b4*/ 	.short	0x010a
        /*08b6*/ 	.byte	0xff
	.zero		1


	//   ....[122]....
        /*08b8*/ 	.word	0x0000beb0
        /*08bc*/ 	.word	0x00000002
        /*08c0*/ 	.word	0x00000058
        /*08c4*/ 	.short	0x010a
        /*08c6*/ 	.byte	0xff
	.zero		1


	//   ....[123]....
        /*08c8*/ 	.word	0x0000bf10
        /*08cc*/ 	.word	0x00000002
        /*08d0*/ 	.word	0x00000058
        /*08d4*/ 	.short	0x010a
        /*08d6*/ 	.byte	0xff
	.zero		1


	//   ....[124]....
        /*08d8*/ 	.word	0x0000bf60
        /*08dc*/ 	.word	0x00000002
        /*08e0*/ 	.word	0x00000100
        /*08e4*/ 	.short	0x010a
        /*08e6*/ 	.byte	0xff
	.zero		1


	//   ....[125]....
        /*08e8*/ 	.word	0x0000bfc0
        /*08ec*/ 	.word	0x00000000
        /*08f0*/ 	.word	0x00000000
        /*08f4*/ 	.short	0x010a
        /*08f6*/ 	.byte	0xff
	.zero		1


	//   ....[126]....
        /*08f8*/ 	.word	0x0000c020
        /*08fc*/ 	.word	0x00000000
        /*0900*/ 	.word	0x00000000
        /*0904*/ 	.short	0x010a
        /*0906*/ 	.byte	0xff
	.zero		1


	//   ....[127]....
        /*0908*/ 	.word	0x0000c080
        /*090c*/ 	.word	0x00000000
        /*0910*/ 	.word	0x00000000
        /*0914*/ 	.short	0x010a
        /*0916*/ 	.byte	0xff
	.zero		1


	//   ....[128]....
        /*0918*/ 	.word	0x0000c0e0
        /*091c*/ 	.word	0x00000000
        /*0920*/ 	.word	0x00000000
        /*0924*/ 	.short	0x010a
        /*0926*/ 	.byte	0xff
	.zero		1


	//   ....[129]....
        /*0928*/ 	.word	0x0000c140
        /*092c*/ 	.word	0x00000000
        /*0930*/ 	.word	0x00000000
        /*0934*/ 	.short	0x010a
        /*0936*/ 	.byte	0xff
	.zero		1


	//   ....[130]....
        /*0938*/ 	.word	0x0000c1a0
        /*093c*/ 	.word	0x00000000
        /*0940*/ 	.word	0x00000000
        /*0944*/ 	.short	0x010a
        /*0946*/ 	.byte	0xff
	.zero		1


	//   ....[131]....
        /*0948*/ 	.word	0x0000c200
        /*094c*/ 	.word	0x00000000
        /*0950*/ 	.word	0x00000000
        /*0954*/ 	.short	0x010a
        /*0956*/ 	.byte	0xff
	.zero		1


	//   ....[132]....
        /*0958*/ 	.word	0x0000c260
        /*095c*/ 	.word	0x00000000
        /*0960*/ 	.word	0x00000000
        /*0964*/ 	.short	0x010a
        /*0966*/ 	.byte	0xff
	.zero		1


	//   ....[133]....
        /*0968*/ 	.word	0x0000c2c0
        /*096c*/ 	.word	0x00000000
        /*0970*/ 	.word	0x00000000
        /*0974*/ 	.short	0x010a
        /*0976*/ 	.byte	0xff
	.zero		1


	//   ....[134]....
        /*0978*/ 	.word	0x0000c320
        /*097c*/ 	.word	0x00000000
        /*0980*/ 	.word	0x00000000
        /*0984*/ 	.short	0x010a
        /*0986*/ 	.byte	0xff
	.zero		1


	//   ....[135]....
        /*0988*/ 	.word	0x0000c370
        /*098c*/ 	.word	0x00000000
        /*0990*/ 	.word	0x00000130
        /*0994*/ 	.short	0x010a
        /*0996*/ 	.byte	0xff
	.zero		1


	//   ....[136]....
        /*0998*/ 	.word	0x0000c3d0
        /*099c*/ 	.word	0x00000000
        /*09a0*/ 	.word	0x00000110
        /*09a4*/ 	.short	0x010a
        /*09a6*/ 	.byte	0xff
	.zero		1


	//   ....[137]....
        /*09a8*/ 	.word	0x0000c420
        /*09ac*/ 	.word	0x00000000
        /*09b0*/ 	.word	0x00000100
        /*09b4*/ 	.short	0x010a
        /*09b6*/ 	.byte	0xff
	.zero		1


	//   ....[138]....
        /*09b8*/ 	.word	0x0000c480
        /*09bc*/ 	.word	0x00000000
        /*09c0*/ 	.word	0x00000110
        /*09c4*/ 	.short	0x010a
        /*09c6*/ 	.byte	0xff
	.zero		1


	//   ....[139]....
        /*09c8*/ 	.word	0x0000c4d0
        /*09cc*/ 	.word	0x00000009
        /*09d0*/ 	.word	0x00000100
        /*09d4*/ 	.short	0x010a
        /*09d6*/ 	.byte	0xff
	.zero		1


	//   ....[140]....
        /*09d8*/ 	.word	0x0000c520
        /*09dc*/ 	.word	0x00000004
        /*09e0*/ 	.word	0x00000000
        /*09e4*/ 	.short	0x010a
        /*09e6*/ 	.byte	0xff
	.zero		1


	//   ....[141]....
        /*09e8*/ 	.word	0x0000c570
        /*09ec*/ 	.word	0x00000008
        /*09f0*/ 	.word	0x00000128
        /*09f4*/ 	.short	0x010a
        /*09f6*/ 	.byte	0xff
	.zero		1


	//   ....[142]....
        /*09f8*/ 	.word	0x0000c5c0
        /*09fc*/ 	.word	0x00000004
        /*0a00*/ 	.word	0x00000000
        /*0a04*/ 	.short	0x010a
        /*0a06*/ 	.byte	0xff
	.zero		1


	//   ....[143]....
        /*0a08*/ 	.word	0x0000c610
        /*0a0c*/ 	.word	0x00000008
        /*0a10*/ 	.word	0x00000150
        /*0a14*/ 	.short	0x010a
        /*0a16*/ 	.byte	0xff
	.zero		1


	//   ....[144]....
        /*0a18*/ 	.word	0x0000c660
        /*0a1c*/ 	.word	0x00000000
        /*0a20*/ 	.word	0x00000100
        /*0a24*/ 	.short	0x010a
        /*0a26*/ 	.byte	0xff
	.zero		1


	//   ....[145]....
        /*0a28*/ 	.word	0x0000c6c0
        /*0a2c*/ 	.word	0x00000000
        /*0a30*/ 	.word	0x000000f8
        /*0a34*/ 	.short	0x010a
        /*0a36*/ 	.byte	0xff
	.zero		1


	//   ....[146]....
        /*0a38*/ 	.word	0x0000c720
        /*0a3c*/ 	.word	0x00000003
        /*0a40*/ 	.word	0x000000d0
        /*0a44*/ 	.short	0x010a
        /*0a46*/ 	.byte	0xff
	.zero		1


	//   ....[147]....
        /*0a48*/ 	.word	0x0000c780
        /*0a4c*/ 	.word	0x00000003
        /*0a50*/ 	.word	0x000000d8
        /*0a54*/ 	.short	0x010a
        /*0a56*/ 	.byte	0xff
	.zero		1


	//   ....[148]....
        /*0a58*/ 	.word	0x0000c7e0
        /*0a5c*/ 	.word	0x00000003
        /*0a60*/ 	.word	0x000000e0
        /*0a64*/ 	.short	0x010a
        /*0a66*/ 	.byte	0xff
	.zero		1


	//   ....[149]....
        /*0a68*/ 	.word	0x0000c840
        /*0a6c*/ 	.word	0x00000003
        /*0a70*/ 	.word	0x000000e8
        /*0a74*/ 	.short	0x010a
        /*0a76*/ 	.byte	0xff
	.zero		1


	//   ....[150]....
        /*0a78*/ 	.word	0x0000c8a0
        /*0a7c*/ 	.word	0x00000000
        /*0a80*/ 	.word	0x000000d0
        /*0a84*/ 	.short	0x010a
        /*0a86*/ 	.byte	0xff
	.zero		1


	//   ....[151]....
        /*0a88*/ 	.word	0x0000c900
        /*0a8c*/ 	.word	0x00000000
        /*0a90*/ 	.word	0x000000d8
        /*0a94*/ 	.short	0x010a
        /*0a96*/ 	.byte	0xff
	.zero		1


	//   ....[152]....
        /*0a98*/ 	.word	0x0000c960
        /*0a9c*/ 	.word	0x00000000
        /*0aa0*/ 	.word	0x000000e0
        /*0aa4*/ 	.short	0x010a
        /*0aa6*/ 	.byte	0xff
	.zero		1


	//   ....[153]....
        /*0aa8*/ 	.word	0x0000c9b0
        /*0aac*/ 	.word	0x00000000
        /*0ab0*/ 	.word	0x00000100
        /*0ab4*/ 	.short	0x010a
        /*0ab6*/ 	.byte	0xff
	.zero		1


	//   ....[154]....
        /*0ab8*/ 	.word	0x0000ca10
        /*0abc*/ 	.word	0x00000000
        /*0ac0*/ 	.word	0x000000b0
        /*0ac4*/ 	.short	0x010a
        /*0ac6*/ 	.byte	0xff
	.zero		1


	//   ....[155]....
        /*0ac8*/ 	.word	0x0000ca70
        /*0acc*/ 	.word	0x00000000
        /*0ad0*/ 	.word	0x00000120
        /*0ad4*/ 	.short	0x010a
        /*0ad6*/ 	.byte	0xff
	.zero		1


	//   ....[156]....
        /*0ad8*/ 	.word	0x0000cac0
        /*0adc*/ 	.word	0x00000003
        /*0ae0*/ 	.word	0x000000b0
        /*0ae4*/ 	.short	0x010a
        /*0ae6*/ 	.byte	0xff
	.zero		1


	//   ....[157]....
        /*0ae8*/ 	.word	0x0000cb10
        /*0aec*/ 	.word	0x00000003
        /*0af0*/ 	.word	0x000000b0
        /*0af4*/ 	.short	0x010a
        /*0af6*/ 	.byte	0xff
	.zero		1


	//   ....[158]....
        /*0af8*/ 	.word	0x0000cb60
        /*0afc*/ 	.word	0x00000003
        /*0b00*/ 	.word	0x000000b0
        /*0b04*/ 	.short	0x010a
        /*0b06*/ 	.byte	0xff
	.zero		1


	//----- nvinfo : EIATTR_NUM_MBARRIERS
	.align		4
.L_47:
        /*0b08*/ 	.byte	0x03, 0x38
        /*0b0a*/ 	.short	0x002b


	//----- nvinfo : EIATTR_EXIT_INSTR_OFFSETS
	.align		4
        /*0b0c*/ 	.byte	0x04, 0x1c
        /*0b0e*/ 	.short	(.L_49 - .L_48)


	//   ....[0]....
.L_48:
        /*0b10*/ 	.word	0x00003090


	//   ....[1]....
        /*0b14*/ 	.word	0x00003590


	//   ....[2]....
        /*0b18*/ 	.word	0x000035f0


	//   ....[3]....
        /*0b1c*/ 	.word	0x000048b0


	//   ....[4]....
        /*0b20*/ 	.word	0x000059a0


	//   ....[5]....
        /*0b24*/ 	.word	0x000059e0


	//   ....[6]....
        /*0b28*/ 	.word	0x0000bd20


	//   ....[7]....
        /*0b2c*/ 	.word	0x0000bda0


	//   ....[8]....
        /*0b30*/ 	.word	0x0000bdd0


	//   ....[9]....
        /*0b34*/ 	.word	0x0000be40


	//----- nvinfo : EIATTR_MAX_THREADS
	.align		4
.L_49:
        /*0b38*/ 	.byte	0x04, 0x05
        /*0b3a*/ 	.short	(.L_51 - .L_50)
.L_50:
        /*0b3c*/ 	.word	0x00000100
        /*0b40*/ 	.word	0x00000001
        /*0b44*/ 	.word	0x00000001


	//----- nvinfo : EIATTR_CRS_STACK_SIZE
	.align		4
.L_51:
        /*0b48*/ 	.byte	0x04, 0x1e
        /*0b4a*/ 	.short	(.L_53 - .L_52)
.L_52:
        /*0b4c*/ 	.word	0x00000000


	//----- nvinfo : EIATTR_CBANK_PARAM_SIZE
	.align		4
.L_53:
        /*0b50*/ 	.byte	0x03, 0x19
        /*0b52*/ 	.short	0x0c00


	//----- nvinfo : EIATTR_PARAM_CBANK
	.align		4
        /*0b54*/ 	.byte	0x04, 0x0a
        /*0b56*/ 	.short	(.L_55 - .L_54)
	.align		4
.L_54:
        /*0b58*/ 	.word	index@(.nv.constant0._ZN7cutlass13device_kernelINS_4gemm6kernel13GemmUniversalIN4cute5tupleIJiiiiEEENS1_10collective13CollectiveMmaINS1_46MainloopSm100TmaUmmaWarpSpecializedBlockScaledILi11ELi2ELi1ENS5_IJNS4_1CILi1EEENSA_ILi4EEESB_EEEEENS5_IJNSA_ILi128EEENSA_ILi256EEENSA_ILi64EEEEEENS5_IJNS_12float_e2m1_tENS_13float_ue4m3_tEEEENS5_IJNS5_IJlSB_lEEENS4_6LayoutINS5_IJNS5_IJNS5_IJNSA_ILi32EEESC_EEEiEEENS5_IJNS5_IJNSA_ILi16EEESC_EEEiEEENS5_IJSB_iEEEEEENS5_IJST_NS5_IJNS5_IJNSA_ILi0EEESB_EEENSA_ILi512EEEEEENS5_IJSW_iEEEEEEEEEEESL_S13_NS4_8TiledMMAINS4_8MMA_AtomIJNS4_17SM100_MMA_MXF4_SSISJ_SJ_fSK_Li128ELi256ELi16ELNS4_4UMMA5MajorE0ELS18_0ELNS17_7ScaleInE0ELS19_0EEEEEENSN_INS5_IJSB_SB_SB_EEENS5_IJSW_SW_SW_EEEEENS5_IJNS4_10UnderscoreES1F_S1F_EEEEENS5_IJNS4_23SM90_TMA_LOAD_MULTICASTES1I_EEENS5_IJNS4_14ComposedLayoutINS4_7SwizzleILi1ELi4ELi3EEENS4_18smem_ptr_flag_bitsILi4EEENSN_INS5_IJNSA_ILi8EEESH_EEENS5_IJSH_SB_EEEEEEENSN_INS5_IJNS5_IJNS5_IJSP_SB_EEESS_EEESB_NS5_IJSB_SB_EEEEEENS5_IJNS5_IJNS5_IJSS_SY_EEESX_EEESW_NS5_IJSC_SY_EEEEEEEEEEEvNS4_8identityENS5_IJNS4_13SM90_TMA_LOADES25_EEENS5_IJS1T_NSN_INS5_IJNS5_IJNS5_IJSP_NSA_ILi2EEEEEESS_EEESB_S1W_EEENS5_IJS1Z_SW_NS5_IJSC_NSA_ILi1024EEEEEEEEEEEEEEvS24_EENS_8epilogue10collective18CollectiveEpilogueINS2H_23Sm100TmaWarpSpecializedILi4ELi2ELi64ELb1ELb0EEEJSI_NS5_IJNSN_ISF_SB_EENSN_ISH_SB_EEEEENS_10bfloat16_tESM_S2P_SM_NS2H_6fusion15FusionCallbacksIS2L_NS2Q_17LinearCombinationIS2P_fS2P_fLNS_15FloatRoundStyleE2EEESI_S2O_JEEENS4_5SM1004TMEM4LOAD26SM100_TMEM_LOAD_32dp32b64xES25_NS1K_INS1L_ILi3ELi4ELi3EEENS1N_ILi16EEES1S_EENS4_39AutoVectorizingCopyWithAssumedAlignmentILi128EEENS4_14SM90_TMA_STOREES32_S34_S34_EEEvvEEEEvNT_6ParamsE)
        /*0b5c*/ 	.short	0x0380
        /*0b5e*/ 	.short	0x0c00


	//----- nvinfo : EIATTR_SW_WAR
	.align		4
.L_55:
        /*0b60*/ 	.byte	0x04, 0x36
        /*0b62*/ 	.short	(.L_57 - .L_56)
.L_56:
        /*0b64*/ 	.word	0x00000008
.L_57:


//--------------------- .nv.callgraph             --------------------------
	.section	.nv.callgraph,"",@"SHT_CUDA_CALLGRAPH"
	.align	4
	.sectionentsize	8
	.align		4
        /*0000*/ 	.word	0x00000000
	.align		4
        /*0004*/ 	.word	0xffffffff
	.align		4
        /*0008*/ 	.word	index@(_ZN7cutlass13device_kernelINS_4gemm6kernel13GemmUniversalIN4cute5tupleIJiiiiEEENS1_10collective13CollectiveMmaINS1_46MainloopSm100TmaUmmaWarpSpecializedBlockScaledILi11ELi2ELi1ENS5_IJNS4_1CILi1EEENSA_ILi4EEESB_EEEEENS5_IJNSA_ILi128EEENSA_ILi256EEENSA_ILi64EEEEEENS5_IJNS_12float_e2m1_tENS_13float_ue4m3_tEEEENS5_IJNS5_IJlSB_lEEENS4_6LayoutINS5_IJNS5_IJNS5_IJNSA_ILi32EEESC_EEEiEEENS5_IJNS5_IJNSA_ILi16EEESC_EEEiEEENS5_IJSB_iEEEEEENS5_IJST_NS5_IJNS5_IJNSA_ILi0EEESB_EEENSA_ILi512EEEEEENS5_IJSW_iEEEEEEEEEEESL_S13_NS4_8TiledMMAINS4_8MMA_AtomIJNS4_17SM100_MMA_MXF4_SSISJ_SJ_fSK_Li128ELi256ELi16ELNS4_4UMMA5MajorE0ELS18_0ELNS17_7ScaleInE0ELS19_0EEEEEENSN_INS5_IJSB_SB_SB_EEENS5_IJSW_SW_SW_EEEEENS5_IJNS4_10UnderscoreES1F_S1F_EEEEENS5_IJNS4_23SM90_TMA_LOAD_MULTICASTES1I_EEENS5_IJNS4_14ComposedLayoutINS4_7SwizzleILi1ELi4ELi3EEENS4_18smem_ptr_flag_bitsILi4EEENSN_INS5_IJNSA_ILi8EEESH_EEENS5_IJSH_SB_EEEEEEENSN_INS5_IJNS5_IJNS5_IJSP_SB_EEESS_EEESB_NS5_IJSB_SB_EEEEEENS5_IJNS5_IJNS5_IJSS_SY_EEESX_EEESW_NS5_IJSC_SY_EEEEEEEEEEEvNS4_8identityENS5_IJNS4_13SM90_TMA_LOADES25_EEENS5_IJS1T_NSN_INS5_IJNS5_IJNS5_IJSP_NSA_ILi2EEEEEESS_EEESB_S1W_EEENS5_IJS1Z_SW_NS5_IJSC_NSA_ILi1024EEEEEEEEEEEEEEvS24_EENS_8epilogue10collective18CollectiveEpilogueINS2H_23Sm100TmaWarpSpecializedILi4ELi2ELi64ELb1ELb0EEEJSI_NS5_IJNSN_ISF_SB_EENSN_ISH_SB_EEEEENS_10bfloat16_tESM_S2P_SM_NS2H_6fusion15FusionCallbacksIS2L_NS2Q_17LinearCombinationIS2P_fS2P_fLNS_15FloatRoundStyleE2EEESI_S2O_JEEENS4_5SM1004TMEM4LOAD26SM100_TMEM_LOAD_32dp32b64xES25_NS1K_INS1L_ILi3ELi4ELi3EEENS1N_ILi16EEES1S_EENS4_39AutoVectorizingCopyWithAssumedAlignmentILi128EEENS4_14SM90_TMA_STOREES32_S34_S34_EEEvvEEEEvNT_6ParamsE)
	.align		4
        /*000c*/ 	.word	index@(__assertfail)
	.align		4
        /*0010*/ 	.word	0x00000000
	.align		4
        /*0014*/ 	.word	0xfffffffe
	.align		4
        /*0018*/ 	.word	0x00000000
	.align		4
        /*001c*/ 	.word	0xfffffffd
	.align		4
        /*0020*/ 	.word	0x00000000
	.align		4
        /*0024*/ 	.word	0xfffffffc


//--------------------- .nv.constant4             --------------------------
	.section	.nv.constant4,"a",@progbits
	.align	8
	.align		8
.nv.constant4:
        /*0000*/ 	.dword	__assertfail
	.align		8
        /*0008*/ 	.dword	__unnamed_1
	.align		8
        /*0010*/ 	.dword	__unnamed_2
	.align		8
        /*0018*/ 	.dword	_ZN40_INTERNAL_a11ad431_4_k_cu_4385f2f5_203744cuda3std3__45__cpo5beginE
	.align		8
        /*0020*/ 	.dword	_ZN40_INTERNAL_a11ad431_4_k_cu_4385f2f5_203744cuda3std3__45__cpo3endE
	.align		8
        /*0028*/ 	.dword	_ZN40_INTERNAL_a11ad431_4_k_cu_4385f2f5_203744cuda3std3__45__cpo6cbeginE
	.align		8
        /*0030*/ 	.dword	_ZN40_INTERNAL_a11ad431_4_k_cu_4385f2f5_203744cuda3std3__45__cpo4cendE
	.align		8
        /*0038*/ 	.dword	_ZN40_INTERNAL_a11ad431_4_k_cu_4385f2f5_203744cuda3std3__442_GLOBAL__N__a11ad431_4_k_cu_4385f2f5_203746ignoreE
	.align		8
        /*0040*/ 	.dword	_ZN40_INTERNAL_a11ad431_4_k_cu_4385f2f5_203744cuda3std3__419piecewise_constructE
	.align		8
        /*0048*/ 	.dword	_ZN40_INTERNAL_a11ad431_4_k_cu_4385f2f5_203744cuda3std3__48in_placeE
	.align		8
        /*0050*/ 	.dword	_ZN40_INTERNAL_a11ad431_4_k_cu_4385f2f5_203744cuda3std6ranges3__45__cpo4swapE
	.align		8
        /*0058*/ 	.dword	_ZN40_INTERNAL_a11ad431_4_k_cu_4385f2f5_203744cuda3std6ranges3__45__cpo9iter_moveE
	.align		8
        /*0060*/ 	.dword	_ZN40_INTERNAL_a11ad431_4_k_cu_4385f2f5_203744cute7productE
	.align		8
        /*0068*/ 	.dword	_ZN40_INTERNAL_a11ad431_4_k_cu_4385f2f5_203744cute1_E
	.align		8
        /*0070*/ 	.dword	$str$25
	.align		8
        /*0078*/ 	.dword	$str$26
	.align		8
        /*0080*/ 	.dword	$str$29
	.align		8
        /*0088*/ 	.dword	$str$30


//--------------------- .text._ZN7cutlass13device_kernelINS_4gemm6kernel13GemmUniversalIN4cute5tupleIJiiiiEEENS1_10collective13CollectiveMmaINS1_46MainloopSm100TmaUmmaWarpSpecializedBlockScaledILi11ELi2ELi1ENS5_IJNS4_1CILi1EEENSA_ILi4EEESB_EEEEENS5_IJNSA_ILi128EEENSA_ILi256EEENSA_ILi64EEEEEENS5_IJNS_12float_e2m1_tENS_13float_ue4m3_tEEEENS5_IJNS5_IJlSB_lEEENS4_6LayoutINS5_IJNS5_IJNS5_IJNSA_ILi32EEESC_EEEiEEENS5_IJNS5_IJNSA_ILi16EEESC_EEEiEEENS5_IJSB_iEEEEEENS5_IJST_NS5_IJNS5_IJNSA_ILi0EEESB_EEENSA_ILi512EEEEEENS5_IJSW_iEEEEEEEEEEESL_S13_NS4_8TiledMMAINS4_8MMA_AtomIJNS4_17SM100_MMA_MXF4_SSISJ_SJ_fSK_Li128ELi256ELi16ELNS4_4UMMA5MajorE0ELS18_0ELNS17_7ScaleInE0ELS19_0EEEEEENSN_INS5_IJSB_SB_SB_EEENS5_IJSW_SW_SW_EEEEENS5_IJNS4_10UnderscoreES1F_S1F_EEEEENS5_IJNS4_23SM90_TMA_LOAD_MULTICASTES1I_EEENS5_IJNS4_14ComposedLayoutINS4_7SwizzleILi1ELi4ELi3EEENS4_18smem_ptr_flag_bitsILi4EEENSN_INS5_IJNSA_ILi8EEESH_EEENS5_IJSH_SB_EEEEEEENSN_INS5_IJNS5_IJNS5_IJSP_SB_EEESS_EEESB_NS5_IJSB_SB_EEEEEENS5_IJNS5_IJNS5_IJSS_SY_EEESX_EEESW_NS5_IJSC_SY_EEEEEEEEEEEvNS4_8identityENS5_IJNS4_13SM90_TMA_LOADES25_EEENS5_IJS1T_NSN_INS5_IJNS5_IJNS5_IJSP_NSA_ILi2EEEEEESS_EEESB_S1W_EEENS5_IJS1Z_SW_NS5_IJSC_NSA_ILi1024EEEEEEEEEEEEEEvS24_EENS_8epilogue10collective18CollectiveEpilogueINS2H_23Sm100TmaWarpSpecializedILi4ELi2ELi64ELb1ELb0EEEJSI_NS5_IJNSN_ISF_SB_EENSN_ISH_SB_EEEEENS_10bfloat16_tESM_S2P_SM_NS2H_6fusion15FusionCallbacksIS2L_NS2Q_17LinearCombinationIS2P_fS2P_fLNS_15FloatRoundStyleE2EEESI_S2O_JEEENS4_5SM1004TMEM4LOAD26SM100_TMEM_LOAD_32dp32b64xES25_NS1K_INS1L_ILi3ELi4ELi3EEENS1N_ILi16EEES1S_EENS4_39AutoVectorizingCopyWithAssumedAlignmentILi128EEENS4_14SM90_TMA_STOREES32_S34_S34_EEEvvEEEEvNT_6ParamsE --------------------------
	.section	.text._ZN7cutlass13device_kernelINS_4gemm6kernel13GemmUniversalIN4cute5tupleIJiiiiEEENS1_10collective13CollectiveMmaINS1_46MainloopSm100TmaUmmaWarpSpecializedBlockScaledILi11ELi2ELi1ENS5_IJNS4_1CILi1EEENSA_ILi4EEESB_EEEEENS5_IJNSA_ILi128EEENSA_ILi256EEENSA_ILi64EEEEEENS5_IJNS_12float_e2m1_tENS_13float_ue4m3_tEEEENS5_IJNS5_IJlSB_lEEENS4_6LayoutINS5_IJNS5_IJNS5_IJNSA_ILi32EEESC_EEEiEEENS5_IJNS5_IJNSA_ILi16EEESC_EEEiEEENS5_IJSB_iEEEEEENS5_IJST_NS5_IJNS5_IJNSA_ILi0EEESB_EEENSA_ILi512EEEEEENS5_IJSW_iEEEEEEEEEEESL_S13_NS4_8TiledMMAINS4_8MMA_AtomIJNS4_17SM100_MMA_MXF4_SSISJ_SJ_fSK_Li128ELi256ELi16ELNS4_4UMMA5MajorE0ELS18_0ELNS17_7ScaleInE0ELS19_0EEEEEENSN_INS5_IJSB_SB_SB_EEENS5_IJSW_SW_SW_EEEEENS5_IJNS4_10UnderscoreES1F_S1F_EEEEENS5_IJNS4_23SM90_TMA_LOAD_MULTICASTES1I_EEENS5_IJNS4_14ComposedLayoutINS4_7SwizzleILi1ELi4ELi3EEENS4_18smem_ptr_flag_bitsILi4EEENSN_INS5_IJNSA_ILi8EEESH_EEENS5_IJSH_SB_EEEEEEENSN_INS5_IJNS5_IJNS5_IJSP_SB_EEESS_EEESB_NS5_IJSB_SB_EEEEEENS5_IJNS5_IJNS5_IJSS_SY_EEESX_EEESW_NS5_IJSC_SY_EEEEEEEEEEEvNS4_8identityENS5_IJNS4_13SM90_TMA_LOADES25_EEENS5_IJS1T_NSN_INS5_IJNS5_IJNS5_IJSP_NSA_ILi2EEEEEESS_EEESB_S1W_EEENS5_IJS1Z_SW_NS5_IJSC_NSA_ILi1024EEEEEEEEEEEEEEvS24_EENS_8epilogue10collective18CollectiveEpilogueINS2H_23Sm100TmaWarpSpecializedILi4ELi2ELi64ELb1ELb0EEEJSI_NS5_IJNSN_ISF_SB_EENSN_ISH_SB_EEEEENS_10bfloat16_tESM_S2P_SM_NS2H_6fusion15FusionCallbacksIS2L_NS2Q_17LinearCombinationIS2P_fS2P_fLNS_15FloatRoundStyleE2EEESI_S2O_JEEENS4_5SM1004TMEM4LOAD26SM100_TMEM_LOAD_32dp32b64xES25_NS1K_INS1L_ILi3ELi4ELi3EEENS1N_ILi16EEES1S_EENS4_39AutoVectorizingCopyWithAssumedAlignmentILi128EEENS4_14SM90_TMA_STOREES32_S34_S34_EEEvvEEEEvNT_6ParamsE,"ax",@progbits
	.align	128
.text._ZN7cutlass13device_kernelINS_4gemm6kernel13GemmUniversalIN4cute5tupleIJiiiiEEENS1_10collective13CollectiveMmaINS1_46MainloopSm100TmaUmmaWarpSpecializedBlockScaledILi11ELi2ELi1ENS5_IJNS4_1CILi1EEENSA_ILi4EEESB_EEEEENS5_IJNSA_ILi128EEENSA_ILi256EEENSA_ILi64EEEEEENS5_IJNS_12float_e2m1_tENS_13float_ue4m3_tEEEENS5_IJNS5_IJlSB_lEEENS4_6LayoutINS5_IJNS5_IJNS5_IJNSA_ILi32EEESC_EEEiEEENS5_IJNS5_IJNSA_ILi16EEESC_EEEiEEENS5_IJSB_iEEEEEENS5_IJST_NS5_IJNS5_IJNSA_ILi0EEESB_EEENSA_ILi512EEEEEENS5_IJSW_iEEEEEEEEEEESL_S13_NS4_8TiledMMAINS4_8MMA_AtomIJNS4_17SM100_MMA_MXF4_SSISJ_SJ_fSK_Li128ELi256ELi16ELNS4_4UMMA5MajorE0ELS18_0ELNS17_7ScaleInE0ELS19_0EEEEEENSN_INS5_IJSB_SB_SB_EEENS5_IJSW_SW_SW_EEEEENS5_IJNS4_10UnderscoreES1F_S1F_EEEEENS5_IJNS4_23SM90_TMA_LOAD_MULTICASTES1I_EEENS5_IJNS4_14ComposedLayoutINS4_7SwizzleILi1ELi4ELi3EEENS4_18smem_ptr_flag_bitsILi4EEENSN_INS5_IJNSA_ILi8EEESH_EEENS5_IJSH_SB_EEEEEEENSN_INS5_IJNS5_IJNS5_IJSP_SB_EEESS_EEESB_NS5_IJSB_SB_EEEEEENS5_IJNS5_IJNS5_IJSS_SY_EEESX_EEESW_NS5_IJSC_SY_EEEEEEEEEEEvNS4_8identityENS5_IJNS4_13SM90_TMA_LOADES25_EEENS5_IJS1T_NSN_INS5_IJNS5_IJNS5_IJSP_NSA_ILi2EEEEEESS_EEESB_S1W_EEENS5_IJS1Z_SW_NS5_IJSC_NSA_ILi1024EEEEEEEEEEEEEEvS24_EENS_8epilogue10collective18CollectiveEpilogueINS2H_23Sm100TmaWarpSpecializedILi4ELi2ELi64ELb1ELb0EEEJSI_NS5_IJNSN_ISF_SB_EENSN_ISH_SB_EEEEENS_10bfloat16_tESM_S2P_SM_NS2H_6fusion15FusionCallbacksIS2L_NS2Q_17LinearCombinationIS2P_fS2P_fLNS_15FloatRoundStyleE2EEESI_S2O_JEEENS4_5SM1004TMEM4LOAD26SM100_TMEM_LOAD_32dp32b64xES25_NS1K_INS1L_ILi3ELi4ELi3EEENS1N_ILi16EEES1S_EENS4_39AutoVectorizingCopyWithAssumedAlignmentILi128EEENS4_14SM90_TMA_STOREES32_S34_S34_EEEvvEEEEvNT_6ParamsE:
        .type           _ZN7cutlass13device_kernelINS_4gemm6kernel13GemmUniversalIN4cute5tupleIJiiiiEEENS1_10collective13CollectiveMmaINS1_46MainloopSm100TmaUmmaWarpSpecializedBlockScaledILi11ELi2ELi1ENS5_IJNS4_1CILi1EEENSA_ILi4EEESB_EEEEENS5_IJNSA_ILi128EEENSA_ILi256EEENSA_ILi64EEEEEENS5_IJNS_12float_e2m1_tENS_13float_ue4m3_tEEEENS5_IJNS5_IJlSB_lEEENS4_6LayoutINS5_IJNS5_IJNS5_IJNSA_ILi32EEESC_EEEiEEENS5_IJNS5_IJNSA_ILi16EEESC_EEEiEEENS5_IJSB_iEEEEEENS5_IJST_NS5_IJNS5_IJNSA_ILi0EEESB_EEENSA_ILi512EEEEEENS5_IJSW_iEEEEEEEEEEESL_S13_NS4_8TiledMMAINS4_8MMA_AtomIJNS4_17SM100_MMA_MXF4_SSISJ_SJ_fSK_Li128ELi256ELi16ELNS4_4UMMA5MajorE0ELS18_0ELNS17_7ScaleInE0ELS19_0EEEEEENSN_INS5_IJSB_SB_SB_EEENS5_IJSW_SW_SW_EEEEENS5_IJNS4_10UnderscoreES1F_S1F_EEEEENS5_IJNS4_23SM90_TMA_LOAD_MULTICASTES1I_EEENS5_IJNS4_14ComposedLayoutINS4_7SwizzleILi1ELi4ELi3EEENS4_18smem_ptr_flag_bitsILi4EEENSN_INS5_IJNSA_ILi8EEESH_EEENS5_IJSH_SB_EEEEEEENSN_INS5_IJNS5_IJNS5_IJSP_SB_EEESS_EEESB_NS5_IJSB_SB_EEEEEENS5_IJNS5_IJNS5_IJSS_SY_EEESX_EEESW_NS5_IJSC_SY_EEEEEEEEEEEvNS4_8identityENS5_IJNS4_13SM90_TMA_LOADES25_EEENS5_IJS1T_NSN_INS5_IJNS5_IJNS5_IJSP_NSA_ILi2EEEEEESS_EEESB_S1W_EEENS5_IJS1Z_SW_NS5_IJSC_NSA_ILi1024EEEEEEEEEEEEEEvS24_EENS_8epilogue10collective18CollectiveEpilogueINS2H_23Sm100TmaWarpSpecializedILi4ELi2ELi64ELb1ELb0EEEJSI_NS5_IJNSN_ISF_SB_EENSN_ISH_SB_EEEEENS_10bfloat16_tESM_S2P_SM_NS2H_6fusion15FusionCallbacksIS2L_NS2Q_17LinearCombinationIS2P_fS2P_fLNS_15FloatRoundStyleE2EEESI_S2O_JEEENS4_5SM1004TMEM4LOAD26SM100_TMEM_LOAD_32dp32b64xES25_NS1K_INS1L_ILi3ELi4ELi3EEENS1N_ILi16EEES1S_EENS4_39AutoVectorizingCopyWithAssumedAlignmentILi128EEENS4_14SM90_TMA_STOREES32_S34_S34_EEEvvEEEEvNT_6ParamsE,@function
        .size           _ZN7cutlass13device_kernelINS_4gemm6kernel13GemmUniversalIN4cute5tupleIJiiiiEEENS1_10collective13CollectiveMmaINS1_46MainloopSm100TmaUmmaWarpSpecializedBlockScaledILi11ELi2ELi1ENS5_IJNS4_1CILi1EEENSA_ILi4EEESB_EEEEENS5_IJNSA_ILi128EEENSA_ILi256EEENSA_ILi64EEEEEENS5_IJNS_12float_e2m1_tENS_13float_ue4m3_tEEEENS5_IJNS5_IJlSB_lEEENS4_6LayoutINS5_IJNS5_IJNS5_IJNSA_ILi32EEESC_EEEiEEENS5_IJNS5_IJNSA_ILi16EEESC_EEEiEEENS5_IJSB_iEEEEEENS5_IJST_NS5_IJNS5_IJNSA_ILi0EEESB_EEENSA_ILi512EEEEEENS5_IJSW_iEEEEEEEEEEESL_S13_NS4_8TiledMMAINS4_8MMA_AtomIJNS4_17SM100_MMA_MXF4_SSISJ_SJ_fSK_Li128ELi256ELi16ELNS4_4UMMA5MajorE0ELS18_0ELNS17_7ScaleInE0ELS19_0EEEEEENSN_INS5_IJSB_SB_SB_EEENS5_IJSW_SW_SW_EEEEENS5_IJNS4_10UnderscoreES1F_S1F_EEEEENS5_IJNS4_23SM90_TMA_LOAD_MULTICASTES1I_EEENS5_IJNS4_14ComposedLayoutINS4_7SwizzleILi1ELi4ELi3EEENS4_18smem_ptr_flag_bitsILi4EEENSN_INS5_IJNSA_ILi8EEESH_EEENS5_IJSH_SB_EEEEEEENSN_INS5_IJNS5_IJNS5_IJSP_SB_EEESS_EEESB_NS5_IJSB_SB_EEEEEENS5_IJNS5_IJNS5_IJSS_SY_EEESX_EEESW_NS5_IJSC_SY_EEEEEEEEEEEvNS4_8identityENS5_IJNS4_13SM90_TMA_LOADES25_EEENS5_IJS1T_NSN_INS5_IJNS5_IJNS5_IJSP_NSA_ILi2EEEEEESS_EEESB_S1W_EEENS5_IJS1Z_SW_NS5_IJSC_NSA_ILi1024EEEEEEEEEEEEEEvS24_EENS_8epilogue10collective18CollectiveEpilogueINS2H_23Sm100TmaWarpSpecializedILi4ELi2ELi64ELb1ELb0EEEJSI_NS5_IJNSN_ISF_SB_EENSN_ISH_SB_EEEEENS_10bfloat16_tESM_S2P_SM_NS2H_6fusion15FusionCallbacksIS2L_NS2Q_17LinearCombinationIS2P_fS2P_fLNS_15FloatRoundStyleE2EEESI_S2O_JEEENS4_5SM1004TMEM4LOAD26SM100_TMEM_LOAD_32dp32b64xES25_NS1K_INS1L_ILi3ELi4ELi3EEENS1N_ILi16EEES1S_EENS4_39AutoVectorizingCopyWithAssumedAlignmentILi128EEENS4_14SM90_TMA_STOREES32_S34_S34_EEEvvEEEEvNT_6ParamsE,(.L_x_201 - _ZN7cutlass13device_kernelINS_4gemm6kernel13GemmUniversalIN4cute5tupleIJiiiiEEENS1_10collective13CollectiveMmaINS1_46MainloopSm100TmaUmmaWarpSpecializedBlockScaledILi11ELi2ELi1ENS5_IJNS4_1CILi1EEENSA_ILi4EEESB_EEEEENS5_IJNSA_ILi128EEENSA_ILi256EEENSA_ILi64EEEEEENS5_IJNS_12float_e2m1_tENS_13float_ue4m3_tEEEENS5_IJNS5_IJlSB_lEEENS4_6LayoutINS5_IJNS5_IJNS5_IJNSA_ILi32EEESC_EEEiEEENS5_IJNS5_IJNSA_ILi16EEESC_EEEiEEENS5_IJSB_iEEEEEENS5_IJST_NS5_IJNS5_IJNSA_ILi0EEESB_EEENSA_ILi512EEEEEENS5_IJSW_iEEEEEEEEEEESL_S13_NS4_8TiledMMAINS4_8MMA_AtomIJNS4_17SM100_MMA_MXF4_SSISJ_SJ_fSK_Li128ELi256ELi16ELNS4_4UMMA5MajorE0ELS18_0ELNS17_7ScaleInE0ELS19_0EEEEEENSN_INS5_IJSB_SB_SB_EEENS5_IJSW_SW_SW_EEEEENS5_IJNS4_10UnderscoreES1F_S1F_EEEEENS5_IJNS4_23SM90_TMA_LOAD_MULTICASTES1I_EEENS5_IJNS4_14ComposedLayoutINS4_7SwizzleILi1ELi4ELi3EEENS4_18smem_ptr_flag_bitsILi4EEENSN_INS5_IJNSA_ILi8EEESH_EEENS5_IJSH_SB_EEEEEEENSN_INS5_IJNS5_IJNS5_IJSP_SB_EEESS_EEESB_NS5_IJSB_SB_EEEEEENS5_IJNS5_IJNS5_IJSS_SY_EEESX_EEESW_NS5_IJSC_SY_EEEEEEEEEEEvNS4_8identityENS5_IJNS4_13SM90_TMA_LOADES25_EEENS5_IJS1T_NSN_INS5_IJNS5_IJNS5_IJSP_NSA_ILi2EEEEEESS_EEESB_S1W_EEENS5_IJS1Z_SW_NS5_IJSC_NSA_ILi1024EEEEEEEEEEEEEEvS24_EENS_8epilogue10collective18CollectiveEpilogueINS2H_23Sm100TmaWarpSpecializedILi4ELi2ELi64ELb1ELb0EEEJSI_NS5_IJNSN_ISF_SB_EENSN_ISH_SB_EEEEENS_10bfloat16_tESM_S2P_SM_NS2H_6fusion15FusionCallbacksIS2L_NS2Q_17LinearCombinationIS2P_fS2P_fLNS_15FloatRoundStyleE2EEESI_S2O_JEEENS4_5SM1004TMEM4LOAD26SM100_TMEM_LOAD_32dp32b64xES25_NS1K_INS1L_ILi3ELi4ELi3EEENS1N_ILi16EEES1S_EENS4_39AutoVectorizingCopyWithAssumedAlignmentILi128EEENS4_14SM90_TMA_STOREES32_S34_S34_EEEvvEEEEvNT_6ParamsE)
        .other          _ZN7cutlass13device_kernelINS_4gemm6kernel13GemmUniversalIN4cute5tupleIJiiiiEEENS1_10collective13CollectiveMmaINS1_46MainloopSm100TmaUmmaWarpSpecializedBlockScaledILi11ELi2ELi1ENS5_IJNS4_1CILi1EEENSA_ILi4EEESB_EEEEENS5_IJNSA_ILi128EEENSA_ILi256EEENSA_ILi64EEEEEENS5_IJNS_12float_e2m1_tENS_13float_ue4m3_tEEEENS5_IJNS5_IJlSB_lEEENS4_6LayoutINS5_IJNS5_IJNS5_IJNSA_ILi32EEESC_EEEiEEENS5_IJNS5_IJNSA_ILi16EEESC_EEEiEEENS5_IJSB_iEEEEEENS5_IJST_NS5_IJNS5_IJNSA_ILi0EEESB_EEENSA_ILi512EEEEEENS5_IJSW_iEEEEEEEEEEESL_S13_NS4_8TiledMMAINS4_8MMA_AtomIJNS4_17SM100_MMA_MXF4_SSISJ_SJ_fSK_Li128ELi256ELi16ELNS4_4UMMA5MajorE0ELS18_0ELNS17_7ScaleInE0ELS19_0EEEEEENSN_INS5_IJSB_SB_SB_EEENS5_IJSW_SW_SW_EEEEENS5_IJNS4_10UnderscoreES1F_S1F_EEEEENS5_IJNS4_23SM90_TMA_LOAD_MULTICASTES1I_EEENS5_IJNS4_14ComposedLayoutINS4_7SwizzleILi1ELi4ELi3EEENS4_18smem_ptr_flag_bitsILi4EEENSN_INS5_IJNSA_ILi8EEESH_EEENS5_IJSH_SB_EEEEEEENSN_INS5_IJNS5_IJNS5_IJSP_SB_EEESS_EEESB_NS5_IJSB_SB_EEEEEENS5_IJNS5_IJNS5_IJSS_SY_EEESX_EEESW_NS5_IJSC_SY_EEEEEEEEEEEvNS4_8identityENS5_IJNS4_13SM90_TMA_LOADES25_EEENS5_IJS1T_NSN_INS5_IJNS5_IJNS5_IJSP_NSA_ILi2EEEEEESS_EEESB_S1W_EEENS5_IJS1Z_SW_NS5_IJSC_NSA_ILi1024EEEEEEEEEEEEEEvS24_EENS_8epilogue10collective18CollectiveEpilogueINS2H_23Sm100TmaWarpSpecializedILi4ELi2ELi64ELb1ELb0EEEJSI_NS5_IJNSN_ISF_SB_EENSN_ISH_SB_EEEEENS_10bfloat16_tESM_S2P_SM_NS2H_6fusion15FusionCallbacksIS2L_NS2Q_17LinearCombinationIS2P_fS2P_fLNS_15FloatRoundStyleE2EEESI_S2O_JEEENS4_5SM1004TMEM4LOAD26SM100_TMEM_LOAD_32dp32b64xES25_NS1K_INS1L_ILi3ELi4ELi3EEENS1N_ILi16EEES1S_EENS4_39AutoVectorizingCopyWithAssumedAlignmentILi128EEENS4_14SM90_TMA_STOREES32_S34_S34_EEEvvEEEEvNT_6ParamsE,@"STO_CUDA_ENTRY STV_DEFAULT"
_ZN7cutlass13device_kernelINS_4gemm6kernel13GemmUniversalIN4cute5tupleIJiiiiEEENS1_10collective13CollectiveMmaINS1_46MainloopSm100TmaUmmaWarpSpecializedBlockScaledILi11ELi2ELi1ENS5_IJNS4_1CILi1EEENSA_ILi4EEESB_EEEEENS5_IJNSA_ILi128EEENSA_ILi256EEENSA_ILi64EEEEEENS5_IJNS_12float_e2m1_tENS_13float_ue4m3_tEEEENS5_IJNS5_IJlSB_lEEENS4_6LayoutINS5_IJNS5_IJNS5_IJNSA_ILi32EEESC_EEEiEEENS5_IJNS5_IJNSA_ILi16EEESC_EEEiEEENS5_IJSB_iEEEEEENS5_IJST_NS5_IJNS5_IJNSA_ILi0EEESB_EEENSA_ILi512EEEEEENS5_IJSW_iEEEEEEEEEEESL_S13_NS4_8TiledMMAINS4_8MMA_AtomIJNS4_17SM100_MMA_MXF4_SSISJ_SJ_fSK_Li128ELi256ELi16ELNS4_4UMMA5MajorE0ELS18_0ELNS17_7ScaleInE0ELS19_0EEEEEENSN_INS5_IJSB_SB_SB_EEENS5_IJSW_SW_SW_EEEEENS5_IJNS4_10UnderscoreES1F_S1F_EEEEENS5_IJNS4_23SM90_TMA_LOAD_MULTICASTES1I_EEENS5_IJNS4_14ComposedLayoutINS4_7SwizzleILi1ELi4ELi3EEENS4_18smem_ptr_flag_bitsILi4EEENSN_INS5_IJNSA_ILi8EEESH_EEENS5_IJSH_SB_EEEEEEENSN_INS5_IJNS5_IJNS5_IJSP_SB_EEESS_EEESB_NS5_IJSB_SB_EEEEEENS5_IJNS5_IJNS5_IJSS_SY_EEESX_EEESW_NS5_IJSC_SY_EEEEEEEEEEEvNS4_8identityENS5_IJNS4_13SM90_TMA_LOADES25_EEENS5_IJS1T_NSN_INS5_IJNS5_IJNS5_IJSP_NSA_ILi2EEEEEESS_EEESB_S1W_EEENS5_IJS1Z_SW_NS5_IJSC_NSA_ILi1024EEEEEEEEEEEEEEvS24_EENS_8epilogue10collective18CollectiveEpilogueINS2H_23Sm100TmaWarpSpecializedILi4ELi2ELi64ELb1ELb0EEEJSI_NS5_IJNSN_ISF_SB_EENSN_ISH_SB_EEEEENS_10bfloat16_tESM_S2P_SM_NS2H_6fusion15FusionCallbacksIS2L_NS2Q_17LinearCombinationIS2P_fS2P_fLNS_15FloatRoundStyleE2EEESI_S2O_JEEENS4_5SM1004TMEM4LOAD26SM100_TMEM_LOAD_32dp32b64xES25_NS1K_INS1L_ILi3ELi4ELi3EEENS1N_ILi16EEES1S_EENS4_39AutoVectorizingCopyWithAssumedAlignmentILi128EEENS4_14SM90_TMA_STOREES32_S34_S34_EEEvvEEEEvNT_6ParamsE:
[----:B------:R-:W1:Y:S01]  /*0000*/  LDC R1, c[0x0][0x37c] ;  /* 0x0000df00ff017b82 */ /* 0x000e620000000800 */
[----:B------:R-:W2:Y:S01]  /*0010*/  S2R R165, SR_TID.X ;  /* 0x0000000000a57919 */ /* 0x000ea20000002100 */
[----:B------:R-:W3:Y:S01]  /*0020*/  LDCU.64 UR4, c[0x0][0xc90] ;  /* 0x00019200ff0477ac */ /* 0x000ee20008000a00 */
[----:B------:R-:W-:Y:S02]  /*0030*/  PRMT R151, RZ, 0x7610, R151 ;  /* 0x00007610ff977816 */ /* 0x000fe40000000097 */
[----:B------:R-:W-:Y:S01]  /*0040*/  ELECT P6, URZ, PT ;  /* 0x0000000000ff782f */ /* 0x000fe200038c0000 */
[----:B------:R-:W4:Y:S01]  /*0050*/  LDCU.64 UR46, c[0x0][0x358] ;  /* 0x00006b00ff2e77ac */ /* 0x000f220008000a00 */
[----:B---3--:R-:W-:-:S04]  /*0060*/  UISETP.NE.U32.AND UP0, UPT, UR4, URZ, UPT ;  /* 0x000000ff0400728c */ /* 0x008fc8000bf05070 */
[----:B------:R-:W-:Y:S01]  /*0070*/  UISETP.NE.AND.EX UP0, UPT, UR5, URZ, UPT, UP0 ;  /* 0x000000ff0500728c */ /* 0x000fe2000bf05300 */
[----:B--2---:R-:W-:-:S05]  /*0080*/  SHF.R.U32.HI R158, RZ, 0x5, R165 ;  /* 0x00000005ff9e7819 */ /* 0x004fca00000116a5 */
[----:B------:R-:W2:Y:S02]  /*0090*/  SHFL.IDX PT, R0, R158, RZ, 0x1f ;  /* 0x00001fff9e007589 */ /* 0x000ea400000e0000 */
[----:B--2---:R-:W-:Y:S01]  /*00a0*/  R2UR UR6, R0 ;  /* 0x00000000000672ca */ /* 0x004fe200000e0000 */
[----:B-1--4-:R-:W-:-:S14]  /*00b0*/  BRA.U UP0, `(.L_x_0) ;  /* 0x00000001002c7547 */ /* 0x012fdc000b800000 */
[----:B------:R-:W1:Y:S02]  /*00c0*/  LDCU.64 UR8, c[0x0][0xc88] ;  /* 0x00019100ff0877ac */ /* 0x000e640008000a00 */
[----:B-1----:R-:W-:-:S04]  /*00d0*/  UISETP.NE.U32.AND UP0, UPT, UR8, URZ, UPT ;  /* 0x000000ff0800728c */ /* 0x002fc8000bf05070 */
[----:B------:R-:W-:-:S09]  /*00e0*/  UISETP.NE.AND.EX UP0, UPT, UR9, URZ, UPT, UP0 ;  /* 0x000000ff0900728c */ /* 0x000fd2000bf05300 */
[----:B------:R-:W-:Y:S05]  /*00f0*/  BRA.U !UP0, `(.L_x_1) ;  /* 0x0000000108107547 */ /* 0x000fea000b800000 */
[----:B------:R-:W1:Y:S02]  /*0100*/  LDC.64 R2, c[0x0][0xc88] ;  /* 0x00032200ff027b82 */ /* 0x000e640000000a00 */
[----:B-1----:R1:W5:Y:S01]  /*0110*/  LDG.E R83, desc[UR46][R2.64] ;  /* 0x0000002e02537981 */ /* 0x002362000c1e1900 */
[----:B------:R-:W-:Y:S01]  /*0120*/  HFMA2 R151, -RZ, RZ, 0, 5.9604644775390625e-08 ;  /* 0x00000001ff977431 */ /* 0x000fe200000001ff */
[----:B------:R-:W-:Y:S05]  /*0130*/  BRA `(.L_x_0) ;  /* 0x00000000000c7947 */ /* 0x000fea0003800000 */
.L_x_1:
[----:B------:R-:W1:Y:S01]  /*0140*/  LDCU UR7, c[0x0][0xc80] ;  /* 0x00019000ff0777ac */ /* 0x000e620008000800 */
[----:B------:R-:W-:Y:S01]  /*0150*/  HFMA2 R151, -RZ, RZ, 0, 5.9604644775390625e-08 ;  /* 0x00000001ff977431 */ /* 0x000fe200000001ff */
[----:B-1----:R-:W-:Y:S02]  /*0160*/  MOV R83, UR7 ;  /* 0x0000000700537c02 */ /* 0x002fe40008000f00 */
.L_x_0:
[----:B------:R-:W2:Y:S02]  /*0170*/  LDCU.64 UR8, c[0x0][0xcb0] ;  /* 0x00019600ff0877ac */ /* 0x000ea40008000a00 */
[----:B--2---:R-:W-:-:S04]  /*0180*/  UISETP.NE.U32.AND UP0, UPT, UR8, URZ, UPT ;  /* 0x000000ff0800728c */ /* 0x004fc8000bf05070 */
[----:B------:R-:W-:-:S09]  /*0190*/  UISETP.NE.AND.EX UP0, UPT, UR9, URZ, UPT, UP0 ;  /* 0x000000ff0900728c */ /* 0x000fd2000bf05300 */
[----:B------:R-:W-:Y:S05]  /*01a0*/  BRA.U UP0, `(.L_x_2) ;  /* 0x0000000100247547 */ /* 0x000fea000b800000 */
[----:B------:R-:W2:Y:S02]  /*01b0*/  LDCU.64 UR8, c[0x0][0xca8] ;  /* 0x00019500ff0877ac */ /* 0x000ea40008000a00 */
[----:B--2---:R-:W-:-:S04]  /*01c0*/  UISETP.NE.U32.AND UP0, UPT, UR8, URZ, UPT ;  /* 0x000000ff0800728c */ /* 0x004fc8000bf05070 */
[----:B------:R-:W-:-:S09]  /*01d0*/  UISETP.NE.AND.EX UP0, UPT, UR9, URZ, UPT, UP0 ;  /* 0x000000ff0900728c */ /* 0x000fd2000bf05300 */
[----:B------:R-:W-:Y:S05]  /*01e0*/  BRA.U !UP0, `(.L_x_3) ;  /* 0x00000001080c7547 */ /* 0x000fea000b800000 */
[----:B------:R-:W2:Y:S02]  /*01f0*/  LDC.64 R76, c[0x0][0xca8] ;  /* 0x00032a00ff4c7b82 */ /* 0x000ea40000000a00 */
[----:B--2---:R2:W5:Y:S01]  /*0200*/  LDG.E R76, desc[UR46][R76.64] ;  /* 0x0000002e4c4c7981 */ /* 0x004562000c1e1900 */
[----:B------:R-:W-:Y:S05]  /*0210*/  BRA `(.L_x_2) ;  /* 0x0000000000087947 */ /* 0x000fea0003800000 */
.L_x_3:
[----:B------:R-:W2:Y:S02]  /*0220*/  LDCU UR7, c[0x0][0xca0] ;  /* 0x00019400ff0777ac */ /* 0x000ea40008000800 */
[----:B--2---:R-:W-:Y:S02]  /*0230*/  MOV R76, UR7 ;  /* 0x00000007004c7c02 */ /* 0x004fe40008000f00 */
.L_x_2:
[----:B------:R-:W-:Y:S01]  /*0240*/  IMAD.U32 R0, RZ, RZ, UR6 ;  /* 0x00000006ff007e24 */ /* 0x000fe2000f8e00ff */
[----:B------:R-:W-:Y:S04]  /*0250*/  BSSY.RECONVERGENT B0, `(.L_x_4) ;  /* 0x0000012000007945 */ /* 0x000fe80003800200 */
[C---:B------:R-:W-:Y:S02]  /*0260*/  ISETP.NE.OR P1, PT, R0.reuse, 0x1, !P6 ;  /* 0x000000010000780c */ /* 0x040fe40007725670 */
[----:B------:R-:W-:-:S11]  /*0270*/  ISETP.NE.OR P0, PT, R0, 0x3, !P6 ;  /* 0x000000030000780c */ /* 0x000fd60007705670 */
[----:B------:R-:W-:Y:S05]  /*0280*/  @P1 BRA `(.L_x_5) ;  /* 0x0000000000381947 */ /* 0x000fea0003800000 */
[----:B------:R-:W3:Y:S02]  /*0290*/  LDCU.64 UR8, c[0x0][0x348] ;  /* 0x00006900ff0877ac */ /* 0x000ee40008000a00 */
[----:B---3--:R-:W-:Y:S02]  /*02a0*/  UIADD3 UR14, UP3, UPT, UR8, 0x80, URZ ;  /* 0x00000080080e7890 */ /* 0x008fe4000ff7e0ff */
[----:B------:R-:W-:Y:S02]  /*02b0*/  UIADD3 UR12, UP2, UPT, UR8, 0x180, URZ ;  /* 0x00000180080c7890 */ /* 0x000fe4000ff5e0ff */
[----:B------:R-:W-:Y:S02]  /*02c0*/  UIADD3 UR10, UP1, UPT, UR8, 0x280, URZ ;  /* 0x00000280080a7890 */ /* 0x000fe4000ff3e0ff */
[----:B------:R-:W-:Y:S02]  /*02d0*/  UIADD3 UR8, UP0, UPT, UR8, 0x380, URZ ;  /* 0x0000038008087890 */ /* 0x000fe4000ff1e0ff */
[----:B------:R-:W-:-:S02]  /*02e0*/  UIADD3.X UR15, UPT, UPT, URZ, UR9, URZ, UP3, !UPT ;  /* 0x00000009ff0f7290 */ /* 0x000fc40009ffe4ff */
[----:B------:R-:W-:Y:S02]  /*02f0*/  UIADD3.X UR13, UPT, UPT, URZ, UR9, URZ, UP2, !UPT ;  /* 0x00000009ff0d7290 */ /* 0x000fe400097fe4ff */
[----:B------:R-:W-:Y:S02]  /*0300*/  UIADD3.X UR11, UPT, UPT, URZ, UR9, URZ, UP1, !UPT ;  /* 0x00000009ff0b7290 */ /* 0x000fe40008ffe4ff */
[----:B------:R-:W-:-:S03]  /*0310*/  UIADD3.X UR9, UPT, UPT, URZ, UR9, URZ, UP0, !UPT ;  /* 0x00000009ff097290 */ /* 0x000fc600087fe4ff */
[----:B------:R3:W-:Y:S02]  /*0320*/  UTMACCTL.PF [UR14] ;  /* 0x000000000e0079b9 */ /* 0x0007e40008040000 */
[----:B------:R3:W-:Y:S02]  /*0330*/  UTMACCTL.PF [UR12] ;  /* 0x000000000c0079b9 */ /* 0x0007e40008040000 */
[----:B------:R3:W-:Y:S02]  /*0340*/  UTMACCTL.PF [UR10] ;  /* 0x000000000a0079b9 */ /* 0x0007e40008040000 */
[----:B------:R3:W-:Y:S02]  /*0350*/  UTMACCTL.PF [UR8] ;  /* 0x00000000080079b9 */ /* 0x0007e40008040000 */
[----:B---3--:R-:W-:Y:S01]  /*0360*/  NOP ;  /* 0x0000000000007918 */ /* 0x008fe20000000000 */
.L_x_5:
[----:B------:R-:W-:Y:S05]  /*0370*/  BSYNC.RECONVERGENT B0 ;  /* 0x0000000000007941 */ /* 0x000fea0003800200 */
.L_x_4:
[----:B------:R-:W-:Y:S04]  /*0380*/  BSSY.RECONVERGENT B0, `(.L_x_6) ;  /* 0x000000a000007945 */ /* 0x000fe80003800200 */
[----:B------:R-:W-:Y:S05]  /*0390*/  @P0 BRA `(.L_x_7) ;  /* 0x0000000000200947 */ /* 0x000fea0003800000 */
[----:B------:R-:W3:Y:S02]  /*03a0*/  LDCU.64 UR8, c[0x0][0x348] ;  /* 0x00006900ff0877ac */ /* 0x000ee40008000a00 */
[----:B---3--:R-:W-:Y:S02]  /*03b0*/  UIADD3 UR10, UP1, UPT, UR8, 0x980, URZ ;  /* 0x00000980080a7890 */ /* 0x008fe4000ff3e0ff */
[----:B------:R-:W-:Y:S02]  /*03c0*/  UIADD3 UR8, UP0, UPT, UR8, 0xa80, URZ ;  /* 0x00000a8008087890 */ /* 0x000fe4000ff1e0ff */
[----:B------:R-:W-:Y:S02]  /*03d0*/  UIADD3.X UR11, UPT, UPT, URZ, UR9, URZ, UP1, !UPT ;  /* 0x00000009ff0b7290 */ /* 0x000fe40008ffe4ff */
[----:B------:R-:W-:-:S07]  /*03e0*/  UIADD3.X UR9, UPT, UPT, URZ, UR9, URZ, UP0, !UPT ;  /* 0x00000009ff097290 */ /* 0x000fce00087fe4ff */
[----:B------:R3:W-:Y:S02]  /*03f0*/  UTMACCTL.PF [UR10] ;  /* 0x000000000a0079b9 */ /* 0x0007e40008040000 */
[----:B------:R3:W-:Y:S02]  /*0400*/  UTMACCTL.PF [UR8] ;  /* 0x00000000080079b9 */ /* 0x0007e40008040000 */
[----:B---3--:R-:W-:Y:S01]  /*0410*/  NOP ;  /* 0x0000000000007918 */ /* 0x008fe20000000000 */
.L_x_7:
[----:B------:R-:W-:Y:S05]  /*0420*/  BSYNC.RECONVERGENT B0 ;  /* 0x0000000000007941 */ /* 0x000fea0003800200 */
.L_x_6:
[----:B------:R-:W3:Y:S01]  /*0430*/  LDCU.64 UR8, c[0x0][0xc88] ;  /* 0x00019100ff0877ac */ /* 0x000ee20008000a00 */
[----:B------:R-:W-:Y:S02]  /*0440*/  UISETP.EQ.U32.AND UP1, UPT, UR4, URZ, UPT ;  /* 0x000000ff0400728c */ /* 0x000fe4000bf22070 */
[----:B------:R-:W-:Y:S02]  /*0450*/  UPLOP3.LUT UP4, UPT, UPT, UPT, UPT, 0x80, 0x8 ;  /* 0x000000000008789c */ /* 0x000fe40003f8f070 */
[----:B---3--:R-:W-:-:S04]  /*0460*/  UISETP.NE.U32.AND UP0, UPT, UR8, URZ, UPT ;  /* 0x000000ff0800728c */ /* 0x008fc8000bf05070 */
[----:B------:R-:W-:-:S04]  /*0470*/  UISETP.NE.AND.EX UP0, UPT, UR9, URZ, UPT, UP0 ;  /* 0x000000ff0900728c */ /* 0x000fc8000bf05300 */
[----:B------:R-:W-:-:S04]  /*0480*/  UISETP.EQ.OR.EX UP2, UPT, UR5, URZ, !UP0, UP1 ;  /* 0x000000ff0500728c */ /* 0x000fc8000c742710 */
[----:B------:R-:W-:-:S05]  /*0490*/  UP2UR UR48, UPR, URZ, 0x4 ;  /* 0x00000004ff307883 */ /* 0x000fca0008000000 */
[----:B------:R-:W-:Y:S07]  /*04a0*/  BRA.U !UP2, `(.L_x_8) ;  /* 0x000000010a207547 */ /* 0x000fee000b800000 */
[----:B------:R-:W-:Y:S01]  /*04b0*/  UISETP.NE.U32.AND UP1, UPT, UR4, URZ, UPT ;  /* 0x000000ff0400728c */ /* 0x000fe2000bf25070 */
[----:B-----5:R-:W-:Y:S01]  /*04c0*/  FSETP.NEU.AND P0, PT, R83, RZ, PT ;  /* 0x000000ff5300720b */ /* 0x020fe20003f0d000 */
[----:B------:R-:W-:Y:S02]  /*04d0*/  USEL UR4, URZ, 0xffffffff, UP0 ;  /* 0xffffffffff047887 */ /* 0x000fe40008000000 */
[----:B------:R-:W-:-:S10]  /*04e0*/  UISETP.NE.AND.EX UP1, UPT, UR5, URZ, UPT, UP1 ;  /* 0x000000ff0500728c */ /* 0x000fd4000bf25310 */
[----:B------:R-:W-:Y:S01]  /*04f0*/  VOTEU.ANY UP0, P0 ;  /* 0x0000000000ff7886 */ /* 0x000fe20000000100 */
[----:B------:R-:W-:-:S04]  /*0500*/  @!UP1 USEL UR4, URZ, 0xffffffff, UP0 ;  /* 0xffffffffff049887 */ /* 0x000fc80008000000 */
[----:B------:R-:W-:-:S04]  /*0510*/  ULOP3.LUT UR4, UR4, 0x1, URZ, 0xc0, !UPT ;  /* 0x0000000104047892 */ /* 0x000fc8000f8ec0ff */
[----:B------:R-:W-:-:S11]  /*0520*/  UISETP.NE.U32.AND UP4, UPT, UR4, 0x1, UPT ;  /* 0x000000010400788c */ /* 0x000fd6000bf85070 */
.L_x_8:
[----:B-1----:R-:W1:Y:S01]  /*0530*/  SHFL.IDX PT, R2, R158, RZ, 0x1f ;  /* 0x00001fff9e027589 */ /* 0x002e6200000e0000 */
[----:B------:R-:W-:-:S04]  /*0540*/  UISETP.NE.AND UP0, UPT, UR6, 0x2, UPT ;  /* 0x000000020600788c */ /* 0x000fc8000bf05270 */
[----:B------:R-:W-:Y:S01]  /*0550*/  USEL UR14, URZ, 0x1, UP0 ;  /* 0x00000001ff0e7887 */ /* 0x000fe20008000000 */
[----:B-1----:R-:W-:-:S13]  /*0560*/  ISETP.NE.AND P0, PT, R2, RZ, PT ;  /* 0x000000ff0200720c */ /* 0x002fda0003f05270 */
[----:B------:R-:W-:Y:S05]  /*0570*/  @P0 BRA `(.L_x_9) ;  /* 0x00000000009c0947 */ /* 0x000fea0003800000 */
[----:B------:R-:W-:Y:S01]  /*0580*/  ELECT P0, URZ, PT ;  /* 0x0000000000ff782f */ /* 0x000fe20003800000 */
[----:B------:R-:W-:-:S12]  /*0590*/  BSSY.RECONVERGENT B0, `(.L_x_9) ;  /* 0x0000025000007945 */ /* 0x000fd80003800200 */
[----:B------:R-:W-:Y:S05]  /*05a0*/  @!P0 BRA `(.L_x_10) ;  /* 0x00000000008c8947 */ /* 0x000fea0003800000 */
[----:B------:R-:W1:Y:S01]  /*05b0*/  S2UR UR7, SR_CgaCtaId ;  /* 0x00000000000779c3 */ /* 0x000e620000008800 */
[----:B------:R-:W-:Y:S01]  /*05c0*/  UMOV UR8, 0x400 ;  /* 0x0000040000087882 */ /* 0x000fe20000000000 */
[----:B------:R-:W-:Y:S01]  /*05d0*/  UMOV UR5, 0x1 ;  /* 0x0000000100057882 */ /* 0x000fe20000000000 */
[----:B------:R-:W-:Y:S01]  /*05e0*/  UMOV UR4, 0x4 ;  /* 0x0000000400047882 */ /* 0x000fe20000000000 */
[----:B-1----:R-:W-:Y:S02]  /*05f0*/  ULEA UR7, UR7, UR8, 0x18 ;  /* 0x0000000807077291 */ /* 0x002fe4000f8ec0ff */
[----:B------:R-:W-:-:S04]  /*0600*/  UIADD3 UR8, UPT, UPT, -UR5, 0x100000, URZ ;  /* 0x0010000005087890 */ /* 0x000fc8000fffe1ff */
[----:B------:R-:W-:Y:S02]  /*0610*/  USHF.L.U32 UR9, UR8, 0xb, URZ ;  /* 0x0000000b08097899 */ /* 0x000fe400080006ff */
[----:B------:R-:W-:Y:S02]  /*0620*/  USHF.L.U32 UR8, UR8, 0x1, URZ ;  /* 0x0000000108087899 */ /* 0x000fe400080006ff */
[----:B------:R-:W-:-:S04]  /*0630*/  UIADD3 UR4, UPT, UPT, -UR4, 0x100000, URZ ;  /* 0x0010000004047890 */ /* 0x000fc8000fffe1ff */
[----:B------:R-:W-:Y:S02]  /*0640*/  USHF.L.U32 UR5, UR4, 0xb, URZ ;  /* 0x0000000b04057899 */ /* 0x000fe400080006ff */
[----:B------:R-:W-:Y:S01]  /*0650*/  USHF.L.U32 UR4, UR4, 0x1, URZ ;  /* 0x0000000104047899 */ /* 0x000fe200080006ff */
[----:B------:R-:W1:Y:S03]  /*0660*/  FENCE.VIEW.ASYNC.S ;  /* 0x00000000000073c6 */ /* 0x000e660000000000 */
[----:B-1----:R1:W3:Y:S08]  /*0670*/  SYNCS.EXCH.64 URZ, [UR7], UR8 ;  /* 0x0000000807ff75b2 */ /* 0x0022f00008000100 */
[----:B------:R1:W4:Y:S01]  /*0680*/  SYNCS.EXCH.64 URZ, [UR7+0x58], UR4 ;  /* 0x0000580407ff75b2 */ /* 0x0003220008000100 */
[----:B------:R1:W1:Y:S01]  /*0690*/  SYNCS.EXCH.64 URZ, [UR7+0x8], UR8 ;  /* 0x0000080807ff75b2 */ /* 0x0002620008000100 */
        /* <DEDUP_REMOVED lines=19> */
[----:B---3--:R-:W-:Y:S01]  /*07d0*/  NOP ;  /* 0x0000000000007918 */ /* 0x008fe20000000000 */
.L_x_10:
[----:B-1----:R-:W-:Y:S05]  /*07e0*/  BSYNC.RECONVERGENT B0 ;  /* 0x0000000000007941 */ /* 0x002fea0003800200 */
.L_x_9:
[----:B------:R-:W1:Y:S01]  /*07f0*/  SHFL.IDX PT, R2, R158, RZ, 0x1f ;  /* 0x00001fff9e027589 */ /* 0x000e6200000e0000 */
[----:B------:R-:W-:Y:S01]  /*0800*/  NOP ;  /* 0x0000000000007918 */ /* 0x000fe20000000000 */
[----:B-1----:R-:W-:-:S13]  /*0810*/  ISETP.NE.AND P0, PT, R2, 0x1, PT ;  /* 0x000000010200780c */ /* 0x002fda0003f05270 */
[----:B------:R-:W-:Y:S05]  /*0820*/  @P0 BRA `(.L_x_11) ;  /* 0x0000000000580947 */ /* 0x000fea0003800000 */
[----:B------:R-:W1:Y:S01]  /*0830*/  S2UR UR7, SR_CgaCtaId ;  /* 0x00000000000779c3 */ /* 0x000e620000008800 */
[----:B------:R-:W-:Y:S01]  /*0840*/  UMOV UR8, 0x400 ;  /* 0x0000040000087882 */ /* 0x000fe20000000000 */
[----:B------:R-:W-:Y:S01]  /*0850*/  UMOV UR5, 0x20 ;  /* 0x0000002000057882 */ /* 0x000fe20000000000 */
[----:B------:R-:W-:Y:S01]  /*0860*/  UMOV UR4, 0x80 ;  /* 0x0000008000047882 */ /* 0x000fe20000000000 */
[----:B------:R-:W-:Y:S01]  /*0870*/  ELECT P0, URZ, PT ;  /* 0x0000000000ff782f */ /* 0x000fe20003800000 */
        /* <DEDUP_REMOVED lines=8> */
[----:B-1----:R1:W3:Y:S08]  /*0900*/  SYNCS.EXCH.64 URZ, [UR7+0xb0], UR8 ;  /* 0x0000b00807ff75b2 */ /* 0x0022f00008000100 */
[----:B------:R1:W1:Y:S01]  /*0910*/  SYNCS.EXCH.64 URZ, [UR7+0xd0], UR4 ;  /* 0x0000d00407ff75b2 */ /* 0x0002620008000100 */
[----:B------:R1:W1:Y:S01]  /*0920*/  SYNCS.EXCH.64 URZ, [UR7+0xb8], UR8 ;  /* 0x0000b80807ff75b2 */ /* 0x0002620008000100 */
[----:B------:R1:W1:Y:S01]  /*0930*/  SYNCS.EXCH.64 URZ, [UR7+0xd8], UR4 ;  /* 0x0000d80407ff75b2 */ /* 0x0002620008000100 */
[----:B------:R1:W1:Y:S01]  /*0940*/  SYNCS.EXCH.64 URZ, [UR7+0xc0], UR8 ;  /* 0x0000c00807ff75b2 */ /* 0x0002620008000100 */
[----:B------:R1:W1:Y:S01]  /*0950*/  SYNCS.EXCH.64 URZ, [UR7+0xe0], UR4 ;  /* 0x0000e00407ff75b2 */ /* 0x0002620008000100 */
[----:B------:R1:W1:Y:S01]  /*0960*/  SYNCS.EXCH.64 URZ, [UR7+0xc8], UR8 ;  /* 0x0000c80807ff75b2 */ /* 0x0002620008000100 */
[----:B------:R1:W1:Y:S01]  /*0970*/  SYNCS.EXCH.64 URZ, [UR7+0xe8], UR4 ;  /* 0x0000e80407ff75b2 */ /* 0x0002620008000100 */
[----:B------:R-:W-:Y:S01]  /*0980*/  NOP ;  /* 0x0000000000007918 */ /* 0x000fe20000000000 */
.L_x_11:
[----:B------:R-:W2:Y:S01]  /*0990*/  SHFL.IDX PT, R2, R158, RZ, 0x1f ;  /* 0x00001fff9e027589 */ /* 0x000ea200000e0000 */
[----:B------:R-:W-:Y:S01]  /*09a0*/  NOP ;  /* 0x0000000000007918 */ /* 0x000fe20000000000 */
[----:B--2---:R-:W-:-:S13]  /*09b0*/  ISETP.NE.AND P0, PT, R2, 0x3, PT ;  /* 0x000000030200780c */ /* 0x004fda0003f05270 */
[----:B------:R-:W-:Y:S05]  /*09c0*/  @P0 BRA `(.L_x_12) ;  /* 0x0000000000300947 */ /* 0x000fea0003800000 */
[----:B-1----:R-:W1:Y:S01]  /*09d0*/  S2UR UR5, SR_CgaCtaId ;  /* 0x00000000000579c3 */ /* 0x002e620000008800 */
[----:B------:R-:W-:Y:S01]  /*09e0*/  UMOV UR7, 0x400 ;  /* 0x0000040000077882 */ /* 0x000fe20000000000 */
[----:B------:R-:W-:Y:S01]  /*09f0*/  UMOV UR4, 0x20 ;  /* 0x0000002000047882 */ /* 0x000fe20000000000 */
[----:B------:R-:W-:Y:S01]  /*0a00*/  ELECT P0, URZ, PT ;  /* 0x0000000000ff782f */ /* 0x000fe20003800000 */
[----:B------:R-:W-:-:S04]  /*0a10*/  UIADD3 UR8, UPT, UPT, -UR4, 0x100000, URZ ;  /* 0x0010000004087890 */ /* 0x000fc8000fffe1ff */
[----:B------:R-:W-:Y:S02]  /*0a20*/  USHF.L.U32 UR9, UR8, 0xb, URZ ;  /* 0x0000000b08097899 */ /* 0x000fe400080006ff */
[----:B------:R-:W-:Y:S02]  /*0a30*/  USHF.L.U32 UR8, UR8, 0x1, URZ ;  /* 0x0000000108087899 */ /* 0x000fe400080006ff */
[----:B-1----:R-:W-:Y:S01]  /*0a40*/  ULEA UR5, UR5, UR7, 0x18 ;  /* 0x0000000705057291 */ /* 0x002fe2000f8ec0ff */
[----:B------:R-:W1:Y:S11]  /*0a50*/  FENCE.VIEW.ASYNC.S ;  /* 0x00000000000073c6 */ /* 0x000e760000000000 */
[----:B-1----:R2:W1:Y:S01]  /*0a60*/  SYNCS.EXCH.64 URZ, [UR5+0xf0], UR8 ;  /* 0x0000f00805ff75b2 */ /* 0x0024620008000100 */
[----:B------:R2:W1:Y:S02]  /*0a70*/  SYNCS.EXCH.64 URZ, [UR5+0xf8], UR8 ;  /* 0x0000f80805ff75b2 */ /* 0x0004640008000100 */
[----:B--2---:R-:W-:Y:S01]  /*0a80*/  NOP ;  /* 0x0000000000007918 */ /* 0x004fe20000000000 */
.L_x_12:
[----:B------:R-:W2:Y:S01]  /*0a90*/  SHFL.IDX PT, R2, R158, RZ, 0x1f ;  /* 0x00001fff9e027589 */ /* 0x000ea200000e0000 */
[----:B------:R-:W-:Y:S01]  /*0aa0*/  NOP ;  /* 0x0000000000007918 */ /* 0x000fe20000000000 */
[----:B--2---:R-:W-:-:S13]  /*0ab0*/  ISETP.NE.AND P0, PT, R2, 0x4, PT ;  /* 0x000000040200780c */ /* 0x004fda0003f05270 */
[----:B------:R-:W-:Y:S05]  /*0ac0*/  @P0 BRA `(.L_x_13) ;  /* 0x00000000004c0947 */ /* 0x000fea0003800000 */
[----:B-1----:R-:W1:Y:S01]  /*0ad0*/  S2UR UR5, SR_CgaCtaId ;  /* 0x00000000000579c3 */ /* 0x002e620000008800 */
[----:B------:R-:W-:Y:S01]  /*0ae0*/  UMOV UR8, 0x3a0 ;  /* 0x000003a000087882 */ /* 0x000fe20000000000 */
[----:B------:R-:W-:Y:S01]  /*0af0*/  UMOV UR7, 0x400 ;  /* 0x0000040000077882 */ /* 0x000fe20000000000 */
[----:B------:R-:W-:Y:S01]  /*0b00*/  USEL UR8, UR8, 0x320, UP4 ;  /* 0x0000032008087887 */ /* 0x000fe2000a000000 */
[----:B------:R-:W-:Y:S01]  /*0b10*/  UMOV UR4, 0x1 ;  /* 0x0000000100047882 */ /* 0x000fe20000000000 */
[----:B------:R-:W-:Y:S01]  /*0b20*/  ELECT P0, URZ, PT ;  /* 0x0000000000ff782f */ /* 0x000fe20003800000 */
[----:B------:R-:W-:-:S04]  /*0b30*/  UIADD3 UR10, UPT, UPT, -UR4, 0x100000, URZ ;  /* 0x00100000040a7890 */ /* 0x000fc8000fffe1ff */
[----:B------:R-:W-:Y:S02]  /*0b40*/  USHF.L.U32 UR11, UR10, 0xb, URZ ;  /* 0x0000000b0a0b7899 */ /* 0x000fe400080006ff */
[----:B------:R-:W-:Y:S02]  /*0b50*/  USHF.L.U32 UR10, UR10, 0x1, URZ ;  /* 0x000000010a0a7899 */ /* 0x000fe400080006ff */
[----:B------:R-:W-:-:S04]  /*0b60*/  UIADD3 UR8, UPT, UPT, -UR8, 0x100000, URZ ;  /* 0x0010000008087890 */ /* 0x000fc8000fffe1ff */
[----:B------:R-:W-:Y:S02]  /*0b70*/  USHF.L.U32 UR9, UR8, 0xb, URZ ;  /* 0x0000000b08097899 */ /* 0x000fe400080006ff */
[----:B------:R-:W-:Y:S02]  /*0b80*/  USHF.L.U32 UR8, UR8, 0x1, URZ ;  /* 0x0000000108087899 */ /* 0x000fe400080006ff */
[----:B-1----:R-:W-:Y:S01]  /*0b90*/  ULEA UR5, UR5, UR7, 0x18 ;  /* 0x0000000705057291 */ /* 0x002fe2000f8ec0ff */
[----:B------:R-:W1:Y:S11]  /*0ba0*/  FENCE.VIEW.ASYNC.S ;  /* 0x00000000000073c6 */ /* 0x000e760000000000 */
[----:B-1----:R2:W1:Y:S01]  /*0bb0*/  SYNCS.EXCH.64 URZ, [UR5+0x100], UR10 ;  /* 0x0001000a05ff75b2 */ /* 0x0024620008000100 */
[----:B------:R2:W1:Y:S01]  /*0bc0*/  SYNCS.EXCH.64 URZ, [UR5+0x110], UR8 ;  /* 0x0001100805ff75b2 */ /* 0x0004620008000100 */
[----:B------:R2:W1:Y:S01]  /*0bd0*/  SYNCS.EXCH.64 URZ, [UR5+0x108], UR10 ;  /* 0x0001080a05ff75b2 */ /* 0x0004620008000100 */
[----:B------:R2:W1:Y:S02]  /*0be0*/  SYNCS.EXCH.64 URZ, [UR5+0x118], UR8 ;  /* 0x0001180805ff75b2 */ /* 0x0004640008000100 */
[----:B--2---:R-:W-:Y:S01]  /*0bf0*/  NOP ;  /* 0x0000000000007918 */ /* 0x004fe20000000000 */
.L_x_13:
[----:B------:R-:W2:Y:S01]  /*0c00*/  SHFL.IDX PT, R2, R158, RZ, 0x1f ;  /* 0x00001fff9e027589 */ /* 0x000ea200000e0000 */
[----:B------:R-:W-:Y:S01]  /*0c10*/  NOP ;  /* 0x0000000000007918 */ /* 0x000fe20000000000 */
[----:B--2---:R-:W-:-:S13]  /*0c20*/  ISETP.NE.AND P0, PT, R2, 0x5, PT ;  /* 0x000000050200780c */ /* 0x004fda0003f05270 */
[----:B------:R-:W-:Y:S05]  /*0c30*/  @P0 BRA `(.L_x_14) ;  /* 0x0000000000400947 */ /* 0x000fea0003800000 */
[----:B-1----:R-:W1:Y:S01]  /*0c40*/  S2UR UR7, SR_CgaCtaId ;  /* 0x00000000000779c3 */ /* 0x002e620000008800 */
        /* <DEDUP_REMOVED lines=12> */
[----:B-1----:R2:W1:Y:S08]  /*0d10*/  SYNCS.EXCH.64 URZ, [UR7+0x120], UR8 ;  /* 0x0001200807ff75b2 */ /* 0x0024700008000100 */
[----:B------:R2:W1:Y:S02]  /*0d20*/  SYNCS.EXCH.64 URZ, [UR7+0x128], UR4 ;  /* 0x0001280407ff75b2 */ /* 0x0004640008000100 */
[----:B--2---:R-:W-:Y:S01]  /*0d30*/  NOP ;  /* 0x0000000000007918 */ /* 0x004fe20000000000 */
.L_x_14:
[----:B------:R-:W2:Y:S01]  /*0d40*/  SHFL.IDX PT, R2, R158, RZ, 0x1f ;  /* 0x00001fff9e027589 */ /* 0x000ea200000e0000 */
[----:B------:R-:W1:Y:S01]  /*0d50*/  S2UR UR45, SR_CgaCtaId ;  /* 0x00000000002d79c3 */ /* 0x000e620000008800 */
[----:B------:R-:W-:Y:S01]  /*0d60*/  ISETP.NE.OR P1, PT, RZ, UR6, !P6 ;  /* 0x00000006ff007c0c */ /* 0x000fe2000f725670 */
[----:B------:R-:W-:Y:S01]  /*0d70*/  NOP ;  /* 0x0000000000007918 */ /* 0x000fe20000000000 */
[----:B--2---:R-:W-:-:S13]  /*0d80*/  ISETP.NE.AND P0, PT, R2, 0x3, PT ;  /* 0x000000030200780c */ /* 0x004fda0003f05270 */
[----:B-1----:R-:W-:Y:S05]  /*0d90*/  @P0 BRA `(.L_x_15) ;  /* 0x0000000000380947 */ /* 0x002fea0003800000 */
[----:B------:R-:W1:Y:S01]  /*0da0*/  S2UR UR5, SR_CgaCtaId ;  /* 0x00000000000579c3 */ /* 0x000e620000008800 */
        /* <DEDUP_REMOVED lines=8> */
[----:B-1----:R1:W2:Y:S01]  /*0e30*/  SYNCS.EXCH.64 URZ, [UR5+0x130], UR8 ;  /* 0x0001300805ff75b2 */ /* 0x0022a20008000100 */
[----:B------:R1:W1:Y:S01]  /*0e40*/  SYNCS.EXCH.64 URZ, [UR5+0x140], UR8 ;  /* 0x0001400805ff75b2 */ /* 0x0002620008000100 */
[----:B------:R1:W1:Y:S01]  /*0e50*/  SYNCS.EXCH.64 URZ, [UR5+0x138], UR8 ;  /* 0x0001380805ff75b2 */ /* 0x0002620008000100 */
[----:B------:R1:W1:Y:S01]  /*0e60*/  SYNCS.EXCH.64 URZ, [UR5+0x148], UR8 ;  /* 0x0001480805ff75b2 */ /* 0x0002620008000100 */
[----:B------:R-:W-:Y:S01]  /*0e70*/  NOP ;  /* 0x0000000000007918 */ /* 0x000fe20000000000 */
.L_x_15:
[----:B------:R-:W-:Y:S01]  /*0e80*/  VOTEU.ALL UP0, P1 ;  /* 0x0000000000ff7886 */ /* 0x000fe20000800000 */
[----:B-1----:R-:W1:Y:S01]  /*0e90*/  LDCU UR5, c[0x0][0x36c] ;  /* 0x00006d80ff0577ac */ /* 0x002e620008000800 */
[----:B------:R-:W-:Y:S01]  /*0ea0*/  NOP ;  /* 0x0000000000007918 */ /* 0x000fe20000000000 */
[----:B------:R-:W-:Y:S01]  /*0eb0*/  ISETP.NE.OR P6, PT, R0, 0x2, !P6 ;  /* 0x000000020000780c */ /* 0x000fe200077c5670 */
[----:B------:R-:W-:Y:S01]  /*0ec0*/  UMOV UR8, 0x80 ;  /* 0x0000008000087882 */ /* 0x000fe20000000000 */
[----:B------:R-:W-:Y:S01]  /*0ed0*/  @!UP0 UMOV UR4, 0x400 ;  /* 0x0000040000048882 */ /* 0x000fe20000000000 */
[----:B------:R-:W-:-:S04]  /*0ee0*/  @!UP0 UIADD3 UR8, UPT, UPT, -UR8, 0x100000, URZ ;  /* 0x0010000008088890 */ /* 0x000fc8000fffe1ff */
[----:B------:R-:W-:Y:S02]  /*0ef0*/  @!UP0 USHF.L.U32 UR9, UR8, 0xb, URZ ;  /* 0x0000000b08098899 */ /* 0x000fe400080006ff */
[----:B------:R-:W-:Y:S01]  /*0f00*/  @!UP0 USHF.L.U32 UR8, UR8, 0x1, URZ ;  /* 0x0000000108088899 */ /* 0x000fe200080006ff */
[----:B------:R-:W-:Y:S01]  /*0f10*/  LOP3.LUT R8, R165, 0x1f, RZ, 0xc0, !PT ;  /* 0x0000001fa5087812 */ /* 0x000fe200078ec0ff */
[----:B------:R-:W-:Y:S01]  /*0f20*/  @!UP0 ULEA UR4, UR45, UR4, 0x18 ;  /* 0x000000042d048291 */ /* 0x000fe2000f8ec0ff */
[----:B------:R-:W-:Y:S01]  /*0f30*/  VOTEU.ALL UP0, P1 ;  /* 0x0000000000ff7886 */ /* 0x000fe20000800000 */
[----:B------:R-:W-:Y:S01]  /*0f40*/  UISETP.NE.AND UP3, UPT, UR6, URZ, UPT ;  /* 0x000000ff0600728c */ /* 0x000fe2000bf65270 */
[----:B------:R-:W3:Y:S09]  /*0f50*/  FENCE.VIEW.ASYNC.S ;  /* 0x00000000000073c6 */ /* 0x000ef20000000000 */
[----:B---3--:R3:W2:Y:S01]  /*0f60*/  @!UP0 SYNCS.EXCH.64 URZ, [UR4+0x150], UR8 ;  /* 0x0001500804ff85b2 */ /* 0x0086a20008000100 */
[----:B-1----:R-:W-:-:S09]  /*0f70*/  UISETP.EQ.U32.AND UP0, UPT, UR5, 0x1, UPT ;  /* 0x000000010500788c */ /* 0x002fd2000bf02070 */
[----:B------:R-:W-:Y:S05]  /*0f80*/  BRA.U !UP0, `(.L_x_16) ;  /* 0x0000000108087547 */ /* 0x000fea000b800000 */
[----:B--2-4-:R-:W-:Y:S01]  /*0f90*/  UCGABAR_ARV ;  /* 0x00000000000079c7 */ /* 0x014fe20008000000 */
[----:B------:R-:W-:Y:S05]  /*0fa0*/  BRA `(.L_x_17) ;  /* 0x0000000000047947 */ /* 0x000fea0003800000 */
.L_x_16:
[----:B--2-4-:R-:W-:Y:S01]  /*0fb0*/  NOP ;  /* 0x0000000000007918 */ /* 0x014fe20000000000 */
.L_x_17:
[----:B------:R-:W1:Y:S01]  /*0fc0*/  S2UR UR19, SR_CTAID.X ;  /* 0x00000000001379c3 */ /* 0x000e620000002500 */
[----:B------:R-:W-:-:S05]  /*0fd0*/  CS2R.32 R152, SR_CgaSize ;  /* 0x0000000000987805 */ /* 0x000fca0000008a00 */
[----:B------:R-:W-:-:S05]  /*0fe0*/  IMAD R152, R152, -0xa0, RZ ;  /* 0xffffff6098987824 */ /* 0x000fca00078e02ff */
[----:B------:R-:W-:-:S14]  /*0ff0*/  R2UR UR5, R152 ;  /* 0x00000000980572ca */ /* 0x000fdc00000e0000 */
[----:B------:R-:W2:Y:S01]  /*1000*/  LDCU UR5, c[0x0][UR5+0x2b0] ;  /* 0x00005600050577ac */ /* 0x000ea20008000800 */
[----:B------:R-:W-:-:S05]  /*1010*/  CS2R.32 R152, SR_CgaSize ;  /* 0x0000000000987805 */ /* 0x000fca0000008a00 */
[----:B------:R-:W-:-:S05]  /*1020*/  IMAD R152, R152, -0xa0, RZ ;  /* 0xffffff6098987824 */ /* 0x000fca00078e02ff */
[----:B---3--:R-:W-:-:S14]  /*1030*/  R2UR UR4, R152 ;  /* 0x00000000980472ca */ /* 0x008fdc00000e0000 */
[----:B------:R-:W3:Y:S01]  /*1040*/  LDCU UR4, c[0x0][UR4+0x2b4] ;  /* 0x00005680040477ac */ /* 0x000ee20008000800 */
[----:B------:R-:W4:Y:S01]  /*1050*/  S2UR UR8, SR_CTAID.Y ;  /* 0x00000000000879c3 */ /* 0x000f220000002600 */
[----:B------:R-:W2:Y:S01]  /*1060*/  LDCU UR7, c[0x0][0xf30] ;  /* 0x0001e600ff0777ac */ /* 0x000ea20008000800 */
[----:B------:R-:W-:Y:S02]  /*1070*/  USHF.L.U32 UR18, UR45, 0x6, URZ ;  /* 0x000000062d127899 */ /* 0x000fe400080006ff */
[----:B------:R-:W-:-:S04]  /*1080*/  UISETP.NE.AND UP1, UPT, UR6, 0x2, UPT ;  /* 0x000000020600788c */ /* 0x000fc8000bf25270 */
[----:B------:R-:W3:Y:S01]  /*1090*/  LDC R11, c[0x0][0xf24] ;  /* 0x0003c900ff0b7b82 */ /* 0x000ee20000000800 */
[----:B------:R-:W-:Y:S01]  /*10a0*/  ULOP3.LUT UR18, UR18, 0xc0, URZ, 0xc0, !UPT ;  /* 0x000000c012127892 */ /* 0x000fe2000f8ec0ff */
[----:B-1----:R-:W-:Y:S02]  /*10b0*/  I2FP.F32.U32 R152, UR19 ;  /* 0x0000001300987c45 */ /* 0x002fe40008201000 */
[----:B------:R-:W-:-:S05]  /*10c0*/  CS2R.32 R5, SR_CgaSize ;  /* 0x0000000000057805 */ /* 0x000fca0000008a00 */
[----:B------:R-:W-:-:S06]  /*10d0*/  IMAD R5, R5, -0xa0, RZ ;  /* 0xffffff6005057824 */ /* 0x000fcc00078e02ff */
[----:B------:R-:W1:Y:S01]  /*10e0*/  LDC R5, c[0x0][R5+0x2a0] ;  /* 0x0000a80005057b82 */ /* 0x000e620000000800 */
[----:B--2---:R-:W-:Y:S01]  /*10f0*/  UISETP.NE.AND UP2, UPT, UR7, 0x1, UPT ;  /* 0x000000010700788c */ /* 0x004fe2000bf45270 */
[----:B------:R-:W-:Y:S01]  /*1100*/  FMUL R152, R152, UR5 ;  /* 0x0000000598987c20 */ /* 0x000fe20008400000 */
[----:B------:R-:W-:Y:S01]  /*1110*/  USHF.L.U32 UR5, UR45, 0xa, URZ ;  /* 0x0000000a2d057899 */ /* 0x000fe200080006ff */
[----:B----4-:R-:W-:Y:S02]  /*1120*/  I2FP.F32.U32 R0, UR8 ;  /* 0x0000000800007c45 */ /* 0x010fe40008201000 */
[----:B------:R-:W-:-:S05]  /*1130*/  CS2R.32 R3, SR_CgaSize ;  /* 0x0000000000037805 */ /* 0x000fca0000008a00 */
[----:B------:R-:W-:-:S06]  /*1140*/  IMAD R3, R3, -0xa0, RZ ;  /* 0xffffff6003037824 */ /* 0x000fcc00078e02ff */
[----:B------:R-:W2:Y:S01]  /*1150*/  LDC R3, c[0x0][R3+0x2a4] ;  /* 0x0000a90003037b82 */ /* 0x000ea20000000800 */
[----:B------:R-:W-:Y:S01]  /*1160*/  MOV R20, UR8 ;  /* 0x0000000800147c02 */ /* 0x000fe20008000f00 */
[----:B------:R-:W4:Y:S01]  /*1170*/  F2I.U32.TRUNC.NTZ R152, R152 ;  /* 0x0000009800987305 */ /* 0x000f22000020f000 */
[----:B------:R-:W-:Y:S01]  /*1180*/  ULOP3.LUT UR5, UR5, 0xc00, URZ, 0xc0, !UPT ;  /* 0x00000c0005057892 */ /* 0x000fe2000f8ec0ff */
[----:B---3--:R-:W-:Y:S01]  /*1190*/  FMUL R0, R0, UR4 ;  /* 0x0000000400007c20 */ /* 0x008fe20008400000 */
[----:B------:R-:W-:Y:S01]  /*11a0*/  USHF.L.U32 UR4, UR45, 0x7, URZ ;  /* 0x000000072d047899 */ /* 0x000fe200080006ff */
[----:B------:R-:W-:Y:S02]  /*11b0*/  ISETP.GE.AND P0, PT, R11, 0x1, PT ;  /* 0x000000010b00780c */ /* 0x000fe40003f06270 */
[----:B------:R-:W3:Y:S01]  /*11c0*/  LDC R72, c[0x0][0xf24] ;  /* 0x0003c900ff487b82 */ /* 0x000ee20000000800 */
[----:B------:R-:W-:Y:S01]  /*11d0*/  ULOP3.LUT UR4, UR4, 0x180, URZ, 0xc0, !UPT ;  /* 0x0000018004047892 */ /* 0x000fe2000f8ec0ff */
[----:B------:R-:W1:Y:S06]  /*11e0*/  F2I.U32.TRUNC.NTZ R150, R0 ;  /* 0x0000000000967305 */ /* 0x000e6c000020f000 */
[----:B------:R-:W3:Y:S01]  /*11f0*/  S2UR UR44, SR_CTAID.Z ;  /* 0x00000000002c79c3 */ /* 0x000ee20000002700 */
[----:B----4-:R-:W-:-:S05]  /*1200*/  IADD3 R152, PT, PT, -R152, RZ, RZ ;  /* 0x000000ff98987210 */ /* 0x010fca0007ffe1ff */
[----:B-1----:R-:W-:Y:S01]  /*1210*/  IMAD R152, R5, R152, UR19 ;  /* 0x0000001305987e24 */ /* 0x002fe2000f8e0298 */
[----:B------:R-:W-:Y:S02]  /*1220*/  IADD3 R150, PT, PT, -R150, RZ, RZ ;  /* 0x000000ff96967210 */ /* 0x000fe40007ffe1ff */
[----:B------:R-:W-:-:S03]  /*1230*/  PRMT R0, RZ, 0x7610, R0 ;  /* 0x00007610ff007816 */ /* 0x000fc60000000000 */
[----:B--2---:R-:W-:Y:S01]  /*1240*/  IMAD R150, R3, R150, UR8 ;  /* 0x0000000803967e24 */ /* 0x004fe2000f8e0296 */
[----:B------:R-:W-:Y:S06]  /*1250*/  BRA.U UP3, `(.L_x_18) ;  /* 0x00000001033c7547 */ /* 0x000fec000b800000 */
[C---:B------:R-:W-:Y:S02]  /*1260*/  ISETP.NE.AND P4, PT, R150.reuse, 0x1, PT ;  /* 0x000000019600780c */ /* 0x040fe40003f85270 */
[C---:B------:R-:W-:Y:S02]  /*1270*/  ISETP.NE.AND P3, PT, R150.reuse, 0x2, PT ;  /* 0x000000029600780c */ /* 0x040fe40003f65270 */
[----:B------:R-:W-:Y:S02]  /*1280*/  ISETP.NE.AND P1, PT, R150, RZ, PT ;  /* 0x000000ff9600720c */ /* 0x000fe40003f25270 */
[----:B------:R-:W-:Y:S02]  /*1290*/  ISETP.NE.AND P5, PT, R152, RZ, PT ;  /* 0x000000ff9800720c */ /* 0x000fe40003fa5270 */
[----:B------:R-:W-:Y:S02]  /*12a0*/  ISETP.NE.AND P2, PT, R150, 0x3, PT ;  /* 0x000000039600780c */ /* 0x000fe40003f45270 */
[----:B------:R-:W-:-:S02]  /*12b0*/  SEL R3, RZ, 0x2, P4 ;  /* 0x00000002ff037807 */ /* 0x000fc40002000000 */
[----:B------:R-:W-:Y:S02]  /*12c0*/  SEL R2, RZ, 0x4, P3 ;  /* 0x00000004ff027807 */ /* 0x000fe40001800000 */
[----:B------:R-:W-:Y:S02]  /*12d0*/  ISETP.EQ.OR P1, PT, R152, RZ, !P1 ;  /* 0x000000ff9800720c */ /* 0x000fe40004f22670 */
[----:B------:R-:W-:Y:S02]  /*12e0*/  SEL R0, RZ, 0x8, P2 ;  /* 0x00000008ff007807 */ /* 0x000fe40001000000 */
[----:B------:R-:W-:Y:S02]  /*12f0*/  SEL R3, R3, 0x2, P5 ;  /* 0x0000000203037807 */ /* 0x000fe40002800000 */
[----:B------:R-:W-:Y:S02]  /*1300*/  SEL R2, R2, 0x4, P5 ;  /* 0x0000000402027807 */ /* 0x000fe40002800000 */
[----:B------:R-:W-:-:S02]  /*1310*/  SEL R4, RZ, 0x1, !P1 ;  /* 0x00000001ff047807 */ /* 0x000fc40004800000 */
[----:B------:R-:W-:Y:S02]  /*1320*/  SEL R0, R0, 0x8, P5 ;  /* 0x0000000800007807 */ /* 0x000fe40002800000 */
[----:B------:R-:W-:-:S05]  /*1330*/  IADD3 R3, PT, PT, R2, R3, R4 ;  /* 0x0000000302037210 */ /* 0x000fca0007ffe004 */
[----:B------:R-:W-:Y:S02]  /*1340*/  IMAD.IADD R0, R3, 0x1, R0 ;  /* 0x0000000103007824 */ /* 0x000fe400078e0200 */
.L_x_18:
[----:B------:R-:W-:Y:S05]  /*1350*/  @!P0 BRA `(.L_x_19) ;  /* 0x0000000000c08947 */ /* 0x000fea0003800000 */
[----:B------:R-:W1:Y:S01]  /*1360*/  LDC.64 R4, c[0x0][0xf18] ;  /* 0x0003c600ff047b82 */ /* 0x000e620000000a00 */
[----:B------:R-:W-:-:S07]  /*1370*/  ISETP.NE.AND P0, PT, R11, 0x1, PT ;  /* 0x000000010b00780c */ /* 0x000fce0003f05270 */
[----:B------:R-:W2:Y:S08]  /*1380*/  LDC R10, c[0x0][0xf0c] ;  /* 0x0003c300ff0a7b82 */ /* 0x000eb00000000800 */
[----:B------:R-:W4:Y:S08]  /*1390*/  LDC R13, c[0x0][0x370] ;  /* 0x0000dc00ff0d7b82 */ /* 0x000f300000000800 */
[----:B------:R-:W3:Y:S01]  /*13a0*/  LDC R12, c[0x0][0x374] ;  /* 0x0000dd00ff0c7b82 */ /* 0x000ee20000000800 */
[----:B-1----:R-:W-:Y:S01]  /*13b0*/  ISETP.NE.AND P1, PT, R4, 0x1, PT ;  /* 0x000000010400780c */ /* 0x002fe20003f25270 */
[----:B------:R-:W-:-:S06]  /*13c0*/  IMAD.HI.U32 R18, R20, R5, RZ ;  /* 0x0000000514127227 */ /* 0x000fcc00078e00ff */
[----:B------:R-:W4:Y:S01]  /*13d0*/  LDC.64 R6, c[0x0][0xf10] ;  /* 0x0003c400ff067b82 */ /* 0x000f220000000a00 */
[----:B--2---:R-:W-:-:S07]  /*13e0*/  ISETP.NE.AND P2, PT, R10, 0x1, PT ;  /* 0x000000010a00780c */ /* 0x004fce0003f45270 */
[----:B------:R-:W1:Y:S08]  /*13f0*/  LDC R9, c[0x0][0xf20] ;  /* 0x0003c800ff097b82 */ /* 0x000e700000000800 */
[----:B------:R-:W2:Y:S01]  /*1400*/  LDC.64 R2, c[0x0][0xf28] ;  /* 0x0003ca00ff027b82 */ /* 0x000ea20000000a00 */
[----:B---3--:R-:W-:-:S04]  /*1410*/  IMAD.HI.U32 R14, R12, R5, RZ ;  /* 0x000000050c0e7227 */ /* 0x008fc800078e00ff */
[----:B------:R-:W-:Y:S02]  /*1420*/  IMAD.U32 R5, RZ, RZ, UR19 ;  /* 0x00000013ff057e24 */ /* 0x000fe4000f8e00ff */
[----:B----4-:R-:W-:-:S04]  /*1430*/  IMAD.HI.U32 R16, R13, R6, RZ ;  /* 0x000000060d107227 */ /* 0x010fc800078e00ff */
[----:B------:R-:W-:Y:S01]  /*1440*/  IMAD.HI.U32 R6, R6, UR19, RZ ;  /* 0x0000001306067c27 */ /* 0x000fe2000f8e00ff */
[----:B------:R-:W-:Y:S02]  /*1450*/  @P2 SHF.R.U32.HI R13, RZ, R7, R16 ;  /* 0x00000007ff0d2219 */ /* 0x000fe40000011610 */
[-C--:B-1----:R-:W-:Y:S02]  /*1460*/  @P1 SHF.R.U32.HI R12, RZ, R9.reuse, R14 ;  /* 0x00000009ff0c1219 */ /* 0x082fe4000001160e */
[----:B------:R-:W-:Y:S02]  /*1470*/  SHF.R.U32.HI R9, RZ, R9, R18 ;  /* 0x00000009ff097219 */ /* 0x000fe40000011612 */
[----:B------:R-:W-:Y:S02]  /*1480*/  SHF.R.U32.HI R6, RZ, R7, R6 ;  /* 0x00000007ff067219 */ /* 0x000fe40000011606 */
[----:B------:R-:W-:Y:S01]  /*1490*/  SEL R9, R20, R9, !P1 ;  /* 0x0000000914097207 */ /* 0x000fe20004800000 */
[----:B--2---:R-:W-:Y:S01]  /*14a0*/  IMAD.HI.U32 R14, R12, R2, RZ ;  /* 0x000000020c0e7227 */ /* 0x004fe200078e00ff */
[----:B------:R-:W-:-:S03]  /*14b0*/  SEL R5, R5, R6, !P2 ;  /* 0x0000000605057207 */ /* 0x000fc60005000000 */
[----:B------:R-:W-:Y:S01]  /*14c0*/  IMAD.HI.U32 R16, R13, R2, RZ ;  /* 0x000000020d107227 */ /* 0x000fe200078e00ff */
[----:B------:R-:W-:-:S03]  /*14d0*/  @P0 SHF.R.U32.HI R12, RZ, R3, R14 ;  /* 0x00000003ff0c0219 */ /* 0x000fc6000001160e */
[----:B------:R-:W-:Y:S01]  /*14e0*/  IMAD.MOV R7, RZ, RZ, -R5 ;  /* 0x000000ffff077224 */ /* 0x000fe200078e0a05 */
[----:B------:R-:W-:Y:S01]  /*14f0*/  @P0 SHF.R.U32.HI R13, RZ, R3, R16 ;  /* 0x00000003ff0d0219 */ /* 0x000fe20000011610 */
[----:B------:R-:W-:Y:S02]  /*1500*/  IMAD R12, R12, R11, RZ ;  /* 0x0000000b0c0c7224 */ /* 0x000fe400078e02ff */
[----:B------:R-:W-:Y:S02]  /*1510*/  IMAD R7, R10, R7, UR19 ;  /* 0x000000130a077e24 */ /* 0x000fe4000f8e0207 */
[----:B------:R-:W-:Y:S01]  /*1520*/  IMAD R6, R13, R11, RZ ;  /* 0x0000000b0d067224 */ /* 0x000fe200078e02ff */
[----:B------:R-:W-:-:S04]  /*1530*/  ISETP.GE.AND P1, PT, R9, R12, PT ;  /* 0x0000000c0900720c */ /* 0x000fc80003f26270 */
[----:B------:R-:W-:Y:S01]  /*1540*/  ISETP.GE.OR P1, PT, R5, R6, P1 ;  /* 0x000000060500720c */ /* 0x000fe20000f26670 */
[----:B------:R-:W-:-:S05]  /*1550*/  IMAD.HI.U32 R6, R9, R2, RZ ;  /* 0x0000000209067227 */ /* 0x000fca00078e00ff */
[----:B------:R-:W-:-:S04]  /*1560*/  SHF.R.U32.HI R6, RZ, R3, R6 ;  /* 0x00000003ff067219 */ /* 0x000fc80000011606 */
[----:B------:R-:W-:-:S03]  /*1570*/  SEL R6, R9, R6, !P0 ;  /* 0x0000000609067207 */ /* 0x000fc60004000000 */
[----:B------:R-:W-:-:S04]  /*1580*/  @!P1 IMAD.HI.U32 R12, R5, R2, RZ ;  /* 0x00000002050c9227 */ /* 0x000fc800078e00ff */
[----:B------:R-:W-:Y:S01]  /*1590*/  IMAD.MOV R2, RZ, RZ, -R6 ;  /* 0x000000ffff027224 */ /* 0x000fe200078e0a06 */
[----:B------:R-:W-:-:S03]  /*15a0*/  @!P1 SHF.R.U32.HI R12, RZ, R3, R12 ;  /* 0x00000003ff0c9219 */ /* 0x000fc6000001160c */
[----:B------:R-:W-:Y:S01]  /*15b0*/  IMAD R2, R11, R2, R9 ;  /* 0x000000020b027224 */ /* 0x000fe200078e0209 */
[----:B------:R-:W-:-:S04]  /*15c0*/  @!P1 SEL R3, R5, R12, !P0 ;  /* 0x0000000c05039207 */ /* 0x000fc80004000000 */
[----:B------:R-:W-:Y:S01]  /*15d0*/  @!P1 IADD3 R6, PT, PT, R6, -R3, RZ ;  /* 0x8000000306069210 */ /* 0x000fe20007ffe0ff */
[----:B------:R-:W-:Y:S01]  /*15e0*/  @!P1 IMAD R2, R2, R13, R3 ;  /* 0x0000000d02029224 */ /* 0x000fe200078e0203 */
[----:B------:R-:W-:-:S03]  /*15f0*/  IADD3 R3, PT, PT, -R9, RZ, RZ ;  /* 0x000000ff09037210 */ /* 0x000fc60007ffe1ff */
[----:B------:R-:W-:Y:S01]  /*1600*/  @!P1 IMAD R9, R6, R11, R5 ;  /* 0x0000000b06099224 */ /* 0x000fe200078e0205 */
[----:B------:R-:W-:Y:S01]  /*1610*/  @!P1 MOV R5, R2 ;  /* 0x0000000200059202 */ /* 0x000fe20000000f00 */
[----:B------:R-:W-:-:S04]  /*1620*/  IMAD R3, R4, R3, R20 ;  /* 0x0000000304037224 */ /* 0x000fc800078e0214 */
[----:B------:R-:W-:Y:S02]  /*1630*/  IMAD R7, R5, R10, R7 ;  /* 0x0000000a05077224 */ /* 0x000fe400078e0207 */
[----:B------:R-:W-:-:S03]  /*1640*/  IMAD R20, R9, R4, R3 ;  /* 0x0000000409147224 */ /* 0x000fc600078e0203 */
[----:B------:R-:W-:-:S15]  /*1650*/  R2UR UR19, R7 ;  /* 0x00000000071372ca */ /* 0x000fde00000e0000 */
.L_x_19:
[----:B------:R-:W-:Y:S05]  /*1660*/  BRA.U UP2, `(.L_x_20) ;  /* 0x0000000102487547 */ /* 0x000fea000b800000 */
[----:B------:R-:W1:Y:S08]  /*1670*/  LDC.64 R4, c[0x0][0xf10] ;  /* 0x0003c400ff047b82 */ /* 0x000e700000000a00 */
[----:B------:R-:W2:Y:S08]  /*1680*/  LDC.64 R2, c[0x0][0xf18] ;  /* 0x0003c600ff027b82 */ /* 0x000eb00000000a00 */
[----:B------:R-:W4:Y:S08]  /*1690*/  LDC R6, c[0x0][0xf20] ;  /* 0x0003c800ff067b82 */ /* 0x000f300000000800 */
[----:B------:R-:W3:Y:S01]  /*16a0*/  LDC R7, c[0x0][0xf0c] ;  /* 0x0003c300ff077b82 */ /* 0x000ee20000000800 */
[----:B-1----:R-:W-:-:S05]  /*16b0*/  IMAD.HI.U32 R4, R4, UR19, RZ ;  /* 0x0000001304047c27 */ /* 0x002fca000f8e00ff */
[----:B------:R-:W-:Y:S01]  /*16c0*/  SHF.R.U32.HI R4, RZ, R5, R4 ;  /* 0x00000005ff047219 */ /* 0x000fe20000011604 */
[----:B--2---:R-:W-:Y:S01]  /*16d0*/  IMAD.HI.U32 R3, R20, R3, RZ ;  /* 0x0000000314037227 */ /* 0x004fe200078e00ff */
[----:B------:R-:W-:-:S04]  /*16e0*/  ISETP.NE.AND P0, PT, R2, 0x1, PT ;  /* 0x000000010200780c */ /* 0x000fc80003f05270 */
[----:B----4-:R-:W-:Y:S01]  /*16f0*/  SHF.R.U32.HI R5, RZ, R6, R3 ;  /* 0x00000006ff057219 */ /* 0x010fe20000011603 */
[----:B------:R-:W-:Y:S01]  /*1700*/  IMAD.U32 R3, RZ, RZ, UR19 ;  /* 0x00000013ff037e24 */ /* 0x000fe2000f8e00ff */
[----:B---3--:R-:W-:-:S04]  /*1710*/  ISETP.NE.AND P1, PT, R7, 0x1, PT ;  /* 0x000000010700780c */ /* 0x008fc80003f25270 */
[----:B------:R-:W-:Y:S02]  /*1720*/  SEL R3, R3, R4, !P1 ;  /* 0x0000000403037207 */ /* 0x000fe40004800000 */
[----:B------:R-:W-:-:S05]  /*1730*/  SEL R4, R20, R5, !P0 ;  /* 0x0000000514047207 */ /* 0x000fca0004000000 */
[----:B------:R-:W-:Y:S02]  /*1740*/  IMAD.IADD R6, R4, 0x1, -R3 ;  /* 0x0000000104067824 */ /* 0x000fe400078e0a03 */
[----:B------:R-:W-:Y:S02]  /*1750*/  IMAD.IADD R3, R3, 0x1, -R4 ;  /* 0x0000000103037824 */ /* 0x000fe400078e0a04 */
[----:B------:R-:W-:Y:S02]  /*1760*/  IMAD R6, R6, R7, UR19 ;  /* 0x0000001306067e24 */ /* 0x000fe4000f8e0207 */
[----:B------:R-:W-:-:S03]  /*1770*/  IMAD R20, R3, R2, R20 ;  /* 0x0000000203147224 */ /* 0x000fc600078e0214 */
[----:B------:R-:W-:-:S15]  /*1780*/  R2UR UR19, R6 ;  /* 0x00000000061372ca */ /* 0x000fde00000e0000 */
.L_x_20:
[----:B------:R-:W-:Y:S05]  /*1790*/  BRA.U !UP0, `(.L_x_21) ;  /* 0x00000001080c7547 */ /* 0x000fea000b800000 */
[----:B------:R-:W-:Y:S01]  /*17a0*/  UCGABAR_WAIT ;  /* 0x0000000000007dc7 */ /* 0x000fe20008000000 */
[----:B------:R-:W-:Y:S01]  /*17b0*/  CCTL.IVALL ;  /* 0x00000000ff00798f */ /* 0x000fe20002000000 */
[----:B------:R-:W-:Y:S05]  /*17c0*/  BRA `(.L_x_22) ;  /* 0x0000000000047947 */ /* 0x000fea0003800000 */
.L_x_21:
[----:B------:R-:W-:Y:S06]  /*17d0*/  BAR.SYNC.DEFER_BLOCKING 0x0 ;  /* 0x0000000000007b1d */ /* 0x000fec0000010000 */
.L_x_22:
[----:B------:R-:W-:Y:S05]  /*17e0*/  BRA.U UP1, `(.L_x_23) ;  /* 0x0000001901307547 */ /* 0x000fea000b800000 */
[----:B------:R-:W1:Y:S01]  /*17f0*/  LDCU UR31, c[0x0][0x38c] ;  /* 0x00007180ff1f77ac */ /* 0x000e620008000800 */
[----:B------:R-:W2:Y:S01]  /*1800*/  LDC R9, c[0x0][0x370] ;  /* 0x0000dc00ff097b82 */ /* 0x000ea20000000800 */
[----:B------:R-:W-:Y:S01]  /*1810*/  PLOP3.LUT P1, PT, PT, PT, UP4, 0x80, 0x8 ;  /* 0x000000000008781c */ /* 0x000fe20003f2f048 */
[----:B------:R-:W-:Y:S01]  /*1820*/  HFMA2 R12, -RZ, RZ, 0, 0 ;  /* 0x00000000ff0c7431 */ /* 0x000fe200000001ff */
[----:B------:R-:W-:Y:S01]  /*1830*/  UISETP.NE.AND UP1, UPT, UR6, URZ, UPT ;  /* 0x000000ff0600728c */ /* 0x000fe2000bf25270 */
[----:B------:R-:W-:Y:S01]  /*1840*/  ISETP.EQ.OR P4, PT, R8, RZ, P6 ;  /* 0x000000ff0800720c */ /* 0x000fe20003782670 */
[----:B------:R-:W-:Y:S01]  /*1850*/  UMOV UR7, 0x400 ;  /* 0x0000040000077882 */ /* 0x000fe20000000000 */
[----:B------:R-:W-:Y:S01]  /*1860*/  USHF.L.U32 UR22, UR45, 0x5, URZ ;  /* 0x000000052d167899 */ /* 0x000fe200080006ff */
[----:B------:R-:W-:Y:S01]  /*1870*/  PLOP3.LUT P1, PT, P1, PT, PT, 0x8, 0x80 ;  /* 0x000000000080781c */ /* 0x000fe20000f2e170 */
[----:B------:R-:W4:Y:S01]  /*1880*/  LDC R0, c[0x0][0x374] ;  /* 0x0000dd00ff007b82 */ /* 0x000f220000000800 */
[----:B------:R-:W-:Y:S01]  /*1890*/  IMAD.MOV.U32 R15, RZ, RZ, 0x1 ;  /* 0x00000001ff0f7424 */ /* 0x000fe200078e00ff */
[----:B------:R-:W-:Y:S01]  /*18a0*/  MOV R8, 0x1 ;  /* 0x0000000100087802 */ /* 0x000fe20000000f00 */
[----:B------:R-:W-:Y:S01]  /*18b0*/  IMAD.MOV.U32 R14, RZ, RZ, RZ ;  /* 0x000000ffff0e7224 */ /* 0x000fe200078e00ff */
[----:B------:R-:W2:Y:S01]  /*18c0*/  LDCU.64 UR46, c[0x0][0x348] ;  /* 0x00006900ff2e77ac */ /* 0x000ea20008000a00 */
[----:B------:R-:W-:Y:S01]  /*18d0*/  IMAD.MOV.U32 R10, RZ, RZ, RZ ;  /* 0x000000ffff0a7224 */ /* 0x000fe200078e00ff */
[----:B------:R-:W-:-:S02]  /*18e0*/  ULOP3.LUT UR22, UR22, 0x60, URZ, 0xe2, !UPT ;  /* 0x0000006016167892 */ /* 0x000fc4000f8ee2ff */
[----:B-1----:R-:W-:Y:S02]  /*18f0*/  UIADD3 UR8, UPT, UPT, UR31, 0x3f, URZ ;  /* 0x0000003f1f087890 */ /* 0x002fe4000fffe0ff */
[----:B------:R-:W-:Y:S02]  /*1900*/  UIADD3 UR6, UPT, UPT, UR31, -0x1, URZ ;  /* 0xffffffff1f067890 */ /* 0x000fe4000fffe0ff */
[----:B------:R-:W-:Y:S02]  /*1910*/  USHF.R.S32.HI UR38, URZ, 0x1f, UR8 ;  /* 0x0000001fff267899 */ /* 0x000fe40008011408 */
[----:B------:R-:W-:Y:S02]  /*1920*/  UISETP.GE.U32.AND UP2, UPT, UR6, -0x7f, UPT ;  /* 0xffffff810600788c */ /* 0x000fe4000bf46070 */
[----:B------:R-:W-:Y:S02]  /*1930*/  ULEA.HI UR38, UR38, UR8, URZ, 0x6 ;  /* 0x0000000826267291 */ /* 0x000fe4000f8f30ff */
[----:B------:R-:W-:-:S02]  /*1940*/  ULEA UR6, UR45, UR7, 0x18 ;  /* 0x000000072d067291 */ /* 0x000fc4000f8ec0ff */
[----:B------:R-:W-:Y:S02]  /*1950*/  USHF.R.S32.HI UR38, URZ, 0x6, UR38 ;  /* 0x00000006ff267899 */ /* 0x000fe40008011426 */
[----:B------:R-:W-:Y:S02]  /*1960*/  UIADD3 UR31, UPT, UPT, UR31, 0x7e, URZ ;  /* 0x0000007e1f1f7890 */ /* 0x000fe4000fffe0ff */
[----:B------:R-:W-:Y:S02]  /*1970*/  UISETP.LT.U32.AND UP0, UPT, UR38, 0xb, UPT ;  /* 0x0000000b2600788c */ /* 0x000fe4000bf01070 */
[----:B------:R-:W-:Y:S02]  /*1980*/  USEL UR14, UR14, 0x2, UP1 ;  /* 0x000000020e0e7887 */ /* 0x000fe40008800000 */
[----:B------:R-:W-:Y:S02]  /*1990*/  USEL UR37, UR38, 0xb, UP0 ;  /* 0x0000000b26257887 */ /* 0x000fe40008000000 */
[----:B------:R-:W-:-:S02]  /*19a0*/  UIADD3 UR30, UPT, UPT, UR6, 0x31800, UR4 ;  /* 0x00031800061e7890 */ /* 0x000fc4000fffe004 */
[----:B------:R-:W-:Y:S02]  /*19b0*/  UIADD3 UR7, UPT, UPT, UR37, -0x1, URZ ;  /* 0xffffffff25077890 */ /* 0x000fe4000fffe0ff */
[----:B------:R-:W-:Y:S02]  /*19c0*/  @UP2 UIADD3 UR7, UPT, UPT, UR37, URZ, URZ ;  /* 0x000000ff25072290 */ /* 0x000fe4000fffe0ff */
[----:B------:R-:W-:Y:S02]  /*19d0*/  UIADD3 UR23, UPT, UPT, UR38, -UR37, URZ ;  /* 0x8000002526177290 */ /* 0x000fe4000fffe0ff */
[----:B------:R-:W-:Y:S01]  /*19e0*/  UIADD3 UR7, UPT, UPT, UR7, 0x1, URZ ;  /* 0x0000000107077890 */ /* 0x000fe2000fffe0ff */
[----:B--2---:R-:W-:-:S11]  /*19f0*/  UMOV UR15, URZ ;  /* 0x000000ff000f7c82 */ /* 0x004fd60008000000 */
.L_x_47:
[----:B------:R-:W-:-:S09]  /*1a00*/  UISETP.NE.AND UP0, UPT, UR45, URZ, UPT ;  /* 0x000000ff2d00728c */ /* 0x000fd2000bf05270 */
[----:B------:R-:W-:Y:S05]  /*1a10*/  BRA.U UP0, `(.L_x_24) ;  /* 0x0000000100287547 */ /* 0x000fea000b800000 */
[----:B------:R-:W-:Y:S02]  /*1a20*/  LEA R2, R10, UR6, 0x3 ;  /* 0x000000060a027c11 */ /* 0x000fe4000f8e18ff */
[----:B------:R-:W-:-:S04]  /*1a30*/  SHF.L.U32 R3, R8, 0x1f, RZ ;  /* 0x0000001f08037819 */ /* 0x000fc800000006ff */
[----:B------:R-:W1:Y:S02]  /*1a40*/  SYNCS.PHASECHK.TRANS64.TRYWAIT P0, [R2+URZ+0x140], R3 ;  /* 0x00014003020075a7 */ /* 0x000e6400080011ff */
[----:B-1----:R-:W-:Y:S05]  /*1a50*/  @!P0 BRA `(.L_x_25) ;  /* 0x000000a000fc8947 */ /* 0x002fea0003800000 */
.L_x_151:
[----:B------:R2:W-:Y:S01]  /*1a60*/  SYNCS.ARRIVE.TRANS64.A1T0 RZ, [R2+URZ+0x130], RZ ;  /* 0x000130ff02ff79a7 */ /* 0x0005e200081000ff */
[----:B------:R-:W-:-:S05]  /*1a70*/  VIADD R10, R10, 0x1 ;  /* 0x000000010a0a7836 */ /* 0x000fca0000000000 */
[----:B------:R-:W-:-:S04]  /*1a80*/  ISETP.NE.AND P0, PT, R10, 0x2, PT ;  /* 0x000000020a00780c */ /* 0x000fc80003f05270 */
[----:B-1----:R-:W-:Y:S02]  /*1a90*/  SEL R3, RZ, 0x1, P0 ;  /* 0x00000001ff037807 */ /* 0x002fe40000000000 */
[----:B------:R-:W-:Y:S02]  /*1aa0*/  SEL R10, R10, RZ, P0 ;  /* 0x000000ff0a0a7207 */ /* 0x000fe40000000000 */
[----:B------:R-:W-:Y:S02]  /*1ab0*/  LOP3.LUT R8, R8, R3, RZ, 0x3c, !PT ;  /* 0x0000000308087212 */ /* 0x000fe400078e3cff */
.L_x_24:
[----:B------:R-:W-:Y:S01]  /*1ac0*/  ULEA UR8, UR15, UR6, 0x3 ;  /* 0x000000060f087291 */ /* 0x000fe2000f8e18ff */
[----:B--2---:R-:W-:Y:S01]  /*1ad0*/  SHF.L.U32 R2, R15, 0x1f, RZ ;  /* 0x0000001f0f027819 */ /* 0x004fe200000006ff */
[----:B------:R-:W-:Y:S01]  /*1ae0*/  UISETP.GE.U32.AND UP0, UPT, UR31, 0x7f, UPT ;  /* 0x0000007f1f00788c */ /* 0x000fe2000bf06070 */
[----:B------:R-:W-:Y:S01]  /*1af0*/  R2UR UR11, R20 ;  /* 0x00000000140b72ca */ /* 0x000fe200000e0000 */
[----:B------:R-:W-:Y:S01]  /*1b00*/  ULEA UR43, UR19, UR22, 0x7 ;  /* 0x00000016132b7291 */ /* 0x000fe2000f8e38ff */
[----:B------:R-:W-:-:S04]  /*1b10*/  UMOV UR28, URZ ;  /* 0x000000ff001c7c82 */ /* 0x000fc80008000000 */
[----:B------:R1:W2:Y:S07]  /*1b20*/  SYNCS.PHASECHK.TRANS64.TRYWAIT P2, [UR8+0x58], R2 ;  /* 0x00005802ff0075a7 */ /* 0x0002ae0008041108 */
[----:B------:R-:W-:Y:S02]  /*1b30*/  USHF.L.U32 UR35, UR11, 0x8, URZ ;  /* 0x000000080b237899 */ /* 0x000fe400080006ff */
[----:B------:R-:W-:Y:S01]  /*1b40*/  USHF.L.U32 UR11, UR11, 0x1, URZ ;  /* 0x000000010b0b7899 */ /* 0x000fe200080006ff */
[----:B------:R-:W-:Y:S11]  /*1b50*/  BRA.U !UP0, `(.L_x_26) ;  /* 0x0000000508107547 */ /* 0x000ff6000b800000 */
[----:B------:R-:W-:Y:S01]  /*1b60*/  UMOV UR24, UR15 ;  /* 0x0000000f00187c82 */ /* 0x000fe20008000000 */
[----:B------:R-:W-:-:S05]  /*1b70*/  UMOV UR20, URZ ;  /* 0x000000ff00147c82 */ /* 0x000fca0008000000 */
.L_x_34:
[----:B------:R-:W-:Y:S01]  /*1b80*/  ULEA UR41, UR24, UR6, 0x3 ;  /* 0x0000000618297291 */ /* 0x000fe2000f8e18ff */
[----:B--2---:R-:W-:Y:S01]  /*1b90*/  @!P6 MOV R3, 0x3600 ;  /* 0x000036000003e802 */ /* 0x004fe20000000f00 */
[----:B--23--:R-:W-:Y:S10]  /*1ba0*/  @P2 BRA `(.L_x_27) ;  /* 0x00000000000c2947 */ /* 0x00cff40003800000 */
[----:B------:R-:W-:-:S04]  /*1bb0*/  SHF.L.U32 R5, R15, 0x1f, RZ ;  /* 0x0000001f0f057819 */ /* 0x000fc800000006ff */
[----:B------:R-:W2:Y:S02]  /*1bc0*/  SYNCS.PHASECHK.TRANS64.TRYWAIT P0, [UR41+0x58], R5 ;  /* 0x00005805ff0075a7 */ /* 0x000ea40008001129 */
[----:B--2---:R-:W-:Y:S05]  /*1bd0*/  @!P0 BRA `(.L_x_28) ;  /* 0x000000a000b08947 */ /* 0x004fea0003800000 */
.L_x_27:
[----:B------:R2:W-:Y:S01]  /*1be0*/  @!P6 SYNCS.ARRIVE.TRANS64 RZ, [UR41], R3 ;  /* 0x00000003ffffe9a7 */ /* 0x0005e20008000029 */
[----:B------:R-:W-:-:S04]  /*1bf0*/  ULOP3.LUT UR8, UR14, 0x2, URZ, 0xfc, !UPT ;  /* 0x000000020e087892 */ /* 0x000fc8000f8efcff */
[----:B------:R-:W-:-:S09]  /*1c00*/  UISETP.NE.AND UP0, UPT, UR8, 0x2, UPT ;  /* 0x000000020800788c */ /* 0x000fd2000bf05270 */
[----:B------:R-:W-:Y:S05]  /*1c10*/  BRA.U UP0, `(.L_x_29) ;  /* 0x0000000100047547 */ /* 0x000fea000b800000 */
[----:B---3--:R-:W-:Y:S05]  /*1c20*/  BPT.TRAP 0x1 ;  /* 0x000000040000795c */ /* 0x008fea0000300000 */
.L_x_29:
[----:B------:R-:W-:Y:S04]  /*1c30*/  BSSY.RECONVERGENT B0, `(.L_x_30) ;  /* 0x0000003000007945 */ /* 0x000fe80003800200 */
[----:B------:R-:W-:Y:S05]  /*1c40*/  @P4 BRA `(.L_x_31) ;  /* 0x0000000000044947 */ /* 0x000fea0003800000 */
[----:B---3--:R-:W-:Y:S05]  /*1c50*/  BPT.TRAP 0x1 ;  /* 0x000000040000795c */ /* 0x008fea0000300000 */
.L_x_31:
[----:B---3--:R-:W-:Y:S05]  /*1c60*/  BSYNC.RECONVERGENT B0 ;  /* 0x0000000000007941 */ /* 0x008fea0003800200 */
.L_x_30:
[----:B------:R-:W-:Y:S01]  /*1c70*/  UIADD3 UR15, UPT, UPT, UR24, 0x1, URZ ;  /* 0x00000001180f7890 */ /* 0x000fe2000fffe0ff */
[----:B------:R-:W-:Y:S01]  /*1c80*/  BSSY.RECONVERGENT B0, `(.L_x_32) ;  /* 0x000002c000007945 */ /* 0x000fe20003800200 */
[----:B------:R-:W-:Y:S02]  /*1c90*/  ELECT P0, URZ, PT ;  /* 0x0000000000ff782f */ /* 0x000fe40003800000 */
[----:B------:R-:W-:-:S04]  /*1ca0*/  UISETP.NE.AND UP0, UPT, UR15, 0xb, UPT ;  /* 0x0000000b0f00788c */ /* 0x000fc8000bf05270 */
[----:B------:R-:W-:Y:S02]  /*1cb0*/  USEL UR9, URZ, 0x1, UP0 ;  /* 0x00000001ff097887 */ /* 0x000fe40008000000 */
[----:B------:R-:W-:-:S04]  /*1cc0*/  USEL UR15, UR15, URZ, UP0 ;  /* 0x000000ff0f0f7287 */ /* 0x000fc80008000000 */
[----:B------:R-:W-:Y:S01]  /*1cd0*/  ULEA UR8, UR15, UR6, 0x3 ;  /* 0x000000060f087291 */ /* 0x000fe2000f8e18ff */
[----:B------:R-:W-:-:S04]  /*1ce0*/  LOP3.LUT R15, R15, UR9, RZ, 0x3c, !PT ;  /* 0x000000090f0f7c12 */ /* 0x000fc8000f8e3cff */
[----:B-1----:R-:W-:-:S04]  /*1cf0*/  SHF.L.U32 R2, R15, 0x1f, RZ ;  /* 0x0000001f0f027819 */ /* 0x002fc800000006ff */
[----:B------:R1:W3:Y:S01]  /*1d00*/  SYNCS.PHASECHK.TRANS64.TRYWAIT P2, [UR8+0x58], R2 ;  /* 0x00005802ff0075a7 */ /* 0x0002e20008041108 */
[----:B------:R-:W-:Y:S05]  /*1d10*/  @!P0 BRA `(.L_x_33) ;  /* 0x0000000000888947 */ /* 0x000fea0003800000 */
[----:B------:R-:W-:Y:S02]  /*1d20*/  ULEA UR40, UR24, UR5, 0xc ;  /* 0x0000000518287291 */ /* 0x000fe4000f8e60ff */
[----:B------:R-:W-:Y:S02]  /*1d30*/  UIADD3 UR52, UP3, UPT, UR46, 0x80, URZ ;  /* 0x000000802e347890 */ /* 0x000fe4000ff7e0ff */
[----:B------:R-:W-:Y:S02]  /*1d40*/  ULEA UR32, UR24, UR6, 0xd ;  /* 0x0000000618207291 */ /* 0x000fe4000f8e68ff */
[----:B------:R-:W-:Y:S02]  /*1d50*/  UIADD3 UR50, UP2, UPT, UR46, 0x180, URZ ;  /* 0x000001802e327890 */ /* 0x000fe4000ff5e0ff */
[----:B------:R-:W-:Y:S02]  /*1d60*/  ULEA UR16, UR24, UR4, 0x9 ;  /* 0x0000000418107291 */ /* 0x000fe4000f8e48ff */
[----:B------:R-:W-:-:S02]  /*1d70*/  UIADD3 UR48, UP1, UPT, UR46, 0x280, URZ ;  /* 0x000002802e307890 */ /* 0x000fc4000ff3e0ff */
[----:B------:R-:W-:Y:S02]  /*1d80*/  ULEA UR8, UR24, UR6, 0xa ;  /* 0x0000000618087291 */ /* 0x000fe4000f8e50ff */
[----:B------:R-:W-:Y:S02]  /*1d90*/  UIADD3 UR28, UP0, UPT, UR46, 0x380, URZ ;  /* 0x000003802e1c7890 */ /* 0x000fe4000ff1e0ff */
[----:B------:R-:W-:Y:S02]  /*1da0*/  USHF.L.U32 UR42, UR20, 0x6, URZ ;  /* 0x00000006142a7899 */ /* 0x000fe400080006ff */
[----:B------:R-:W-:Y:S02]  /*1db0*/  UIADD3.X UR53, UPT, UPT, URZ, UR47, URZ, UP3, !UPT ;  /* 0x0000002fff357290 */ /* 0x000fe40009ffe4ff */
[----:B------:R-:W-:Y:S02]  /*1dc0*/  UIADD3 UR40, UPT, UPT, UR6, 0x10800, UR40 ;  /* 0x0001080006287890 */ /* 0x000fe4000fffe028 */
[----:B------:R-:W-:-:S02]  /*1dd0*/  UIADD3.X UR51, UPT, UPT, URZ, UR47, URZ, UP2, !UPT ;  /* 0x0000002fff337290 */ /* 0x000fc400097fe4ff */
[----:B------:R-:W-:Y:S02]  /*1de0*/  UIADD3 UR32, UPT, UPT, UR32, 0x1b800, URZ ;  /* 0x0001b80020207890 */ /* 0x000fe4000fffe0ff */
[----:B------:R-:W-:Y:S02]  /*1df0*/  UIADD3.X UR49, UPT, UPT, URZ, UR47, URZ, UP1, !UPT ;  /* 0x0000002fff317290 */ /* 0x000fe40008ffe4ff */
[----:B------:R-:W-:Y:S02]  /*1e00*/  UIADD3 UR16, UPT, UPT, UR6, 0x31800, UR16 ;  /* 0x0003180006107890 */ /* 0x000fe4000fffe010 */
[----:B------:R-:W-:Y:S02]  /*1e10*/  UIADD3.X UR29, UPT, UPT, URZ, UR47, URZ, UP0, !UPT ;  /* 0x0000002fff1d7290 */ /* 0x000fe400087fe4ff */
[----:B------:R-:W-:Y:S01]  /*1e20*/  UIADD3 UR8, UPT, UPT, UR8, 0x32e00, URZ ;  /* 0x00032e0008087890 */ /* 0x000fe2000fffe0ff */
[----:B------:R-:W-:Y:S01]  /*1e30*/  UMOV UR25, 0xf0000 ;  /* 0x000f000000197882 */ /* 0x000fe20000000000 */
[----:B------:R-:W-:Y:S01]  /*1e40*/  UMOV UR26, 0x0 ;  /* 0x00000000001a7882 */ /* 0x000fe20000000000 */
[----:B------:R-:W-:Y:S01]  /*1e50*/  UMOV UR27, 0x10000000 ;  /* 0x10000000001b7882 */ /* 0x000fe20000000000 */
[----:B------:R-:W-:Y:S01]  /*1e60*/  UMOV UR33, UR41 ;  /* 0x0000002900217c82 */ /* 0x000fe20008000000 */
[----:B------:R-:W-:Y:S01]  /*1e70*/  UMOV UR36, UR44 ;  /* 0x0000002c00247c82 */ /* 0x000fe20008000000 */
[----:B------:R-:W-:Y:S01]  /*1e80*/  UMOV UR34, UR42 ;  /* 0x0000002a00227c82 */ /* 0x000fe20008000000 */
[----:B------:R-:W-:Y:S01]  /*1e90*/  UMOV UR17, UR41 ;  /* 0x0000002900117c82 */ /* 0x000fe20008000000 */
[----:B------:R-:W-:Y:S01]  /*1ea0*/  UMOV UR21, UR44 ;  /* 0x0000002c00157c82 */ /* 0x000fe20008000000 */
[----:B------:R1:W-:Y:S01]  /*1eb0*/  UTMALDG.3D.MULTICAST [UR40], [UR52], UR25, desc[UR26] ;  /* 0x00001a28340073b4 */ /* 0x0003e20008011819 */
[----:B------:R-:W-:Y:S01]  /*1ec0*/  UMOV UR10, URZ ;  /* 0x000000ff000a7c82 */ /* 0x000fe20008000000 */
[----:B------:R-:W-:Y:S01]  /*1ed0*/  UMOV UR9, UR41 ;  /* 0x0000002900097c82 */ /* 0x000fe20008000000 */
[----:B------:R-:W-:Y:S01]  /*1ee0*/  UMOV UR12, UR20 ;  /* 0x00000014000c7c82 */ /* 0x000fe20008000000 */
[----:B------:R-:W-:Y:S01]  /*1ef0*/  UMOV UR13, UR44 ;  /* 0x0000002c000d7c82 */ /* 0x000fe20008000000 */
[----:B------:R1:W-:Y:S01]  /*1f00*/  UTMALDG.3D [UR32], [UR50], desc[UR26] ;  /* 0x00001a20320075b4 */ /* 0x0003e20008011000 */
[----:B------:R1:W-:Y:S01]  /*1f10*/  UTMALDG.4D.MULTICAST [UR16], [UR48], UR25, desc[UR26] ;  /* 0x00001a10300073b4 */ /* 0x0003e20008019819 */
[----:B------:R1:W-:Y:S02]  /*1f20*/  UTMALDG.4D [UR8], [UR28], desc[UR26] ;  /* 0x00001a081c0075b4 */ /* 0x0003e40008019000 */
[----:B-1----:R-:W-:Y:S01]  /*1f30*/  NOP ;  /* 0x0000000000007918 */ /* 0x002fe20000000000 */
.L_x_33:
[----:B------:R-:W-:Y:S05]  /*1f40*/  BSYNC.RECONVERGENT B0 ;  /* 0x0000000000007941 */ /* 0x000fea0003800200 */
.L_x_32:
[----:B------:R-:W-:Y:S01]  /*1f50*/  UIADD3 UR20, UPT, UPT, UR20, 0x1, URZ ;  /* 0x0000000114147890 */ /* 0x000fe2000fffe0ff */
[----:B------:R-:W-:Y:S01]  /*1f60*/  UMOV UR24, UR15 ;  /* 0x0000000f00187c82 */ /* 0x000fe20008000000 */
[----:B------:R-:W-:Y:S02]  /*1f70*/  UMOV UR28, UR7 ;  /* 0x00000007001c7c82 */ /* 0x000fe40008000000 */
[----:B------:R-:W-:-:S09]  /*1f80*/  UISETP.NE.AND UP0, UPT, UR20, UR7, UPT ;  /* 0x000000071400728c */ /* 0x000fd2000bf05270 */
[----:B------:R-:W-:Y:S05]  /*1f90*/  BRA.U UP0, `(.L_x_34) ;  /* 0xfffffff900f87547 */ /* 0x000fea000b83ffff */
.L_x_26:
[----:B------:R-:W-:Y:S01]  /*1fa0*/  ULEA UR8, UR15, UR6, 0x3 ;  /* 0x000000060f087291 */ /* 0x000fe2000f8e18ff */
[----:B-1----:R-:W-:Y:S01]  /*1fb0*/  SHF.L.U32 R2, R15, 0x1f, RZ ;  /* 0x0000001f0f027819 */ /* 0x002fe200000006ff */
[----:B------:R-:W-:Y:S01]  /*1fc0*/  @!P1 SYNCS.ARRIVE.TRANS64.A1T0 RZ, [UR6+0xf8], RZ ;  /* 0x0000f8ffffff99a7 */ /* 0x000fe20008100006 */
[----:B------:R-:W-:-:S06]  /*1fd0*/  UISETP.GT.AND UP0, UPT, UR38, UR37, UPT ;  /* 0x000000252600728c */ /* 0x000fcc000bf04270 */
[----:B------:R1:W1:Y:S03]  /*1fe0*/  SYNCS.PHASECHK.TRANS64.TRYWAIT P1, [UR8+0x58], R2 ;  /* 0x00005802ff0075a7 */ /* 0x0002660008021108 */
[----:B------:R-:W-:Y:S05]  /*1ff0*/  BRA.U !UP0, `(.L_x_35) ;  /* 0x0000000508107547 */ /* 0x000fea000b800000 */
[----:B------:R-:W-:Y:S01]  /*2000*/  UIADD3 UR17, UPT, UPT, UR23, UR28, URZ ;  /* 0x0000001c17117290 */ /* 0x000fe2000fffe0ff */
[----:B------:R-:W-:-:S11]  /*2010*/  UMOV UR20, UR15 ;  /* 0x0000000f00147c82 */ /* 0x000fd60008000000 */
.L_x_43:
[----:B------:R-:W-:Y:S01]  /*2020*/  ULEA UR41, UR20, UR6, 0x3 ;  /* 0x0000000614297291 */ /* 0x000fe2000f8e18ff */
[----:B--2---:R-:W-:Y:S01]  /*2030*/  @!P6 MOV R3, 0x3600 ;  /* 0x000036000003e802 */ /* 0x004fe20000000f00 */
[----:B-1-3--:R-:W-:Y:S10]  /*2040*/  @P1 BRA `(.L_x_36) ;  /* 0x00000000000c1947 */ /* 0x00aff40003800000 */
[----:B------:R-:W-:-:S04]  /*2050*/  SHF.L.U32 R5, R15, 0x1f, RZ ;  /* 0x0000001f0f057819 */ /* 0x000fc800000006ff */
[----:B------:R-:W1:Y:S02]  /*2060*/  SYNCS.PHASECHK.TRANS64.TRYWAIT P0, [UR41+0x58], R5 ;  /* 0x00005805ff0075a7 */ /* 0x000e640008001129 */
[----:B-1----:R-:W-:Y:S05]  /*2070*/  @!P0 BRA `(.L_x_37) ;  /* 0x0000009c00a08947 */ /* 0x002fea0003800000 */
.L_x_36:
[----:B------:R2:W-:Y:S01]  /*2080*/  @!P6 SYNCS.ARRIVE.TRANS64 RZ, [UR41], R3 ;  /* 0x00000003ffffe9a7 */ /* 0x0005e20008000029 */
[----:B------:R-:W-:-:S04]  /*2090*/  ULOP3.LUT UR8, UR14, 0x2, URZ, 0xfc, !UPT ;  /* 0x000000020e087892 */ /* 0x000fc8000f8efcff */
[----:B------:R-:W-:-:S09]  /*20a0*/  UISETP.NE.AND UP0, UPT, UR8, 0x2, UPT ;  /* 0x000000020800788c */ /* 0x000fd2000bf05270 */
[----:B------:R-:W-:Y:S05]  /*20b0*/  BRA.U UP0, `(.L_x_38) ;  /* 0x0000000100047547 */ /* 0x000fea000b800000 */
[----:B---3--:R-:W-:Y:S05]  /*20c0*/  BPT.TRAP 0x1 ;  /* 0x000000040000795c */ /* 0x008fea0000300000 */
.L_x_38:
[----:B------:R-:W-:Y:S04]  /*20d0*/  BSSY.RECONVERGENT B0, `(.L_x_39) ;  /* 0x0000003000007945 */ /* 0x000fe80003800200 */
[----:B------:R-:W-:Y:S05]  /*20e0*/  @P4 BRA `(.L_x_40) ;  /* 0x0000000000044947 */ /* 0x000fea0003800000 */
[----:B---3--:R-:W-:Y:S05]  /*20f0*/  BPT.TRAP 0x1 ;  /* 0x000000040000795c */ /* 0x008fea0000300000 */
.L_x_40:
[----:B---3--:R-:W-:Y:S05]  /*2100*/  BSYNC.RECONVERGENT B0 ;  /* 0x0000000000007941 */ /* 0x008fea0003800200 */
.L_x_39:
        /* <DEDUP_REMOVED lines=15> */
[----:B------:R-:W-:Y:S02]  /*2200*/  UIADD3 UR52, UP1, UPT, UR46, 0x280, URZ ;  /* 0x000002802e347890 */ /* 0x000fe4000ff3e0ff */
[----:B------:R-:W-:-:S02]  /*2210*/  ULEA UR8, UR20, UR6, 0xa ;  /* 0x0000000614087291 */ /* 0x000fc4000f8e50ff */
[----:B------:R-:W-:Y:S02]  /*2220*/  UIADD3 UR50, UP0, UPT, UR46, 0x380, URZ ;  /* 0x000003802e327890 */ /* 0x000fe4000ff1e0ff */
[----:B------:R-:W-:Y:S02]  /*2230*/  USHF.L.U32 UR42, UR28, 0x6, URZ ;  /* 0x000000061c2a7899 */ /* 0x000fe400080006ff */
[----:B------:R-:W-:Y:S02]  /*2240*/  UIADD3.X UR57, UPT, UPT, URZ, UR47, URZ, UP3, !UPT ;  /* 0x0000002fff397290 */ /* 0x000fe40009ffe4ff */
[----:B------:R-:W-:Y:S02]  /*2250*/  UIADD3 UR40, UPT, UPT, UR6, 0x10800, UR40 ;  /* 0x0001080006287890 */ /* 0x000fe4000fffe028 */
[----:B------:R-:W-:Y:S02]  /*2260*/  UIADD3 UR32, UPT, UPT, UR32, 0x1b800, URZ ;  /* 0x0001b80020207890 */ /* 0x000fe4000fffe0ff */
[----:B------:R-:W-:-:S02]  /*2270*/  UIADD3.X UR55, UPT, UPT, URZ, UR47, URZ, UP2, !UPT ;  /* 0x0000002fff377290 */ /* 0x000fc400097fe4ff */
[----:B------:R-:W-:Y:S02]  /*2280*/  ULEA UR24, UR20, UR30, 0x9 ;  /* 0x0000001e14187291 */ /* 0x000fe4000f8e48ff */
[----:B------:R-:W-:Y:S02]  /*2290*/  UIADD3.X UR53, UPT, UPT, URZ, UR47, URZ, UP1, !UPT ;  /* 0x0000002fff357290 */ /* 0x000fe40008ffe4ff */
[----:B------:R-:W-:Y:S02]  /*22a0*/  UIADD3 UR8, UPT, UPT, UR8, 0x32e00, URZ ;  /* 0x00032e0008087890 */ /* 0x000fe4000fffe0ff */
[----:B------:R-:W-:Y:S01]  /*22b0*/  UIADD3.X UR51, UPT, UPT, URZ, UR47, URZ, UP0, !UPT ;  /* 0x0000002fff337290 */ /* 0x000fe200087fe4ff */
        /* <DEDUP_REMOVED lines=19> */
.L_x_42:
[----:B------:R-:W-:Y:S05]  /*23f0*/  BSYNC.RECONVERGENT B0 ;  /* 0x0000000000007941 */ /* 0x000fea0003800200 */
.L_x_41:
[----:B------:R-:W-:Y:S01]  /*2400*/  UIADD3 UR28, UPT, UPT, UR28, 0x1, URZ ;  /* 0x000000011c1c7890 */ /* 0x000fe2000fffe0ff */
[----:B------:R-:W-:-:S03]  /*2410*/  UMOV UR20, UR15 ;  /* 0x0000000f00147c82 */ /* 0x000fc60008000000 */
[----:B------:R-:W-:-:S09]  /*2420*/  UISETP.NE.AND UP0, UPT, UR28, UR17, UPT ;  /* 0x000000111c00728c */ /* 0x000fd2000bf05270 */
[----:B------:R-:W-:Y:S05]  /*2430*/  BRA.U UP0, `(.L_x_43) ;  /* 0xfffffff900f87547 */ /* 0x000fea000b83ffff */
.L_x_35:
[----:B-1----:R-:W-:Y:S01]  /*2440*/  LEA R2, R14, UR6, 0x3 ;  /* 0x000000060e027c11 */ /* 0x002fe2000f8e18ff */
[----:B------:R-:W-:Y:S01]  /*2450*/  NOP ;  /* 0x0000000000007918 */ /* 0x000fe20000000000 */
[----:B--2---:R-:W-:Y:S02]  /*2460*/  SHF.L.U32 R3, R12, 0x1f, RZ ;  /* 0x0000001f0c037819 */ /* 0x004fe400000006ff */
[----:B------:R-:W-:Y:S02]  /*2470*/  LEA R4, R14, UR6, 0x4 ;  /* 0x000000060e047c11 */ /* 0x000fe4000f8e20ff */
[----:B------:R-:W1:Y:S02]  /*2480*/  SYNCS.PHASECHK.TRANS64.TRYWAIT P0, [R2+URZ+0x100], R3 ;  /* 0x00010003020075a7 */ /* 0x000e6400080011ff */
[----:B-1----:R-:W-:Y:S05]  /*2490*/  @!P0 BRA `(.L_x_44) ;  /* 0x0000009800b08947 */ /* 0x002fea0003800000 */
.L_x_154:
[----:B------:R-:W2:Y:S01]  /*24a0*/  LDS.128 R4, [R4+0x160] ;  /* 0x0001600004047984 */ /* 0x000ea20000000c00 */
[----:B---3--:R-:W-:Y:S01]  /*24b0*/  ISETP.GE.AND P0, PT, R72, 0x1, PT ;  /* 0x000000014800780c */ /* 0x008fe20003f06270 */
[----:B-1----:R-:W-:Y:S01]  /*24c0*/  VIADD R2, R2, 0x110 ;  /* 0x0000011002027836 */ /* 0x002fe20000000000 */
[----:B------:R-:W-:Y:S01]  /*24d0*/  @!PT LDS RZ, [RZ] ;  /* 0x00000000fffff984 */ /* 0x000fe20000000800 */
[----:B------:R-:W-:Y:S01]  /*24e0*/  @!PT LDS RZ, [RZ] ;  /* 0x00000000fffff984 */ /* 0x000fe20000000800 */
[----:B------:R-:W-:Y:S01]  /*24f0*/  @!PT LDS RZ, [RZ] ;  /* 0x00000000fffff984 */ /* 0x000fe20000000800 */
[----:B------:R-:W-:Y:S01]  /*2500*/  @!PT LDS RZ, [RZ] ;  /* 0x00000000fffff984 */ /* 0x000fe20000000800 */
[----:B------:R1:W-:Y:S06]  /*2510*/  MEMBAR.ALL.CTA ;  /* 0x0000000000007992 */ /* 0x0003ec0000008000 */
[----:B-1----:R-:W1:Y:S01]  /*2520*/  FENCE.VIEW.ASYNC.S ;  /* 0x00000000000073c6 */ /* 0x002e620000000000 */
[----:B------:R-:W-:-:S04]  /*2530*/  PRMT R2, RZ, 0x654, R2 ;  /* 0x00000654ff027816 */ /* 0x000fc80000000002 */
[----:B-1----:R1:W-:Y:S01]  /*2540*/  SYNCS.ARRIVE.TRANS64.RED.A1T0 RZ, [R2+URZ], RZ ;  /* 0x000000ff02ff79a7 */ /* 0x0023e200081004ff */
[----:B--2---:R-:W-:-:S13]  /*2550*/  LOP3.LUT P2, RZ, R6, 0x1, RZ, 0xc0, !PT ;  /* 0x0000000106ff7812 */ /* 0x004fda000784c0ff */
[----:B------:R-:W-:Y:S01]  /*2560*/  @P2 SHF.R.U32.HI R3, RZ, 0x10, R5 ;  /* 0x00000010ff032819 */ /* 0x000fe20000011605 */
[----:B------:R-:W-:Y:S01]  /*2570*/  VOTEU.ANY UP0, P2 ;  /* 0x0000000000ff7886 */ /* 0x000fe20001000100 */
[----:B------:R-:W-:Y:S02]  /*2580*/  @P2 MOV R13, R4 ;  /* 0x00000004000d2202 */ /* 0x000fe40000000f00 */
[----:B------:R-:W-:Y:S02]  /*2590*/  @P2 R2UR.BROADCAST UR8, R3 ;  /* 0x00000000030822ca */ /* 0x000fe400008e0000 */
[----:B------:R-:W-:-:S11]  /*25a0*/  @P2 LOP3.LUT R11, R5, 0xffff, RZ, 0xc0, !PT ;  /* 0x0000ffff050b2812 */ /* 0x000fd600078ec0ff */
[----:B------:R-:W-:Y:S01]  /*25b0*/  @UP0 UMOV UR44, UR8 ;  /* 0x00000008002c0c82 */ /* 0x000fe20008000000 */
[----:B-1----:R-:W-:Y:S05]  /*25c0*/  @!P0 BRA `(.L_x_45) ;  /* 0x0000000000b88947 */ /* 0x002fea0003800000 */
[----:B------:R-:W4:Y:S01]  /*25d0*/  LDC.64 R4, c[0x0][0xf18] ;  /* 0x0003c600ff047b82 */ /* 0x000f220000000a00 */
[----:B------:R-:W-:-:S07]  /*25e0*/  ISETP.NE.AND P3, PT, R72, 0x1, PT ;  /* 0x000000014800780c */ /* 0x000fce0003f65270 */
[----:B------:R-:W1:Y:S08]  /*25f0*/  LDC.64 R6, c[0x0][0xf10] ;  /* 0x0003c400ff067b82 */ /* 0x000e700000000a00 */
[----:B------:R-:W2:Y:S08]  /*2600*/  LDC R16, c[0x0][0xf20] ;  /* 0x0003c800ff107b82 */ /* 0x000eb00000000800 */
[----:B------:R-:W3:Y:S01]  /*2610*/  LDC R18, c[0x0][0xf0c] ;  /* 0x0003c300ff127b82 */ /* 0x000ee20000000800 */
[----:B----4-:R-:W-:Y:S01]  /*2620*/  IMAD.HI.U32 R17, R0, R5, RZ ;  /* 0x0000000500117227 */ /* 0x010fe200078e00ff */
[----:B------:R-:W-:-:S03]  /*2630*/  ISETP.NE.AND P0, PT, R4, 0x1, PT ;  /* 0x000000010400780c */ /* 0x000fc60003f05270 */
[----:B------:R-:W-:-:S03]  /*2640*/  IMAD.HI.U32 R5, R11, R5, RZ ;  /* 0x000000050b057227 */ /* 0x000fc600078e00ff */
[----:B------:R-:W4:Y:S01]  /*2650*/  LDC.64 R2, c[0x0][0xf28] ;  /* 0x0003ca00ff027b82 */ /* 0x000f220000000a00 */
[----:B-1----:R-:W-:-:S04]  /*2660*/  IMAD.HI.U32 R20, R9, R6, RZ ;  /* 0x0000000609147227 */ /* 0x002fc800078e00ff */
[----:B------:R-:W-:Y:S01]  /*2670*/  IMAD.HI.U32 R22, R13, R6, RZ ;  /* 0x000000060d167227 */ /* 0x000fe200078e00ff */
[----:B------:R-:W-:Y:S02]  /*2680*/  SHF.R.U32.HI R20, RZ, R7, R20 ;  /* 0x00000007ff147219 */ /* 0x000fe40000011614 */
[-C--:B--2---:R-:W-:Y:S02]  /*2690*/  SHF.R.U32.HI R17, RZ, R16.reuse, R17 ;  /* 0x00000010ff117219 */ /* 0x084fe40000011611 */
[----:B------:R-:W-:Y:S02]  /*26a0*/  SHF.R.U32.HI R16, RZ, R16, R5 ;  /* 0x00000010ff107219 */ /* 0x000fe40000011605 */
[----:B------:R-:W-:Y:S02]  /*26b0*/  SEL R17, R0, R17, !P0 ;  /* 0x0000001100117207 */ /* 0x000fe40004000000 */
[----:B------:R-:W-:Y:S02]  /*26c0*/  SHF.R.U32.HI R22, RZ, R7, R22 ;  /* 0x00000007ff167219 */ /* 0x000fe40000011616 */
[----:B---3--:R-:W-:-:S02]  /*26d0*/  ISETP.NE.AND P1, PT, R18, 0x1, PT ;  /* 0x000000011200780c */ /* 0x008fc40003f25270 */
[----:B------:R-:W-:Y:S02]  /*26e0*/  SEL R5, R11, R16, !P0 ;  /* 0x000000100b057207 */ /* 0x000fe40004000000 */
[----:B------:R-:W-:Y:S02]  /*26f0*/  SEL R19, R9, R20, !P1 ;  /* 0x0000001409137207 */ /* 0x000fe40004800000 */
[----:B------:R-:W-:Y:S01]  /*2700*/  SEL R7, R13, R22, !P1 ;  /* 0x000000160d077207 */ /* 0x000fe20004800000 */
[----:B----4-:R-:W-:-:S04]  /*2710*/  IMAD.HI.U32 R20, R17, R2, RZ ;  /* 0x0000000211147227 */ /* 0x010fc800078e00ff */
[----:B------:R-:W-:Y:S01]  /*2720*/  IMAD.HI.U32 R6, R19, R2, RZ ;  /* 0x0000000213067227 */ /* 0x000fe200078e00ff */
[----:B------:R-:W-:-:S04]  /*2730*/  @P3 SHF.R.U32.HI R17, RZ, R3, R20 ;  /* 0x00000003ff113219 */ /* 0x000fc80000011614 */
[----:B------:R-:W-:Y:S01]  /*2740*/  @P3 SHF.R.U32.HI R19, RZ, R3, R6 ;  /* 0x00000003ff133219 */ /* 0x000fe20000011606 */
[----:B------:R-:W-:-:S04]  /*2750*/  IMAD R17, R72, R17, RZ ;  /* 0x0000001148117224 */ /* 0x000fc800078e02ff */
        /* <DEDUP_REMOVED lines=10> */
[----:B------:R-:W-:Y:S02]  /*2800*/  @!P0 SEL R3, R7, R16, !P3 ;  /* 0x0000001007038207 */ /* 0x000fe40005800000 */
[----:B------:R-:W-:-:S03]  /*2810*/  IADD3 R16, PT, PT, -R5, RZ, RZ ;  /* 0x000000ff05107210 */ /* 0x000fc60007ffe1ff */
[--C-:B------:R-:W-:Y:S02]  /*2820*/  @!P0 IMAD.IADD R6, R6, 0x1, -R3.reuse ;  /* 0x0000000106068824 */ /* 0x100fe400078e0a03 */
[----:B------:R-:W-:Y:S01]  /*2830*/  @!P0 IMAD R3, R2, R19, R3 ;  /* 0x0000001302038224 */ /* 0x000fe200078e0203 */
[----:B------:R-:W-:Y:S01]  /*2840*/  IADD3 R2, PT, PT, -R7, RZ, RZ ;  /* 0x000000ff07027210 */ /* 0x000fe20007ffe1ff */
[----:B------:R-:W-:Y:S02]  /*2850*/  @!P0 IMAD R5, R72, R6, R7 ;  /* 0x0000000648058224 */ /* 0x000fe400078e0207 */
[----:B------:R-:W-:Y:S02]  /*2860*/  IMAD R11, R4, R16, R11 ;  /* 0x00000010040b7224 */ /* 0x000fe400078e020b */
[----:B------:R-:W-:Y:S02]  /*2870*/  @!P0 IMAD.MOV.U32 R7, RZ, RZ, R3 ;  /* 0x000000ffff078224 */ /* 0x000fe400078e0003 */
[----:B------:R-:W-:-:S02]  /*2880*/  IMAD R2, R18, R2, R13 ;  /* 0x0000000212027224 */ /* 0x000fc400078e020d */
[----:B------:R-:W-:Y:S02]  /*2890*/  IMAD R11, R5, R4, R11 ;  /* 0x00000004050b7224 */ /* 0x000fe400078e020b */
[----:B------:R-:W-:Y:S02]  /*28a0*/  IMAD R13, R7, R18, R2 ;  /* 0x00000012070d7224 */ /* 0x000fe400078e0202 */
.L_x_45:
[----:B------:R-:W1:Y:S02]  /*28b0*/  LDCU UR8, c[0x0][0xf30] ;  /* 0x0001e600ff0877ac */ /* 0x000e640008000800 */
[----:B-1----:R-:W-:-:S09]  /*28c0*/  UISETP.NE.AND UP0, UPT, UR8, 0x1, UPT ;  /* 0x000000010800788c */ /* 0x002fd2000bf05270 */
[----:B------:R-:W-:Y:S05]  /*28d0*/  BRA.U UP0, `(.L_x_46) ;  /* 0x0000000100407547 */ /* 0x000fea000b800000 */
[----:B------:R-:W1:Y:S08]  /*28e0*/  LDC.64 R4, c[0x0][0xf10] ;  /* 0x0003c400ff047b82 */ /* 0x000e700000000a00 */
[----:B------:R-:W2:Y:S08]  /*28f0*/  LDC.64 R2, c[0x0][0xf18] ;  /* 0x0003c600ff027b82 */ /* 0x000eb00000000a00 */
[----:B------:R-:W3:Y:S08]  /*2900*/  LDC R6, c[0x0][0xf20] ;  /* 0x0003c800ff067b82 */ /* 0x000ef00000000800 */
[----:B------:R-:W4:Y:S01]  /*2910*/  LDC R16, c[0x0][0xf0c] ;  /* 0x0003c300ff107b82 */ /* 0x000f220000000800 */
[----:B-1----:R-:W-:-:S05]  /*2920*/  IMAD.HI.U32 R4, R13, R4, RZ ;  /* 0x000000040d047227 */ /* 0x002fca00078e00ff */
[----:B------:R-:W-:Y:S01]  /*2930*/  SHF.R.U32.HI R4, RZ, R5, R4 ;  /* 0x00000005ff047219 */ /* 0x000fe20000011604 */
[----:B--2---:R-:W-:Y:S01]  /*2940*/  IMAD.HI.U32 R3, R11, R3, RZ ;  /* 0x000000030b037227 */ /* 0x004fe200078e00ff */
[----:B------:R-:W-:-:S04]  /*2950*/  ISETP.NE.AND P0, PT, R2, 0x1, PT ;  /* 0x000000010200780c */ /* 0x000fc80003f05270 */
[----:B---3--:R-:W-:-:S04]  /*2960*/  SHF.R.U32.HI R6, RZ, R6, R3 ;  /* 0x00000006ff067219 */ /* 0x008fc80000011603 */
[----:B------:R-:W-:Y:S02]  /*2970*/  SEL R3, R11, R6, !P0 ;  /* 0x000000060b037207 */ /* 0x000fe40004000000 */
[----:B----4-:R-:W-:-:S04]  /*2980*/  ISETP.NE.AND P1, PT, R16, 0x1, PT ;  /* 0x000000011000780c */ /* 0x010fc80003f25270 */
[----:B------:R-:W-:-:S05]  /*2990*/  SEL R4, R13, R4, !P1 ;  /* 0x000000040d047207 */ /* 0x000fca0004800000 */
[----:B------:R-:W-:Y:S02]  /*29a0*/  IMAD.IADD R5, R3, 0x1, -R4 ;  /* 0x0000000103057824 */ /* 0x000fe400078e0a04 */
[----:B------:R-:W-:Y:S02]  /*29b0*/  IMAD.IADD R3, R4, 0x1, -R3 ;  /* 0x0000000104037824 */ /* 0x000fe400078e0a03 */
[----:B------:R-:W-:Y:S02]  /*29c0*/  IMAD R13, R5, R16, R13 ;  /* 0x00000010050d7224 */ /* 0x000fe400078e020d */
[----:B------:R-:W-:-:S07]  /*29d0*/  IMAD R11, R3, R2, R11 ;  /* 0x00000002030b7224 */ /* 0x000fce00078e020b */
.L_x_46:
[----:B------:R-:W-:Y:S01]  /*29e0*/  VIADD R14, R14, 0x1 ;  /* 0x000000010e0e7836 */ /* 0x000fe20000000000 */
[----:B------:R-:W-:Y:S01]  /*29f0*/  PLOP3.LUT P1, PT, PT, PT, PT, 0x80, 0x8 ;  /* 0x000000000008781c */ /* 0x000fe20003f2f070 */
[----:B------:R-:W-:Y:S02]  /*2a00*/  IMAD.IADD R2, R13, 0x1, R152 ;  /* 0x000000010d027824 */ /* 0x000fe400078e0298 */
[----:B------:R-:W-:Y:S01]  /*2a10*/  IMAD.IADD R20, R11, 0x1, R150 ;  /* 0x000000010b147824 */ /* 0x000fe200078e0296 */
[----:B------:R-:W-:Y:S02]  /*2a20*/  ISETP.NE.AND P0, PT, R14, 0x2, PT ;  /* 0x000000020e00780c */ /* 0x000fe40003f05270 */
[----:B------:R-:W-:Y:S02]  /*2a30*/  R2UR UR19, R2 ;  /* 0x00000000021372ca */ /* 0x000fe400000e0000 */
[----:B------:R-:W-:Y:S02]  /*2a40*/  SEL R3, RZ, 0x1, P0 ;  /* 0x00000001ff037807 */ /* 0x000fe40000000000 */
[----:B------:R-:W-:-:S02]  /*2a50*/  SEL R14, R14, RZ, P0 ;  /* 0x000000ff0e0e7207 */ /* 0x000fc40000000000 */
[----:B------:R-:W-:Y:S01]  /*2a60*/  LOP3.LUT R12, R12, R3, RZ, 0x3c, !PT ;  /* 0x000000030c0c7212 */ /* 0x000fe200078e3cff */
[----:B------:R-:W-:Y:S08]  /*2a70*/  @P2 BRA `(.L_x_47) ;  /* 0xffffffec00e02947 */ /* 0x000ff0000383ffff */
[----:B------:R-:W-:Y:S01]  /*2a80*/  UIADD3 UR6, UPT, UPT, UR6, 0x58, URZ ;  /* 0x0000005806067890 */ /* 0x000fe2000fffe0ff */
[----:B------:R-:W-:-:S03]  /*2a90*/  SHF.L.U32 R3, R15, 0x1f, RZ ;  /* 0x0000001f0f037819 */ /* 0x000fc600000006ff */
[----:B------:R-:W-:-:S09]  /*2aa0*/  ULEA UR4, UR15, UR6, 0x3 ;  /* 0x000000060f047291 */ /* 0x000fd2000f8e18ff */
[----:B------:R-:W1:Y:S02]  /*2ab0*/  SYNCS.PHASECHK.TRANS64.TRYWAIT P0, [UR4], R3 ;  /* 0x00000003ff0075a7 */ /* 0x000e640008001104 */
[----:B-1----:R-:W-:Y:S05]  /*2ac0*/  @!P0 BRA `(.L_x_48) ;  /* 0x0000009400388947 */ /* 0x002fea0003800000 */
.L_x_156:
[----:B------:R-:W-:-:S04]  /*2ad0*/  UIADD3 UR5, UPT, UPT, UR15, 0x1, URZ ;  /* 0x000000010f057890 */ /* 0x000fc8000fffe0ff */
[----:B------:R-:W-:-:S04]  /*2ae0*/  UISETP.NE.AND UP0, UPT, UR5, 0xb, UPT ;  /* 0x0000000b0500788c */ /* 0x000fc8000bf05270 */
[----:B------:R-:W-:Y:S02]  /*2af0*/  USEL UR7, URZ, 0x1, UP0 ;  /* 0x00000001ff077887 */ /* 0x000fe40008000000 */
[----:B------:R-:W-:-:S04]  /*2b00*/  USEL UR5, UR5, URZ, UP0 ;  /* 0x000000ff05057287 */ /* 0x000fc80008000000 */
[----:B------:R-:W-:Y:S01]  /*2b10*/  ULEA UR4, UR5, UR6, 0x3 ;  /* 0x0000000605047291 */ /* 0x000fe2000f8e18ff */
[----:B------:R-:W-:-:S04]  /*2b20*/  LOP3.LUT R2, R15, UR7, RZ, 0x3c, !PT ;  /* 0x000000070f027c12 */ /* 0x000fc8000f8e3cff */
[----:B-1----:R-:W-:-:S04]  /*2b30*/  SHF.L.U32 R3, R2, 0x1f, RZ ;  /* 0x0000001f02037819 */ /* 0x002fc800000006ff */
[----:B------:R-:W1:Y:S02]  /*2b40*/  SYNCS.PHASECHK.TRANS64.TRYWAIT P0, [UR4], R3 ;  /* 0x00000003ff0075a7 */ /* 0x000e640008001104 */
[----:B-1----:R-:W-:Y:S05]  /*2b50*/  @!P0 BRA `(.L_x_49) ;  /* 0x00000094002c8947 */ /* 0x002fea0003800000 */
.L_x_158:
        /* <DEDUP_REMOVED lines=9> */
.L_x_160:
        /* <DEDUP_REMOVED lines=9> */
.L_x_162:
        /* <DEDUP_REMOVED lines=9> */
.L_x_164:
        /* <DEDUP_REMOVED lines=9> */
.L_x_166:
        /* <DEDUP_REMOVED lines=9> */
.L_x_168:
        /* <DEDUP_REMOVED lines=9> */
.L_x_170:
        /* <DEDUP_REMOVED lines=9> */
.L_x_172:
        /* <DEDUP_REMOVED lines=9> */
.L_x_174:
[----:B------:R-:W-:-:S04]  /*2fe0*/  UIADD3 UR5, UPT, UPT, UR5, 0x1, URZ ;  /* 0x0000000105057890 */ /* 0x000fc8000fffe0ff */
[----:B------:R-:W-:-:S04]  /*2ff0*/  UISETP.NE.AND UP0, UPT, UR5, 0xb, UPT ;  /* 0x0000000b0500788c */ /* 0x000fc8000bf05270 */
[----:B------:R-:W-:Y:S02]  /*3000*/  USEL UR4, URZ, 0x1, UP0 ;  /* 0x00000001ff047887 */ /* 0x000fe40008000000 */
[----:B------:R-:W-:-:S04]  /*3010*/  USEL UR5, UR5, URZ, UP0 ;  /* 0x000000ff05057287 */ /* 0x000fc80008000000 */
[----:B------:R-:W-:Y:S01]  /*3020*/  ULEA UR5, UR5, UR6, 0x3 ;  /* 0x0000000605057291 */ /* 0x000fe2000f8e18ff */
[----:B-1----:R-:W-:-:S04]  /*3030*/  LOP3.LUT R3, R2, UR4, RZ, 0x3c, !PT ;  /* 0x0000000402037c12 */ /* 0x002fc8000f8e3cff */
[----:B------:R-:W-:Y:S01]  /*3040*/  SHF.L.U32 R3, R3, 0x1f, RZ ;  /* 0x0000001f03037819 */ /* 0x000fe200000006ff */
[----:B----4-:R-:W-:-:S07]  /*3050*/  IMAD.U32 R0, RZ, RZ, UR5 ;  /* 0x00000005ff007e24 */ /* 0x010fce000f8e00ff */
.L_x_58:
[----:B-1----:R1:W2:Y:S02]  /*3060*/  SYNCS.PHASECHK.TRANS64.TRYWAIT P0, [R0+URZ], R3 ;  /* 0x00000003000075a7 */ /* 0x0022a400080011ff */
[----:B--2---:R-:W-:Y:S05]  /*3070*/  @!P0 NANOSLEEP.SYNCS 0x989680 ;  /* 0x009896800000895d */ /* 0x004fea0003900000 */
[----:B------:R-:W2:Y:S02]  /*3080*/  @!P0 SYNCS.PHASECHK.TRANS64 P0, [R0+URZ], R3 ;  /* 0x00000003000085a7 */ /* 0x000ea400080010ff */
[----:B--2---:R-:W-:Y:S05]  /*3090*/  @P0 EXIT ;  /* 0x000000000000094d */ /* 0x004fea0003800000 */
[----:B------:R-:W-:Y:S05]  /*30a0*/  BRA `(.L_x_58) ;  /* 0xfffffffc00ec7947 */ /* 0x000fea000383ffff */
.L_x_23:
[----:B------:R-:W-:-:S04]  /*30b0*/  UISETP.NE.AND UP0, UPT, UR45, URZ, UPT ;  /* 0x000000ff2d00728c */ /* 0x000fc8000bf05270 */
[----:B------:R-:W-:-:S09]  /*30c0*/  UISETP.NE.OR UP0, UPT, UR6, 0x1, UP0 ;  /* 0x000000010600788c */ /* 0x000fd20008705670 */
[----:B------:R-:W-:Y:S05]  /*30d0*/  BRA.U UP0, `(.L_x_59) ;  /* 0x00000005004c7547 */ /* 0x000fea000b800000 */
[----:B------:R-:W-:Y:S01]  /*30e0*/  HFMA2 R3, -RZ, RZ, 0, 0 ;  /* 0x00000000ff037431 */ /* 0x000fe200000001ff */
[----:B------:R-:W-:Y:S01]  /*30f0*/  ISETP.GE.U32.AND P2, PT, R8, 0x4, PT ;  /* 0x000000040800780c */ /* 0x000fe20003f46070 */
[----:B------:R-:W-:Y:S01]  /*3100*/  IMAD.MOV.U32 R12, RZ, RZ, 0x1 ;  /* 0x00000001ff0c7424 */ /* 0x000fe200078e00ff */
[----:B------:R-:W-:Y:S01]  /*3110*/  CS2R R10, SRZ ;  /* 0x00000000000a7805 */ /* 0x000fe2000001ff00 */
[----:B------:R-:W-:Y:S01]  /*3120*/  IMAD.MOV.U32 R9, RZ, RZ, RZ ;  /* 0x000000ffff097224 */ /* 0x000fe200078e00ff */
[----:B------:R-:W-:Y:S01]  /*3130*/  UMOV UR4, 0x400 ;  /* 0x0000040000047882 */ /* 0x000fe20000000000 */
[----:B------:R-:W-:Y:S01]  /*3140*/  UMOV UR6, URZ ;  /* 0x000000ff00067c82 */ /* 0x000fe20008000000 */
[----:B------:R-:W-:-:S12]  /*3150*/  ULEA UR45, UR45, UR4, 0x18 ;  /* 0x000000042d2d7291 */ /* 0x000fd8000f8ec0ff */
.L_x_63:
[----:B------:R-:W-:Y:S02]  /*3160*/  LEA R0, R3, UR45, 0x3 ;  /* 0x0000002d03007c11 */ /* 0x000fe4000f8e18ff */
[----:B------:R-:W-:-:S03]  /*3170*/  SHF.L.U32 R5, R9, 0x1f, RZ ;  /* 0x0000001f09057819 */ /* 0x000fc600000006ff */
[----:B------:R-:W-:Y:S01]  /*3180*/  VIADD R4, R0, 0x140 ;  /* 0x0000014000047836 */ /* 0x000fe20000000000 */
[----:B------:R-:W1:Y:S02]  /*3190*/  SYNCS.PHASECHK.TRANS64.TRYWAIT P0, [R0+URZ+0x130], R5 ;  /* 0x00013005000075a7 */ /* 0x000e6400080011ff */
[----:B-1----:R-:W-:Y:S05]  /*31a0*/  @!P0 BRA `(.L_x_60) ;  /* 0x0000009000708947 */ /* 0x002fea0003800000 */
.L_x_175:
[----:B------:R-:W-:Y:S01]  /*31b0*/  ULEA UR5, UR6, UR45, 0x3 ;  /* 0x0000002d06057291 */ /* 0x000fe2000f8e18ff */
[----:B------:R-:W-:Y:S01]  /*31c0*/  PRMT R4, RZ, 0x654, R4 ;  /* 0x00000654ff047816 */ /* 0x000fe20000000004 */
[----:B-1----:R-:W-:Y:S01]  /*31d0*/  @!P2 IMAD.MOV.U32 R5, RZ, RZ, 0x10 ;  /* 0x00000010ff05a424 */ /* 0x002fe200078e00ff */
[----:B------:R-:W-:Y:S01]  /*31e0*/  SHF.L.U32 R7, R12, 0x1f, RZ ;  /* 0x0000001f0c077819 */ /* 0x000fe200000006ff */
[----:B------:R-:W-:Y:S01]  /*31f0*/  UIADD3 UR4, UPT, UPT, UR5, 0x100, URZ ;  /* 0x0000010005047890 */ /* 0x000fe2000fffe0ff */
[----:B------:R1:W-:Y:S05]  /*3200*/  SYNCS.ARRIVE.TRANS64.RED.A1T0 RZ, [R4+URZ], RZ ;  /* 0x000000ff04ff79a7 */ /* 0x0003ea00081004ff */
[----:B------:R-:W-:Y:S01]  /*3210*/  IMAD.U32 R13, RZ, RZ, UR4 ;  /* 0x00000004ff0d7e24 */ /* 0x000fe2000f8e00ff */
[----:B------:R-:W2:Y:S04]  /*3220*/  SYNCS.PHASECHK.TRANS64.TRYWAIT P0, [UR5+0x110], R7 ;  /* 0x00011007ff0075a7 */ /* 0x000ea80008001105 */
[----:B------:R-:W-:Y:S01]  /*3230*/  PRMT R13, R8, 0x654, R13 ;  /* 0x00000654080d7816 */ /* 0x000fe2000000000d */
[----:B-12---:R-:W-:Y:S06]  /*3240*/  @!P0 BRA `(.L_x_61) ;  /* 0x00000090005c8947 */ /* 0x006fec0003800000 */
.L_x_177:
[----:B------:R-:W-:Y:S01]  /*3250*/  ULEA UR4, UR6, UR45, 0x4 ;  /* 0x0000002d06047291 */ /* 0x000fe2000f8e20ff */
[----:B------:R-:W-:Y:S01]  /*3260*/  SEL R2, R13, R2, !P2 ;  /* 0x000000020d027207 */ /* 0x000fe20005000000 */
[----:B------:R-:W-:Y:S01]  /*3270*/  UIADD3 UR5, UPT, UPT, UR5, 0x100, URZ ;  /* 0x0000010005057890 */ /* 0x000fe2000fffe0ff */
[----:B-1----:R-:W-:Y:S01]  /*3280*/  LEA R0, R11, UR45, 0x3 ;  /* 0x0000002d0b007c11 */ /* 0x002fe2000f8e18ff */
[----:B------:R-:W-:Y:S01]  /*3290*/  UIADD3 UR4, UPT, UPT, UR4, 0x160, URZ ;  /* 0x0000016004047890 */ /* 0x000fe2000fffe0ff */
[----:B------:R1:W-:Y:S01]  /*32a0*/  @!P2 SYNCS.ARRIVE.TRANS64.RED RZ, [R2+URZ], R5 ;  /* 0x0000000502ffa9a7 */ /* 0x0003e200080004ff */
[----:B------:R-:W-:Y:S01]  /*32b0*/  UIADD3 UR6, UPT, UPT, UR6, 0x1, URZ ;  /* 0x0000000106067890 */ /* 0x000fe2000fffe0ff */
[----:B------:R-:W-:-:S03]  /*32c0*/  VIADD R3, R3, 0x1 ;  /* 0x0000000103037836 */ /* 0x000fc60000000000 */
[----:B------:R-:W-:Y:S02]  /*32d0*/  UISETP.NE.AND UP0, UPT, UR6, 0x2, UPT ;  /* 0x000000020600788c */ /* 0x000fe4000bf05270 */
[----:B------:R-:W-:Y:S01]  /*32e0*/  ISETP.NE.AND P0, PT, R3, 0x2, PT ;  /* 0x000000020300780c */ /* 0x000fe20003f05270 */
[----:B------:R-:W-:Y:S06]  /*32f0*/  UGETNEXTWORKID.BROADCAST [UR4], [UR5] ;  /* 0x00000000040073ca */ /* 0x000fec0008000100 */
[----:B------:R-:W-:Y:S02]  /*3300*/  USEL UR4, URZ, 0x1, UP0 ;  /* 0x00000001ff047887 */ /* 0x000fe40008000000 */
[----:B------:R-:W-:-:S04]  /*3310*/  USEL UR6, UR6, URZ, UP0 ;  /* 0x000000ff06067287 */ /* 0x000fc80008000000 */
[----:B------:R-:W-:Y:S02]  /*3320*/  LOP3.LUT R12, R12, UR4, RZ, 0x3c, !PT ;  /* 0x000000040c0c7c12 */ /* 0x000fe4000f8e3cff */
[----:B-1----:R-:W-:-:S04]  /*3330*/  SHF.L.U32 R5, R10, 0x1f, RZ ;  /* 0x0000001f0a057819 */ /* 0x002fc800000006ff */
[----:B------:R-:W1:Y:S02]  /*3340*/  SYNCS.PHASECHK.TRANS64.TRYWAIT P1, [R0+URZ+0x100], R5 ;  /* 0x00010005000075a7 */ /* 0x000e6400080211ff */
[----:B-1----:R-:W-:Y:S05]  /*3350*/  @!P1 BRA `(.L_x_62) ;  /* 0x0000009000309947 */ /* 0x002fea0003800000 */
.L_x_178:
[----:B------:R-:W-:Y:S01]  /*3360*/  LEA R4, R11, UR45, 0x4 ;  /* 0x0000002d0b047c11 */ /* 0x000fe2000f8e20ff */
[----:B-1----:R-:W-:Y:S01]  /*3370*/  VIADD R0, R0, 0x110 ;  /* 0x0000011000007836 */ /* 0x002fe20000000000 */
[----:B------:R-:W-:Y:S01]  /*3380*/  SEL R3, R3, RZ, P0 ;  /* 0x000000ff03037207 */ /* 0x000fe20000000000 */
[----:B------:R-:W-:-:S03]  /*3390*/  VIADD R11, R11, 0x1 ;  /* 0x000000010b0b7836 */ /* 0x000fc60000000000 */
[----:B------:R-:W1:Y:S01]  /*33a0*/  LDS.128 R4, [R4+0x160] ;  /* 0x0001600004047984 */ /* 0x000e620000000c00 */
[----:B------:R-:W-:Y:S02]  /*33b0*/  PRMT R0, RZ, 0x654, R0 ;  /* 0x00000654ff007816 */ /* 0x000fe40000000000 */
[C---:B------:R-:W-:Y:S01]  /*33c0*/  ISETP.NE.AND P1, PT, R11.reuse, 0x2, PT ;  /* 0x000000020b00780c */ /* 0x040fe20003f25270 */
[----:B------:R-:W-:Y:S01]  /*33d0*/  @!PT LDS RZ, [RZ] ;  /* 0x00000000fffff984 */ /* 0x000fe20000000800 */
[----:B------:R-:W-:Y:S01]  /*33e0*/  @!PT LDS RZ, [RZ] ;  /* 0x00000000fffff984 */ /* 0x000fe20000000800 */
[----:B------:R-:W-:Y:S01]  /*33f0*/  @!PT LDS RZ, [RZ] ;  /* 0x00000000fffff984 */ /* 0x000fe20000000800 */
[----:B------:R-:W-:Y:S01]  /*3400*/  @!PT LDS RZ, [RZ] ;  /* 0x00000000fffff984 */ /* 0x000fe20000000800 */
[----:B------:R2:W-:Y:S06]  /*3410*/  MEMBAR.ALL.CTA ;  /* 0x0000000000007992 */ /* 0x0005ec0000008000 */
[----:B--2---:R-:W2:Y:S01]  /*3420*/  FENCE.VIEW.ASYNC.S ;  /* 0x00000000000073c6 */ /* 0x004ea20000000000 */
[----:B------:R-:W-:Y:S01]  /*3430*/  SEL R11, R11, RZ, P1 ;  /* 0x000000ff0b0b7207 */ /* 0x000fe20000800000 */
[----:B--2---:R2:W-:Y:S01]  /*3440*/  SYNCS.ARRIVE.TRANS64.RED.A1T0 RZ, [R0+URZ], RZ ;  /* 0x000000ff00ff79a7 */ /* 0x0045e200081004ff */
[----:B-1----:R-:W-:-:S02]  /*3450*/  LOP3.LUT P3, RZ, R6, 0x1, RZ, 0xc0, !PT ;  /* 0x0000000106ff7812 */ /* 0x002fc4000786c0ff */
[----:B------:R-:W-:-:S04]  /*3460*/  SEL R5, RZ, 0x1, P1 ;  /* 0x00000001ff057807 */ /* 0x000fc80000800000 */
[----:B------:R-:W-:Y:S02]  /*3470*/  LOP3.LUT R10, R10, R5, RZ, 0x3c, !PT ;  /* 0x000000050a0a7212 */ /* 0x000fe400078e3cff */
[----:B--2---:R-:W-:-:S04]  /*3480*/  SEL R0, RZ, 0x1, P0 ;  /* 0x00000001ff007807 */ /* 0x004fc80000000000 */
[----:B------:R-:W-:Y:S01]  /*3490*/  LOP3.LUT R9, R9, R0, RZ, 0x3c, !PT ;  /* 0x0000000009097212 */ /* 0x000fe200078e3cff */
[----:B------:R-:W-:Y:S06]  /*34a0*/  @P3 BRA `(.L_x_63) ;  /* 0xfffffffc002c3947 */ /* 0x000fec000383ffff */
[----:B------:R-:W-:Y:S01]  /*34b0*/  ULEA UR5, UR6, UR45, 0x3 ;  /* 0x0000002d06057291 */ /* 0x000fe2000f8e18ff */
[----:B------:R-:W-:-:S08]  /*34c0*/  SHF.L.U32 R3, R12, 0x1f, RZ ;  /* 0x0000001f0c037819 */ /* 0x000fd000000006ff */
[----:B------:R-:W1:Y:S02]  /*34d0*/  SYNCS.PHASECHK.TRANS64 P0, [UR5+0x110], R3 ;  /* 0x00011003ff0075a7 */ /* 0x000e640008001005 */
[----:B-1----:R-:W-:Y:S05]  /*34e0*/  @P0 BRA `(.L_x_64) ;  /* 0x0000000000080947 */ /* 0x002fea0003800000 */
[----:B------:R-:W1:Y:S02]  /*34f0*/  SYNCS.PHASECHK.TRANS64.TRYWAIT P0, [UR5+0x110], R3 ;  /* 0x00011003ff0075a7 */ /* 0x000e640008001105 */
[----:B-1----:R-:W-:Y:S05]  /*3500*/  @!P0 BRA `(.L_x_65) ;  /* 0x0000008c00d88947 */ /* 0x002fea0003800000 */
.L_x_64:
[----:B------:R-:W-:-:S04]  /*3510*/  UIADD3 UR4, UPT, UPT, UR6, 0x1, URZ ;  /* 0x0000000106047890 */ /* 0x000fc8000fffe0ff */
[----:B------:R-:W-:-:S04]  /*3520*/  UISETP.NE.AND UP0, UPT, UR4, 0x2, UPT ;  /* 0x000000020400788c */ /* 0x000fc8000bf05270 */
[----:B------:R-:W-:Y:S02]  /*3530*/  USEL UR7, URZ, 0x1, UP0 ;  /* 0x00000001ff077887 */ /* 0x000fe40008000000 */
[----:B------:R-:W-:-:S04]  /*3540*/  USEL UR4, UR4, URZ, UP0 ;  /* 0x000000ff04047287 */ /* 0x000fc80008000000 */
[----:B------:R-:W-:Y:S01]  /*3550*/  ULEA UR4, UR4, UR45, 0x3 ;  /* 0x0000002d04047291 */ /* 0x000fe2000f8e18ff */
[----:B-1----:R-:W-:-:S04]  /*3560*/  LOP3.LUT R3, R12, UR7, RZ, 0x3c, !PT ;  /* 0x000000070c037c12 */ /* 0x002fc8000f8e3cff */
[----:B------:R-:W-:-:S04]  /*3570*/  SHF.L.U32 R0, R3, 0x1f, RZ ;  /* 0x0000001f03007819 */ /* 0x000fc800000006ff */
[----:B------:R-:W1:Y:S02]  /*3580*/  SYNCS.PHASECHK.TRANS64 P0, [UR4+0x110], R0 ;  /* 0x00011000ff0075a7 */ /* 0x000e640008001004 */
[----:B-1-3--:R-:W-:Y:S05]  /*3590*/  @P0 EXIT ;  /* 0x000000000000094d */ /* 0x00afea0003800000 */
[----:B------:R-:W-:Y:S02]  /*35a0*/  SHF.L.U32 R3, R3, 0x1f, RZ ;  /* 0x0000001f03037819 */ /* 0x000fe400000006ff */
[----:B------:R-:W-:-:S07]  /*35b0*/  MOV R0, UR4 ;  /* 0x0000000400007c02 */ /* 0x000fce0008000f00 */
.L_x_66:
[----:B-1----:R1:W2:Y:S02]  /*35c0*/  SYNCS.PHASECHK.TRANS64.TRYWAIT P0, [R0+URZ+0x110], R3 ;  /* 0x00011003000075a7 */ /* 0x0022a400080011ff */
[----:B--2---:R-:W-:Y:S05]  /*35d0*/  @!P0 NANOSLEEP.SYNCS 0x989680 ;  /* 0x009896800000895d */ /* 0x004fea0003900000 */
[----:B------:R-:W2:Y:S02]  /*35e0*/  @!P0 SYNCS.PHASECHK.TRANS64 P0, [R0+URZ+0x110], R3 ;  /* 0x00011003000085a7 */ /* 0x000ea400080010ff */
[----:B--2---:R-:W-:Y:S05]  /*35f0*/  @P0 EXIT ;  /* 0x000000000000094d */ /* 0x004fea0003800000 */
[----:B------:R-:W-:Y:S05]  /*3600*/  BRA `(.L_x_66) ;  /* 0xfffffffc00ec7947 */ /* 0x000fea000383ffff */
.L_x_59:
[----:B------:R-:W-:Y:S05]  /*3610*/  BRA.U UP3, `(.L_x_67) ;  /* 0x0000001103a87547 */ /* 0x000fea000b800000 */
[----:B------:R-:W-:Y:S01]  /*3620*/  UMOV UR4, 0x40 ;  /* 0x0000004000047882 */ /* 0x000fe20000000000 */
[----:B------:R-:W-:Y:S01]  /*3630*/  NOP ;  /* 0x0000000000007918 */ /* 0x000fe20000000000 */
[----:B------:R-:W-:Y:S01]  /*3640*/  ULEA UR4, UR45, UR4, 0x18 ;  /* 0x000000042d047291 */ /* 0x000fe2000f8ec0ff */
[----:B------:R-:W-:Y:S02]  /*3650*/  UMOV UR5, 0x400 ;  /* 0x0000040000057882 */ /* 0x000fe40000000000 */
[----:B------:R-:W-:-:S06]  /*3660*/  ULEA UR45, UR45, UR5, 0x18 ;  /* 0x000000052d2d7291 */ /* 0x000fcc000f8ec0ff */
[----:B------:R-:W1:Y:S02]  /*3670*/  LDS.U8 R2, [UR4+0x1c] ;  /* 0x00001c04ff027984 */ /* 0x000e640008000000 */
[----:B-1----:R-:W-:-:S13]  /*3680*/  ISETP.NE.AND P0, PT, R2, RZ, PT ;  /* 0x000000ff0200720c */ /* 0x002fda0003f05270 */
[----:B------:R-:W-:Y:S05]  /*3690*/  @P0 BRA `(.L_x_68) ;  /* 0x0000000000580947 */ /* 0x000fea0003800000 */
[----:B------:R-:W-:-:S13]  /*36a0*/  ELECT P0, URZ, PT ;  /* 0x0000000000ff782f */ /* 0x000fda0003800000 */
[----:B------:R-:W-:Y:S05]  /*36b0*/  @!P0 BRA `(.L_x_69) ;  /* 0x0000000000608947 */ /* 0x000fea0003800000 */
[----:B------:R-:W-:Y:S01]  /*36c0*/  UMOV UR5, 0x10 ;  /* 0x0000001000057882 */ /* 0x000fe20000000000 */
[----:B------:R-:W-:Y:S01]  /*36d0*/  HFMA2 R2, -RZ, RZ, 0, 5.9604644775390625e-08 ;  /* 0x00000001ff027431 */ /* 0x000fe200000001ff */
[----:B------:R-:W-:-:S03]  /*36e0*/  MOV R3, 0xffff ;  /* 0x0000ffff00037802 */ /* 0x000fc60000000f00 */
[----:B------:R-:W-:Y:S04]  /*36f0*/  DEPBAR.LE SB1, 0x36 ;  /* 0x00009d800000791a */ /* 0x000fe80000000000 */
[----:B------:R-:W1:Y:S02]  /*3700*/  UTCATOMSWS.FIND_AND_SET.ALIGN UP0, UR5, UR5 ;  /* 0x00000005000575e3 */ /* 0x000e640008000800 */
[----:B-1----:R-:W-:Y:S01]  /*3710*/  MOV R4, UR5 ;  /* 0x0000000500047c02 */ /* 0x002fe20008000f00 */
[----:B------:R-:W-:Y:S06]  /*3720*/  BRA.U UP0, `(.L_x_70) ;  /* 0x0000000100187547 */ /* 0x000fec000b800000 */
.L_x_71:
[----:B------:R-:W-:Y:S05]  /*3730*/  NANOSLEEP 0x64 ;  /* 0x000000640000795d */ /* 0x000fea0003800000 */
[----:B------:R-:W-:-:S05]  /*3740*/  UMOV UR5, 0x10 ;  /* 0x0000001000057882 */ /* 0x000fca0000000000 */
[----:B------:R-:W-:Y:S04]  /*3750*/  DEPBAR.LE SB1, 0x36 ;  /* 0x00009d800000791a */ /* 0x000fe80000000000 */
[----:B------:R-:W1:Y:S02]  /*3760*/  UTCATOMSWS.FIND_AND_SET.ALIGN UP0, UR5, UR5 ;  /* 0x00000005000575e3 */ /* 0x000e640008000800 */
[----:B-1----:R-:W-:Y:S01]  /*3770*/  MOV R4, UR5 ;  /* 0x0000000500047c02 */ /* 0x002fe20008000f00 */
[----:B------:R-:W-:Y:S05]  /*3780*/  BRA.U !UP0, `(.L_x_71) ;  /* 0xfffffffd08e87547 */ /* 0x000fea000b83ffff */
.L_x_70:
[-C--:B------:R-:W-:Y:S02]  /*3790*/  SHF.L.U32 R3, R3, R4.reuse, RZ ;  /* 0x0000000403037219 */ /* 0x080fe400000006ff */
[----:B------:R-:W-:Y:S01]  /*37a0*/  SHF.L.U32 R2, R2, R4, RZ ;  /* 0x0000000402027219 */ /* 0x000fe200000006ff */
[----:B------:R-:W-:Y:S02]  /*37b0*/  IMAD.SHL.U32 R4, R4, 0x20, RZ ;  /* 0x0000002004047824 */ /* 0x000fe400078e00ff */
[----:B------:R1:W-:Y:S04]  /*37c0*/  ATOMS.OR RZ, [UR4+0x14], R3 ;  /* 0x00001403ffff798c */ /* 0x0003e8000b000004 */
[----:B------:R1:W-:Y:S04]  /*37d0*/  ATOMS.OR RZ, [UR4+0x18], R2 ;  /* 0x00001802ffff798c */ /* 0x0003e8000b000004 */
[----:B------:R1:W-:Y:S01]  /*37e0*/  STS [UR45+0x180], R4 ;  /* 0x00018004ff007988 */ /* 0x0003e2000800082d */
[----:B------:R-:W-:Y:S05]  /*37f0*/  BRA `(.L_x_69) ;  /* 0x0000000000107947 */ /* 0x000fea0003800000 */
.L_x_68:
[----:B------:R-:W-:-:S05]  /*3800*/  MOV R2, 0xffffffff ;  /* 0xffffffff00027802 */ /* 0x000fca0000000f00 */
[----:B------:R1:W-:Y:S02]  /*3810*/  STS [UR45+0x180], R2 ;  /* 0x00018002ff007988 */ /* 0x0003e4000800082d */
[----:B-1----:R-:W-:Y:S02]  /*3820*/  MOV R2, 0x3840 ;  /* 0x0000384000027802 */ /* 0x002fe40000000f00 */
[----:B---3-5:R-:W-:Y:S05]  /*3830*/  CALL.REL.NOINC `($__internal_1_$__cuda_sm10x_tcgen05_guardrail_trap_phase_invalid_during_alloc) ;  /* 0x0000009000e87944 */ /* 0x028fea0003c00000 */
.L_x_69:
[----:B------:R-:W-:Y:S05]  /*3840*/  WARPSYNC.ALL ;  /* 0x0000000000007948 */ /* 0x000fea0003800000 */
[----:B------:R-:W2:Y:S01]  /*3850*/  S2R R8, SR_CgaCtaId ;  /* 0x0000000000087919 */ /* 0x000ea20000008800 */
[----:B-1----:R-:W-:Y:S01]  /*3860*/  MOV R3, 0x400 ;  /* 0x0000040000037802 */ /* 0x002fe20000000f00 */
[----:B------:R-:W-:Y:S01]  /*3870*/  NOP ;  /* 0x0000000000007918 */ /* 0x000fe20000000000 */
[----:B------:R-:W-:Y:S08]  /*3880*/  BAR.ARV 0x6, 0xa0 ;  /* 0x0182800000007b1d */ /* 0x000ff00000002000 */
[----:B------:R-:W1:Y:S01]  /*3890*/  LDC R2, c[0x0][0x38c] ;  /* 0x0000e300ff027b82 */ /* 0x000e620000000800 */
[----:B------:R-:W-:-:S02]  /*38a0*/  CS2R R16, SRZ ;  /* 0x0000000000107805 */ /* 0x000fc4000001ff00 */
[----:B------:R-:W-:Y:S01]  /*38b0*/  CS2R R14, SRZ ;  /* 0x00000000000e7805 */ /* 0x000fe2000001ff00 */
[----:B------:R-:W-:Y:S01]  /*38c0*/  UMOV UR6, 0x1 ;  /* 0x0000000100067882 */ /* 0x000fe20000000000 */
[----:B------:R-:W-:Y:S01]  /*38d0*/  UMOV UR16, URZ ;  /* 0x000000ff00107c82 */ /* 0x000fe20008000000 */
[----:B--2---:R-:W-:-:S05]  /*38e0*/  LEA R8, R8, R3, 0x18 ;  /* 0x0000000308087211 */ /* 0x004fca00078ec0ff */
[----:B------:R-:W2:Y:S01]  /*38f0*/  LDS R4, [R8+0x180] ;  /* 0x0001800008047984 */ /* 0x000ea20000000800 */
[----:B-1----:R-:W-:Y:S02]  /*3900*/  VIADD R2, R2, 0x3f ;  /* 0x0000003f02027836 */ /* 0x002fe40000000000 */
[C---:B------:R-:W-:Y:S02]  /*3910*/  VIADD R10, R8.reuse, 0x10800 ;  /* 0x00010800080a7836 */ /* 0x040fe40000000000 */
[C---:B------:R-:W-:Y:S01]  /*3920*/  VIADD R11, R8.reuse, 0x1b800 ;  /* 0x0001b800080b7836 */ /* 0x040fe20000000000 */
[----:B------:R-:W-:Y:S01]  /*3930*/  SHF.R.S32.HI R3, RZ, 0x1f, R2 ;  /* 0x0000001fff037819 */ /* 0x000fe20000011402 */
[C---:B------:R-:W-:Y:S01]  /*3940*/  VIADD R12, R8.reuse, 0x31800 ;  /* 0x00031800080c7836 */ /* 0x040fe20000000000 */
[----:B------:R-:W-:Y:S01]  /*3950*/  SHF.R.U32.HI R10, RZ, 0x4, R10 ;  /* 0x00000004ff0a7819 */ /* 0x000fe2000001160a */
[----:B------:R-:W-:Y:S01]  /*3960*/  VIADD R13, R8, 0x32e00 ;  /* 0x00032e00080d7836 */ /* 0x000fe20000000000 */
[----:B------:R-:W-:-:S02]  /*3970*/  LEA.HI R3, R3, R2, RZ, 0x6 ;  /* 0x0000000203037211 */ /* 0x000fc400078f30ff */
[----:B------:R-:W-:Y:S02]  /*3980*/  SHF.R.U32.HI R11, RZ, 0x4, R11 ;  /* 0x00000004ff0b7819 */ /* 0x000fe4000001160b */
[----:B------:R-:W-:Y:S02]  /*3990*/  SHF.R.U32.HI R12, RZ, 0x4, R12 ;  /* 0x00000004ff0c7819 */ /* 0x000fe4000001160c */
[----:B------:R-:W-:Y:S02]  /*39a0*/  SHF.R.U32.HI R13, RZ, 0x4, R13 ;  /* 0x00000004ff0d7819 */ /* 0x000fe4000001160d */
[----:B------:R-:W-:Y:S02]  /*39b0*/  SHF.R.S32.HI R3, RZ, 0x6, R3 ;  /* 0x00000006ff037819 */ /* 0x000fe40000011403 */
[----:B------:R-:W-:Y:S02]  /*39c0*/  LOP3.LUT R10, R10, 0x3fff, RZ, 0xc0, !PT ;  /* 0x00003fff0a0a7812 */ /* 0x000fe400078ec0ff */
[----:B------:R-:W-:Y:S01]  /*39d0*/  LOP3.LUT R11, R11, 0x3fff, RZ, 0xc0, !PT ;  /* 0x00003fff0b0b7812 */ /* 0x000fe200078ec0ff */
[----:B------:R-:W-:Y:S01]  /*39e0*/  VIADD R18, R3, 0xffffffff ;  /* 0xffffffff03127836 */ /* 0x000fe20000000000 */
[----:B------:R-:W-:-:S02]  /*39f0*/  LOP3.LUT R12, R12, 0x3fff, RZ, 0xc0, !PT ;  /* 0x00003fff0c0c7812 */ /* 0x000fc400078ec0ff */
[----:B------:R-:W-:Y:S02]  /*3a00*/  LOP3.LUT R13, R13, 0x3fff, RZ, 0xc0, !PT ;  /* 0x00003fff0d0d7812 */ /* 0x000fe400078ec0ff */
[----:B------:R-:W-:Y:S02]  /*3a10*/  LOP3.LUT R10, R10, 0x10000, RZ, 0xfc, !PT ;  /* 0x000100000a0a7812 */ /* 0x000fe400078efcff */
[----:B------:R-:W-:Y:S02]  /*3a20*/  LOP3.LUT R11, R11, 0x10000, RZ, 0xfc, !PT ;  /* 0x000100000b0b7812 */ /* 0x000fe400078efcff */
[----:B------:R-:W-:Y:S02]  /*3a30*/  LOP3.LUT R12, R12, 0x10000, RZ, 0xfc, !PT ;  /* 0x000100000c0c7812 */ /* 0x000fe400078efcff */
[----:B------:R-:W-:Y:S02]  /*3a40*/  LOP3.LUT R13, R13, 0x10000, RZ, 0xfc, !PT ;  /* 0x000100000d0d7812 */ /* 0x000fe400078efcff */
[----:B--2---:R-:W-:-:S13]  /*3a50*/  R2UR UR14, R4 ;  /* 0x00000000040e72ca */ /* 0x004fda00000e0000 */
[----:B------:R-:W-:Y:S02]  /*3a60*/  UIADD3 UR4, UPT, UPT, UR14, 0x1c0, URZ ;  /* 0x000001c00e047890 */ /* 0x000fe4000fffe0ff */
[----:B------:R-:W-:Y:S02]  /*3a70*/  UIADD3 UR5, UPT, UPT, UR14, 0x1c4, URZ ;  /* 0x000001c40e057890 */ /* 0x000fe4000fffe0ff */
[----:B------:R-:W-:Y:S02]  /*3a80*/  USHF.R.U32.HI UR19, URZ, 0x11, UR4 ;  /* 0x00000011ff137899 */ /* 0x000fe40008011604 */
[----:B------:R-:W-:Y:S02]  /*3a90*/  USHF.R.U32.HI UR18, URZ, 0x1a, UR5 ;  /* 0x0000001aff127899 */ /* 0x000fe40008011605 */
[----:B------:R-:W-:Y:S02]  /*3aa0*/  ULOP3.LUT UR19, UR19, 0x6000, URZ, 0xc0, !UPT ;  /* 0x0000600013137892 */ /* 0x000fe4000f8ec0ff */
[----:B------:R-:W-:-:S02]  /*3ab0*/  ULOP3.LUT UR18, UR18, 0x30, URZ, 0xc0, !UPT ;  /* 0x0000003012127892 */ /* 0x000fc4000f8ec0ff */
[----:B------:R-:W-:Y:S02]  /*3ac0*/  ULOP3.LUT UR19, UR19, 0x840, URZ, 0xfc, !UPT ;  /* 0x0000084013137892 */ /* 0x000fe4000f8efcff */
[----:B------:R-:W-:-:S04]  /*3ad0*/  ULOP3.LUT UR18, UR18, 0x480, URZ, 0xfc, !UPT ;  /* 0x0000048012127892 */ /* 0x000fc8000f8efcff */
[----:B------:R-:W-:-:S03]  /*3ae0*/  UPRMT UR19, UR18, 0x5410, UR19 ;  /* 0x0000541012137896 */ /* 0x000fc60008000013 */
[----:B------:R-:W-:-:S04]  /*3af0*/  UMOV UR18, URZ ;  /* 0x000000ff00127c82 */ /* 0x000fc80008000000 */
[----:B------:R-:W-:-:S05]  /*3b00*/  UMOV UR17, UR19 ;  /* 0x0000001300117c82 */ /* 0x000fca0008000000 */
.L_x_81:
[C---:B-1----:R-:W-:Y:S01]  /*3b10*/  IMAD R9, R17.reuse, 0x8, R8 ;  /* 0x0000000811097824 */ /* 0x042fe200078e0208 */
[----:B------:R-:W-:Y:S02]  /*3b20*/  SHF.L.U32 R2, R16, 0x1f, RZ ;  /* 0x0000001f10027819 */ /* 0x000fe400000006ff */
[----:B------:R-:W-:Y:S02]  /*3b30*/  LEA R4, R17, R8, 0x4 ;  /* 0x0000000811047211 */ /* 0x000fe400078e20ff */
[----:B------:R-:W1:Y:S02]  /*3b40*/  SYNCS.PHASECHK.TRANS64.TRYWAIT P0, [R9+URZ+0x100], R2 ;  /* 0x00010002090075a7 */ /* 0x000e6400080011ff */
[----:B-12---:R-:W-:Y:S05]  /*3b50*/  @!P0 BRA `(.L_x_72) ;  /* 0x00000088005c8947 */ /* 0x006fea0003800000 */
.L_x_180:
[----:B------:R-:W2:Y:S01]  /*3b60*/  LDS.128 R4, [R4+0x160] ;  /* 0x0001600004047984 */ /* 0x000ea20000000c00 */
[----:B-1----:R-:W1:Y:S01]  /*3b70*/  LDC R2, c[0x0][0x38c] ;  /* 0x0000e300ff027b82 */ /* 0x002e620000000800 */
[----:B------:R-:W-:Y:S01]  /*3b80*/  VIADD R9, R9, 0x110 ;  /* 0x0000011009097836 */ /* 0x000fe20000000000 */
[----:B------:R-:W-:Y:S01]  /*3b90*/  ULOP3.LUT UR12, UR6, 0x1, URZ, 0x3c, !UPT ;  /* 0x00000001060c7892 */ /* 0x000fe2000f8e3cff */
[----:B------:R-:W-:Y:S01]  /*3ba0*/  @!PT LDS RZ, [RZ] ;  /* 0x00000000fffff984 */ /* 0x000fe20000000800 */
[----:B------:R-:W-:Y:S01]  /*3bb0*/  @!PT LDS RZ, [RZ] ;  /* 0x00000000fffff984 */ /* 0x000fe20000000800 */
[----:B------:R-:W-:Y:S01]  /*3bc0*/  @!PT LDS RZ, [RZ] ;  /* 0x00000000fffff984 */ /* 0x000fe20000000800 */
[----:B------:R-:W-:Y:S01]  /*3bd0*/  @!PT LDS RZ, [RZ] ;  /* 0x00000000fffff984 */ /* 0x000fe20000000800 */
[----:B------:R4:W-:Y:S06]  /*3be0*/  MEMBAR.ALL.CTA ;  /* 0x0000000000007992 */ /* 0x0009ec0000008000 */
[----:B----4-:R-:W4:Y:S01]  /*3bf0*/  FENCE.VIEW.ASYNC.S ;  /* 0x00000000000073c6 */ /* 0x010f220000000000 */
[----:B------:R-:W-:Y:S01]  /*3c00*/  UMOV UR13, URZ ;  /* 0x000000ff000d7c82 */ /* 0x000fe20008000000 */
[----:B------:R-:W-:Y:S01]  /*3c10*/  VIADD R17, R17, 0x1 ;  /* 0x0000000111117836 */ /* 0x000fe20000000000 */
[----:B------:R-:W-:Y:S01]  /*3c20*/  PRMT R9, RZ, 0x654, R9 ;  /* 0x00000654ff097816 */ /* 0x000fe20000000009 */
[----:B------:R-:W-:Y:S01]  /*3c30*/  UIMAD UR11, UR12, 0xc0, UR14 ;  /* 0x000000c00c0b78a4 */ /* 0x000fe2000f8e020e */
[----:B-1----:R-:W-:-:S02]  /*3c40*/  ISETP.GE.AND P1, PT, R2, 0x1, PT ;  /* 0x000000010200780c */ /* 0x002fc40003f26270 */
[----:B----4-:R1:W-:Y:S01]  /*3c50*/  SYNCS.ARRIVE.TRANS64.RED.A1T0 RZ, [R9+URZ], RZ ;  /* 0x000000ff09ff79a7 */ /* 0x0103e200081004ff */
[----:B--2---:R-:W-:Y:S01]  /*3c60*/  LOP3.LUT P0, RZ, R6, 0x1, RZ, 0xc0, !PT ;  /* 0x0000000106ff7812 */ /* 0x004fe2000780c0ff */
[----:B------:R-:W-:Y:S02]  /*3c70*/  HFMA2 R4, -RZ, RZ, 0, 5.9604644775390625e-08 ;  /* 0x00000001ff047431 */ /* 0x000fe400000001ff */
[----:B------:R-:W-:-:S07]  /*3c80*/  IMAD.MOV.U32 R6, RZ, RZ, R3 ;  /* 0x000000ffff067224 */ /* 0x000fce00078e0003 */
[----:B------:R-:W-:Y:S05]  /*3c90*/  @!P1 BRA `(.L_x_73) ;  /* 0x00000004000c9947 */ /* 0x000fea0003800000 */
[----:B------:R-:W-:Y:S02]  /*3ca0*/  LEA R4, R15, R8, 0x3 ;  /* 0x000000080f047211 */ /* 0x000fe400078e18ff */
[----:B------:R-:W-:-:S04]  /*3cb0*/  SHF.L.U32 R5, R14, 0x1f, RZ ;  /* 0x0000001f0e057819 */ /* 0x000fc800000006ff */
[----:B------:R-:W2:Y:S02]  /*3cc0*/  SYNCS.PHASECHK.TRANS64.TRYWAIT P1, [R4+URZ], R5 ;  /* 0x00000005040075a7 */ /* 0x000ea400080211ff */
[----:B--2---:R-:W-:Y:S05]  /*3cd0*/  @P1 BRA `(.L_x_74) ;  /* 0x0000000000081947 */ /* 0x004fea0003800000 */
[----:B------:R-:W2:Y:S02]  /*3ce0*/  SYNCS.PHASECHK.TRANS64.TRYWAIT P1, [R4+URZ], R5 ;  /* 0x00000005040075a7 */ /* 0x000ea400080211ff */
[----:B--2---:R-:W-:Y:S05]  /*3cf0*/  @!P1 BRA `(.L_x_75) ;  /* 0x0000008800089947 */ /* 0x004fea0003800000 */
.L_x_74:
[----:B------:R-:W-:Y:S02]  /*3d00*/  ELECT P3, URZ, PT ;  /* 0x0000000000ff782f */ /* 0x000fe40003860000 */
[----:B------:R-:W-:Y:S01]  /*3d10*/  ISETP.GE.U32.AND P1, PT, R2, 0x41, PT ;  /* 0x000000410200780c */ /* 0x000fe20003f26070 */
[----:B------:R-:W-:-:S05]  /*3d20*/  IMAD.U32 R2, RZ, RZ, UR6 ;  /* 0x00000006ff027e24 */ /* 0x000fca000f8e00ff */
[----:B-1----:R-:W-:Y:S01]  /*3d30*/  SHF.L.U32 R9, R2, 0x1f, RZ ;  /* 0x0000001f02097819 */ /* 0x002fe200000006ff */
[----:B------:R-:W-:-:S04]  /*3d40*/  IMAD R2, R15, 0x200, R11 ;  /* 0x000002000f027824 */ /* 0x000fc800078e020b */
[C---:B--2---:R-:W-:Y:S02]  /*3d50*/  @P3 IMAD R5, R15.reuse, 0x20, R12 ;  /* 0x000000200f053824 */ /* 0x044fe400078e020c */
[----:B------:R-:W-:Y:S02]  /*3d60*/  @P3 IMAD R6, R15, 0x40, R13 ;  /* 0x000000400f063824 */ /* 0x000fe400078e020d */
[----:B------:R-:W-:Y:S01]  /*3d70*/  @P3 IMAD.MOV.U32 R7, RZ, RZ, 0x4008 ;  /* 0x00004008ff073424 */ /* 0x000fe200078e00ff */
[----:B------:R-:W-:Y:S01]  /*3d80*/  @P3 R2UR UR9, R5 ;  /* 0x00000000050932ca */ /* 0x000fe200000e0000 */
[C---:B------:R-:W-:Y:S01]  /*3d90*/  @P3 VIADD R5, R6.reuse, 0x20 ;  /* 0x0000002006053836 */ /* 0x040fe20000000000 */
[----:B------:R-:W-:Y:S01]  /*3da0*/  @P3 R2UR UR7, R6 ;  /* 0x00000000060732ca */ /* 0x000fe200000e0000 */
[----:B------:R-:W-:Y:S01]  /*3db0*/  @P3 IMAD.MOV.U32 R21, RZ, RZ, 0x4008 ;  /* 0x00004008ff153424 */ /* 0x000fe200078e00ff */
[----:B------:R-:W-:Y:S01]  /*3dc0*/  @P3 R2UR UR23, R7 ;  /* 0x00000000071732ca */ /* 0x000fe200000e0000 */
[----:B------:R-:W-:Y:S01]  /*3dd0*/  @P3 IMAD.MOV.U32 R23, RZ, RZ, 0x4008 ;  /* 0x00004008ff173424 */ /* 0x000fe200078e00ff */
[----:B------:R-:W-:Y:S01]  /*3de0*/  @P3 R2UR UR8, R5 ;  /* 0x00000000050832ca */ /* 0x000fe200000e0000 */
[----:B------:R-:W-:-:S02]  /*3df0*/  VIADD R5, R15, 0x1 ;  /* 0x000000010f057836 */ /* 0x000fc40000000000 */
[----:B------:R-:W-:Y:S01]  /*3e00*/  IMAD R15, R15, 0x100, R10 ;  /* 0x000001000f0f7824 */ /* 0x000fe200078e020a */
[----:B------:R-:W-:Y:S02]  /*3e10*/  @P3 R2UR UR21, R23 ;  /* 0x00000000171532ca */ /* 0x000fe400000e0000 */
[----:B------:R-:W-:Y:S01]  /*3e20*/  ISETP.NE.AND P2, PT, R5, 0xb, PT ;  /* 0x0000000b0500780c */ /* 0x000fe20003f45270 */
[----:B------:R-:W-:Y:S01]  /*3e30*/  IMAD.U32 R6, RZ, RZ, UR9 ;  /* 0x00000009ff067e24 */ /* 0x000fe2000f8e00ff */
[----:B------:R-:W-:Y:S01]  /*3e40*/  @P3 R2UR UR9, R21 ;  /* 0x00000000150932ca */ /* 0x000fe200000e0000 */
[----:B------:R-:W-:Y:S01]  /*3e50*/  IMAD.U32 R20, RZ, RZ, UR7 ;  /* 0x00000007ff147e24 */ /* 0x000fe2000f8e00ff */
[----:B------:R-:W-:Y:S02]  /*3e60*/  SEL R7, RZ, 0x1, P2 ;  /* 0x00000001ff077807 */ /* 0x000fe40001000000 */
[----:B------:R-:W-:Y:S01]  /*3e70*/  @P3 R2UR UR22, R6 ;  /* 0x00000000061632ca */ /* 0x000fe200000e0000 */
[----:B------:R-:W-:Y:S01]  /*3e80*/  IMAD.U32 R22, RZ, RZ, UR8 ;  /* 0x00000008ff167e24 */ /* 0x000fe2000f8e00ff */
[----:B------:R-:W-:-:S02]  /*3e90*/  @P3 R2UR UR8, R20 ;  /* 0x00000000140832ca */ /* 0x000fc400000e0000 */
[----:B------:R-:W-:Y:S02]  /*3ea0*/  SEL R5, R5, RZ, P2 ;  /* 0x000000ff05057207 */ /* 0x000fe40001000000 */
[----:B------:R-:W-:Y:S02]  /*3eb0*/  @P3 R2UR UR20, R22 ;  /* 0x00000000161432ca */ /* 0x000fe400000e0000 */
[----:B------:R-:W-:Y:S01]  /*3ec0*/  LOP3.LUT R14, R14, R7, RZ, 0x3c, !PT ;  /* 0x000000070e0e7212 */ /* 0x000fe200078e3cff */
[----:B------:R-:W-:-:S03]  /*3ed0*/  @P1 IMAD R7, R5, 0x8, R8 ;  /* 0x0000000805071824 */ /* 0x000fc600078e0208 */
[----:B------:R-:W-:-:S04]  /*3ee0*/  @P1 SHF.L.U32 R6, R14, 0x1f, RZ ;  /* 0x0000001f0e061819 */ /* 0x000fc800000006ff */
[----:B------:R1:W2:Y:S01]  /*3ef0*/  @P1 SYNCS.PHASECHK.TRANS64.TRYWAIT P4, [R7+URZ], R6 ;  /* 0x00000006070015a7 */ /* 0x0002a200080811ff */
[----:B------:R1:W-:Y:S01]  /*3f00*/  UTCCP.T.S.4x32dp128bit tmem[UR14+0x1c0], gdesc[UR22] ;  /* 0x0001c0160e0079e7 */ /* 0x0003e20009100000 */
[----:B------:R1:W-:Y:S01]  /*3f10*/  UTCCP.T.S.4x32dp128bit tmem[UR14+0x1c4], gdesc[UR8] ;  /* 0x0001c4080e0079e7 */ /* 0x0003e20009100000 */
[----:B------:R1:W-:Y:S01]  /*3f20*/  UTCCP.T.S.4x32dp128bit tmem[UR14+0x1c8], gdesc[UR20] ;  /* 0x0001c8140e0079e7 */ /* 0x0003e20009100000 */
[----:B------:R-:W4:Y:S02]  /*3f30*/  SYNCS.PHASECHK.TRANS64.TRYWAIT P2, [R8+URZ+0x128], R9 ;  /* 0x00012809080075a7 */ /* 0x000f2400080411ff */
[----:B-12-4-:R-:W-:Y:S05]  /*3f40*/  @!P2 BRA `(.L_x_76) ;  /* 0x000000840088a947 */ /* 0x016fea0003800000 */
.L_x_181:
[----:B------:R-:W-:Y:S02]  /*3f50*/  R2UR UR7, R2 ;  /* 0x00000000020772ca */ /* 0x000fe400000e0000 */
[----:B------:R-:W-:Y:S02]  /*3f60*/  ELECT P3, URZ, PT ;  /* 0x0000000000ff782f */ /* 0x000fe40003860000 */
[----:B------:R-:W-:Y:S02]  /*3f70*/  R2UR UR6, R15 ;  /* 0x000000000f0672ca */ /* 0x000fe400000e0000 */
[----:B------:R-:W-:Y:S01]  /*3f80*/  ELECT P2, URZ, PT ;  /* 0x0000000000ff782f */ /* 0x000fe20003840000 */
[----:B------:R-:W-:Y:S01]  /*3f90*/  IMAD.MOV.U32 R15, RZ, RZ, R5 ;  /* 0x000000ffff0f7224 */ /* 0x000fe200078e0005 */
[----:B------:R-:W-:-:S05]  /*3fa0*/  UMOV UR13, 0x1 ;  /* 0x00000001000d7882 */ /* 0x000fca0000000000 */
[----:B------:R-:W-:-:S04]  /*3fb0*/  IMAD.U32 R20, RZ, RZ, UR7 ;  /* 0x00000007ff147e24 */ /* 0x000fc8000f8e00ff */
[----:B------:R-:W-:Y:S02]  /*3fc0*/  IMAD.U32 R6, RZ, RZ, UR6 ;  /* 0x00000006ff067e24 */ /* 0x000fe4000f8e00ff */
[----:B------:R-:W-:Y:S01]  /*3fd0*/  @P2 LOP3.LUT R2, R0, 0xffff, RZ, 0xc0, !PT ;  /* 0x0000ffff00022812 */ /* 0x000fe200078ec0ff */
[----:B------:R-:W-:Y:S01]  /*3fe0*/  @P3 IMAD.MOV.U32 R21, RZ, RZ, -0x3fffbff0 ;  /* 0xc0004010ff153424 */ /* 0x000fe200078e00ff */
[----:B------:R-:W-:Y:S01]  /*3ff0*/  @P3 R2UR UR20, R20 ;  /* 0x00000000141432ca */ /* 0x000fe200000e0000 */
[----:B------:R-:W-:Y:S01]  /*4000*/  @P3 IMAD.MOV.U32 R7, RZ, RZ, -0x3fffbff0 ;  /* 0xc0004010ff073424 */ /* 0x000fe200078e00ff */
[----:B------:R-:W-:Y:S01]  /*4010*/  @P3 R2UR UR8, R6 ;  /* 0x00000000060832ca */ /* 0x000fe200000e0000 */
[----:B------:R-:W-:Y:S01]  /*4020*/  @P2 VIADD R4, R4, 0x58 ;  /* 0x0000005804042836 */ /* 0x000fe20000000000 */
[----:B------:R-:W-:Y:S01]  /*4030*/  @P3 R2UR UR21, R21 ;  /* 0x00000000151532ca */ /* 0x000fe200000e0000 */
[----:B------:R-:W-:Y:S01]  /*4040*/  IMAD.MOV.U32 R6, RZ, RZ, R18 ;  /* 0x000000ffff067224 */ /* 0x000fe200078e0012 */
[----:B------:R-:W-:-:S02]  /*4050*/  @P3 R2UR UR9, R7 ;  /* 0x00000000070932ca */ /* 0x000fc400000e0000 */
[----:B------:R-:W-:Y:S01]  /*4060*/  @P2 R2UR UR7, R4 ;  /* 0x00000000040722ca */ /* 0x000fe200000e0000 */
[----:B------:R-:W-:Y:S01]  /*4070*/  IMAD.MOV.U32 R4, RZ, RZ, 0x1 ;  /* 0x00000001ff047424 */ /* 0x000fe200078e00ff */
[----:B------:R-:W-:Y:S02]  /*4080*/  @P2 R2UR UR6, R2 ;  /* 0x00000000020622ca */ /* 0x000fe400000e0000 */
[----:B------:R-:W-:-:S07]  /*4090*/  @P1 SEL R4, RZ, 0x1, !P4 ;  /* 0x00000001ff041807 */ /* 0x000fce0006000000 */
[----:B------:R2:W-:Y:S04]  /*40a0*/  UTCOMMA.4X gdesc[UR8], gdesc[UR20], tmem[UR11], tmem[UR18], idesc[UR19], tmem[UR4], !UPT ;  /* 0x80041214080075ea */ /* 0x0005e8000f80000b */
[----:B------:R2:W-:Y:S01]  /*40b0*/  UTCBAR.MULTICAST [UR7], URZ, UR6 ;  /* 0x000000ff070073e9 */ /* 0x0005e20008000806 */
[----:B------:R-:W-:Y:S01]  /*40c0*/  NOP ;  /* 0x0000000000007918 */ /* 0x000fe20000000000 */
.L_x_73:
[----:B------:R-:W-:-:S13]  /*40d0*/  ISETP.GE.AND P1, PT, R6, 0x1, PT ;  /* 0x000000010600780c */ /* 0x000fda0003f26270 */
[----:B------:R-:W-:Y:S05]  /*40e0*/  @!P1 BRA `(.L_x_77) ;  /* 0x0000000400109947 */ /* 0x000fea0003800000 */
[----:B------:R-:W-:Y:S02]  /*40f0*/  IADD3 R6, PT, PT, R6, -0x1, RZ ;  /* 0xffffffff06067810 */ /* 0x000fe40007ffe0ff */
[----:B------:R-:W-:-:S07]  /*4100*/  MOV R7, R15 ;  /* 0x0000000f00077202 */ /* 0x000fce0000000f00 */
.L_x_80:
[----:B------:R-:W-:Y:S01]  /*4110*/  ISETP.NE.AND P3, PT, R4, RZ, PT ;  /* 0x000000ff0400720c */ /* 0x000fe20003f65270 */
[C---:B------:R-:W-:Y:S01]  /*4120*/  VIADD R15, R7.reuse, 0x1 ;  /* 0x00000001070f7836 */ /* 0x040fe20000000000 */
[----:B------:R-:W-:Y:S01]  /*4130*/  ISETP.NE.AND P1, PT, R6, RZ, PT ;  /* 0x000000ff0600720c */ /* 0x000fe20003f25270 */
[----:B------:R-:W-:Y:S03]  /*4140*/  IMAD R4, R7, 0x8, R8 ;  /* 0x0000000807047824 */ /* 0x000fe600078e0208 */
[C---:B------:R-:W-:Y:S04]  /*4150*/  ISETP.NE.AND P2, PT, R15.reuse, 0xb, PT ;  /* 0x0000000b0f00780c */ /* 0x040fe80003f45270 */
[----:B------:R-:W-:Y:S02]  /*4160*/  SEL R15, R15, RZ, P2 ;  /* 0x000000ff0f0f7207 */ /* 0x000fe40001000000 */
[----:B-1----:R-:W-:Y:S01]  /*4170*/  SEL R9, RZ, 0x1, P2 ;  /* 0x00000001ff097807 */ /* 0x002fe20001000000 */
[----:B------:R-:W-:Y:S06]  /*4180*/  @P3 BRA `(.L_x_78) ;  /* 0x00000000000c3947 */ /* 0x000fec0003800000 */
[----:B------:R-:W-:Y:S04]  /*4190*/  SHF.L.U32 R5, R14, 0x1f, RZ ;  /* 0x0000001f0e057819 */ /* 0x000fe800000006ff */
[----:B------:R-:W1:Y:S02]  /*41a0*/  SYNCS.PHASECHK.TRANS64.TRYWAIT P2, [R4+URZ], R5 ;  /* 0x00000005040075a7 */ /* 0x000e6400080411ff */
[----:B-1----:R-:W-:Y:S05]  /*41b0*/  @!P2 BRA `(.L_x_79) ;  /* 0x000000840000a947 */ /* 0x002fea0003800000 */
.L_x_78:
[----:B------:R-:W-:Y:S01]  /*41c0*/  LOP3.LUT R14, R14, R9, RZ, 0x3c, !PT ;  /* 0x000000090e0e7212 */ /* 0x000fe200078e3cff */
[----:B-1----:R-:W-:Y:S01]  /*41d0*/  @P1 IMAD R5, R15, 0x8, R8 ;  /* 0x000000080f051824 */ /* 0x002fe200078e0208 */
[----:B------:R-:W-:Y:S01]  /*41e0*/  UISETP.NE.U32.AND UP0, UPT, UR13, URZ, UPT ;  /* 0x000000ff0d00728c */ /* 0x000fe2000bf05070 */
[----:B------:R-:W-:Y:S01]  /*41f0*/  IMAD R9, R7, 0x200, R11 ;  /* 0x0000020007097824 */ /* 0x000fe200078e020b */
[----:B------:R-:W-:Y:S02]  /*4200*/  @P1 SHF.L.U32 R2, R14, 0x1f, RZ ;  /* 0x0000001f0e021819 */ /* 0x000fe400000006ff */
[----:B------:R-:W-:Y:S02]  /*4210*/  ELECT P4, URZ, PT ;  /* 0x0000000000ff782f */ /* 0x000fe40003880000 */
[----:B------:R-:W-:Y:S02]  /*4220*/  ELECT P3, URZ, PT ;  /* 0x0000000000ff782f */ /* 0x000fe40003860000 */
[----:B--2---:R-:W-:Y:S01]  /*4230*/  R2UR UR7, R9 ;  /* 0x00000000090772ca */ /* 0x004fe200000e0000 */
[----:B------:R-:W1:Y:S01]  /*4240*/  @P1 SYNCS.PHASECHK.TRANS64.TRYWAIT P5, [R5+URZ], R2 ;  /* 0x00000002050015a7 */ /* 0x000e6200080a11ff */
[----:B------:R-:W-:Y:S01]  /*4250*/  ELECT P2, URZ, PT ;  /* 0x0000000000ff782f */ /* 0x000fe20003840000 */
[----:B------:R-:W-:Y:S06]  /*4260*/  UMOV UR13, 0x1 ;  /* 0x00000001000d7882 */ /* 0x000fec0000000000 */
[C---:B------:R-:W-:Y:S02]  /*4270*/  @P4 IMAD R9, R7.reuse, 0x40, R13 ;  /* 0x0000004007094824 */ /* 0x040fe400078e020d */
[----:B------:R-:W-:Y:S02]  /*4280*/  @P4 IMAD R19, R7, 0x20, R12 ;  /* 0x0000002007134824 */ /* 0x000fe400078e020c */
[----:B------:R-:W-:Y:S01]  /*4290*/  IMAD.U32 R22, RZ, RZ, UR7 ;  /* 0x00000007ff167e24 */ /* 0x000fe2000f8e00ff */
[----:B------:R-:W-:Y:S01]  /*42a0*/  @P4 R2UR UR8, R9 ;  /* 0x00000000090842ca */ /* 0x000fe200000e0000 */
[----:B------:R-:W-:Y:S01]  /*42b0*/  @P3 IMAD.MOV.U32 R23, RZ, RZ, -0x3fffbff0 ;  /* 0xc0004010ff173424 */ /* 0x000fe200078e00ff */
[----:B------:R-:W-:Y:S01]  /*42c0*/  @P4 R2UR UR10, R19 ;  /* 0x00000000130a42ca */ /* 0x000fe200000e0000 */
[----:B------:R-:W-:Y:S01]  /*42d0*/  @P4 VIADD R9, R9, 0x20 ;  /* 0x0000002009094836 */ /* 0x000fe20000000000 */
[----:B------:R-:W-:Y:S01]  /*42e0*/  @P3 R2UR UR20, R22 ;  /* 0x00000000161432ca */ /* 0x000fe200000e0000 */
[----:B------:R-:W-:Y:S01]  /*42f0*/  IMAD R7, R7, 0x100, R10 ;  /* 0x0000010007077824 */ /* 0x000fe200078e020a */
[----:B------:R-:W-:Y:S01]  /*4300*/  @P3 R2UR UR21, R23 ;  /* 0x00000000171532ca */ /* 0x000fe200000e0000 */
[----:B------:R-:W-:Y:S01]  /*4310*/  @P4 IMAD.MOV.U32 R21, RZ, RZ, 0x4008 ;  /* 0x00004008ff154424 */ /* 0x000fe200078e00ff */
[----:B------:R-:W-:Y:S01]  /*4320*/  @P4 R2UR UR9, R9 ;  /* 0x00000000090942ca */ /* 0x000fe200000e0000 */
[----:B------:R-:W-:Y:S01]  /*4330*/  @P2 VIADD R4, R4, 0x58 ;  /* 0x0000005804042836 */ /* 0x000fe20000000000 */
[----:B------:R-:W-:Y:S01]  /*4340*/  R2UR UR6, R7 ;  /* 0x00000000070672ca */ /* 0x000fe200000e0000 */
[----:B------:R-:W-:Y:S01]  /*4350*/  @P4 IMAD.MOV.U32 R25, RZ, RZ, 0x4008 ;  /* 0x00004008ff194424 */ /* 0x000fe200078e00ff */
[----:B------:R-:W-:Y:S01]  /*4360*/  @P4 R2UR UR23, R21 ;  /* 0x00000000151742ca */ /* 0x000fe200000e0000 */
[----:B------:R-:W-:Y:S01]  /*4370*/  IMAD.U32 R24, RZ, RZ, UR8 ;  /* 0x00000008ff187e24 */ /* 0x000fe2000f8e00ff */
[----:B------:R-:W-:Y:S01]  /*4380*/  @P2 R2UR UR7, R4 ;  /* 0x00000000040722ca */ /* 0x000fe200000e0000 */
[----:B------:R-:W-:Y:S01]  /*4390*/  IMAD.U32 R20, RZ, RZ, UR10 ;  /* 0x0000000aff147e24 */ /* 0x000fe2000f8e00ff */
[----:B------:R-:W-:Y:S01]  /*43a0*/  @P2 LOP3.LUT R4, R0, 0xffff, RZ, 0xc0, !PT ;  /* 0x0000ffff00042812 */ /* 0x000fe200078ec0ff */
[----:B------:R-:W-:Y:S01]  /*43b0*/  @P4 IMAD.MOV.U32 R23, RZ, RZ, 0x4008 ;  /* 0x00004008ff174424 */ /* 0x000fe200078e00ff */
[----:B------:R-:W-:Y:S01]  /*43c0*/  @P4 R2UR UR24, R24 ;  /* 0x00000000181842ca */ /* 0x000fe200000e0000 */
[----:B------:R-:W-:Y:S01]  /*43d0*/  @P3 IMAD.MOV.U32 R21, RZ, RZ, -0x3fffbff0 ;  /* 0xc0004010ff153424 */ /* 0x000fe200078e00ff */
[----:B------:R-:W-:Y:S01]  /*43e0*/  @P4 R2UR UR22, R20 ;  /* 0x00000000141642ca */ /* 0x000fe200000e0000 */
[----:B------:R-:W-:Y:S01]  /*43f0*/  IMAD.U32 R22, RZ, RZ, UR9 ;  /* 0x00000009ff167e24 */ /* 0x000fe2000f8e00ff */
[----:B------:R-:W-:Y:S01]  /*4400*/  @P4 R2UR UR25, R25 ;  /* 0x00000000191942ca */ /* 0x000fe200000e0000 */
[----:B------:R-:W-:Y:S01]  /*4410*/  IMAD.U32 R20, RZ, RZ, UR6 ;  /* 0x00000006ff147e24 */ /* 0x000fe2000f8e00ff */
[----:B------:R-:W-:Y:S01]  /*4420*/  @P4 R2UR UR27, R23 ;  /* 0x00000000171b42ca */ /* 0x000fe200000e0000 */
[----:B------:R-:W-:Y:S01]  /*4430*/  IMAD.MOV.U32 R7, RZ, RZ, R15 ;  /* 0x000000ffff077224 */ /* 0x000fe200078e000f */
[----:B------:R-:W-:Y:S02]  /*4440*/  @P4 R2UR UR26, R22 ;  /* 0x00000000161a42ca */ /* 0x000fe400000e0000 */
[----:B------:R-:W-:Y:S02]  /*4450*/  @P3 R2UR UR8, R20 ;  /* 0x00000000140832ca */ /* 0x000fe400000e0000 */
[----:B------:R-:W-:Y:S02]  /*4460*/  @P3 R2UR UR9, R21 ;  /* 0x00000000150932ca */ /* 0x000fe400000e0000 */
[----:B------:R-:W-:Y:S01]  /*4470*/  @P2 R2UR UR6, R4 ;  /* 0x00000000040622ca */ /* 0x000fe200000e0000 */
[C---:B------:R-:W-:Y:S01]  /*4480*/  VIADD R4, R6.reuse, 0x1 ;  /* 0x0000000106047836 */ /* 0x040fe20000000000 */
[----:B------:R4:W-:Y:S01]  /*4490*/  UTCCP.T.S.4x32dp128bit tmem[UR14+0x1c0], gdesc[UR22] ;  /* 0x0001c0160e0079e7 */ /* 0x0009e20009100000 */
[----:B------:R4:W-:Y:S01]  /*44a0*/  UTCCP.T.S.4x32dp128bit tmem[UR14+0x1c4], gdesc[UR24] ;  /* 0x0001c4180e0079e7 */ /* 0x0009e20009100000 */
[----:B------:R-:W-:Y:S02]  /*44b0*/  VIADD R6, R6, 0xffffffff ;  /* 0xffffffff06067836 */ /* 0x000fe40000000000 */
[----:B------:R-:W-:Y:S01]  /*44c0*/  ISETP.GT.U32.AND P2, PT, R4, 0x1, PT ;  /* 0x000000010400780c */ /* 0x000fe20003f44070 */
[----:B------:R4:W-:Y:S01]  /*44d0*/  UTCCP.T.S.4x32dp128bit tmem[UR14+0x1c8], gdesc[UR26] ;  /* 0x0001c81a0e0079e7 */ /* 0x0009e20009100000 */
[----:B------:R-:W-:Y:S03]  /*44e0*/  IMAD.MOV.U32 R4, RZ, RZ, 0x1 ;  /* 0x00000001ff047424 */ /* 0x000fe600078e00ff */
[----:B------:R4:W-:Y:S02]  /*44f0*/  UTCOMMA.4X gdesc[UR8], gdesc[UR20], tmem[UR11], tmem[UR16], idesc[UR17], tmem[UR4], UP0 ;  /* 0x80041014080075ea */ /* 0x0009e4000800000b */
[----:B------:R4:W-:Y:S01]  /*4500*/  UTCBAR.MULTICAST [UR7], URZ, UR6 ;  /* 0x000000ff070073e9 */ /* 0x0009e20008000806 */
[----:B-1----:R-:W-:Y:S05]  /*4510*/  @P1 SEL R4, RZ, 0x1, !P5 ;  /* 0x00000001ff041807 */ /* 0x002fea0006800000 */
[----:B----4-:R-:W-:Y:S05]  /*4520*/  @P2 BRA `(.L_x_80) ;  /* 0xfffffff800f82947 */ /* 0x010fea000383ffff */
.L_x_77:
[----:B------:R-:W-:Y:S01]  /*4530*/  ELECT P1, URZ, PT ;  /* 0x0000000000ff782f */ /* 0x000fe20003820000 */
[----:B--2---:R-:W-:-:S12]  /*4540*/  UMOV UR6, UR12 ;  /* 0x0000000c00067c82 */ /* 0x004fd80008000000 */
[----:B------:R-:W-:-:S05]  /*4550*/  @P1 VIADD R2, R8, 0x120 ;  /* 0x0000012008021836 */ /* 0x000fca0000000000 */
[----:B------:R-:W-:Y:S02]  /*4560*/  @P1 R2UR UR7, R2 ;  /* 0x00000000020712ca */ /* 0x000fe400000e0000 */
[----:B------:R-:W-:-:S04]  /*4570*/  ISETP.NE.AND P1, PT, R17, 0x2, PT ;  /* 0x000000021100780c */ /* 0x000fc80003f25270 */
[----:B------:R-:W-:Y:S02]  /*4580*/  SEL R5, RZ, 0x1, P1 ;  /* 0x00000001ff057807 */ /* 0x000fe40000800000 */
[----:B------:R-:W-:Y:S02]  /*4590*/  SEL R17, R17, RZ, P1 ;  /* 0x000000ff11117207 */ /* 0x000fe40000800000 */
[----:B------:R-:W-:-:S03]  /*45a0*/  LOP3.LUT R16, R16, R5, RZ, 0x3c, !PT ;  /* 0x0000000510107212 */ /* 0x000fc600078e3cff */
[----:B------:R2:W-:Y:S01]  /*45b0*/  UTCBAR [UR7], URZ ;  /* 0x000000ff070073e9 */ /* 0x0005e200080000ff */
[----:B------:R-:W-:Y:S05]  /*45c0*/  @P0 BRA `(.L_x_81) ;  /* 0xfffffff400500947 */ /* 0x000fea000383ffff */
[----:B------:R-:W4:Y:S01]  /*45d0*/  S2UR UR4, SR_CgaCtaId ;  /* 0x00000000000479c3 */ /* 0x000f220000008800 */
[----:B------:R-:W-:Y:S01]  /*45e0*/  ELECT P0, URZ, PT ;  /* 0x0000000000ff782f */ /* 0x000fe20003800000 */
[----:B------:R-:W-:Y:S01]  /*45f0*/  IMAD.MOV.U32 R0, RZ, RZ, 0x1 ;  /* 0x00000001ff007424 */ /* 0x000fe200078e00ff */
[----:B------:R-:W-:Y:S01]  /*4600*/  UMOV UR5, 0x40 ;  /* 0x0000004000057882 */ /* 0x000fe20000000000 */
[----:B------:R-:W-:-:S04]  /*4610*/  SHF.L.U32 R3, RZ, 0x1f, RZ ;  /* 0x0000001fff037819 */ /* 0x000fc800000006ff */
[----:B------:R-:W-:Y:S01]  /*4620*/  UVIRTCOUNT.DEALLOC.SMPOOL 0x80 ;  /* 0x000000800000784c */ /* 0x000fe20000000000 */
[----:B----4-:R-:W-:-:S09]  /*4630*/  ULEA UR4, UR4, UR5, 0x18 ;  /* 0x0000000504047291 */ /* 0x010fd2000f8ec0ff */
[----:B------:R4:W-:Y:S01]  /*4640*/  @P0 STS.U8 [UR4+0x1c], R0 ;  /* 0x00001c00ff000988 */ /* 0x0009e20008000004 */
[----:B------:R-:W1:Y:S02]  /*4650*/  SYNCS.PHASECHK.TRANS64.TRYWAIT P0, [R8+URZ+0x150], R3 ;  /* 0x00015003080075a7 */ /* 0x000e6400080011ff */
[----:B-1--4-:R-:W-:Y:S05]  /*4660*/  @!P0 BRA `(.L_x_82) ;  /* 0x0000007c00e88947 */ /* 0x012fea0003800000 */
.L_x_182:
[----:B------:R-:W-:Y:S01]  /*4670*/  NOP ;  /* 0x0000000000007918 */ /* 0x000fe20000000000 */
[----:B------:R-:W4:Y:S01]  /*4680*/  LDS R0, [UR4+0x14] ;  /* 0x00001404ff007984 */ /* 0x000f220008000800 */
[----:B------:R-:W-:Y:S01]  /*4690*/  ULOP3.LUT UR6, UR14, 0xffff, URZ, 0xc0, !UPT ;  /* 0x0000ffff0e067892 */ /* 0x000fe2000f8ec0ff */
[----:B------:R-:W-:Y:S01]  /*46a0*/  UMOV UR8, 0xffff ;  /* 0x0000ffff00087882 */ /* 0x000fe20000000000 */
[----:B------:R-:W-:Y:S02]  /*46b0*/  UMOV UR5, 0x1 ;  /* 0x0000000100057882 */ /* 0x000fe40000000000 */
[----:B------:R-:W-:-:S04]  /*46c0*/  USHF.R.U32.HI UR6, URZ, 0x5, UR6 ;  /* 0x00000005ff067899 */ /* 0x000fc80008011606 */
[----:B------:R-:W-:Y:S02]  /*46d0*/  USHF.L.U32 UR8, UR8, UR6, URZ ;  /* 0x0000000608087299 */ /* 0x000fe400080006ff */
[----:B------:R-:W-:-:S04]  /*46e0*/  USHF.L.U32 UR5, UR5, UR6, URZ ;  /* 0x0000000605057299 */ /* 0x000fc800080006ff */
[----:B----4-:R-:W-:-:S04]  /*46f0*/  LOP3.LUT R0, R0, UR8, RZ, 0xc0, !PT ;  /* 0x0000000800007c12 */ /* 0x010fc8000f8ec0ff */
[----:B------:R-:W-:-:S13]  /*4700*/  ISETP.NE.AND P0, PT, R0, UR8, PT ;  /* 0x0000000800007c0c */ /* 0x000fda000bf05270 */
[----:B------:R-:W-:Y:S05]  /*4710*/  @P0 BRA `(.L_x_83) ;  /* 0x0000000000580947 */ /* 0x000fea0003800000 */
[----:B------:R-:W4:Y:S02]  /*4720*/  LDS R0, [UR4+0x18] ;  /* 0x00001804ff007984 */ /* 0x000f240008000800 */
[----:B----4-:R-:W-:-:S04]  /*4730*/  LOP3.LUT R0, R0, UR5, RZ, 0xc0, !PT ;  /* 0x0000000500007c12 */ /* 0x010fc8000f8ec0ff */
[----:B------:R-:W-:-:S13]  /*4740*/  ISETP.NE.AND P0, PT, R0, UR5, PT ;  /* 0x0000000500007c0c */ /* 0x000fda000bf05270 */
[----:B------:R-:W-:Y:S05]  /*4750*/  @P0 BRA `(.L_x_84) ;  /* 0x00000000003c0947 */ /* 0x000fea0003800000 */
[----:B------:R-:W4:Y:S01]  /*4760*/  S2R R2, SR_LANEID ;  /* 0x0000000000027919 */ /* 0x000f220000000000 */
[----:B------:R-:W-:Y:S01]  /*4770*/  ULOP3.LUT UR8, URZ, UR8, URZ, 0x33, !UPT ;  /* 0x00000008ff087292 */ /* 0x000fe2000f8e33ff */
[----:B------:R-:W-:Y:S01]  /*4780*/  LOP3.LUT R4, RZ, UR5, RZ, 0x33, !PT ;  /* 0x00000005ff047c12 */ /* 0x000fe2000f8e33ff */
[----:B--2---:R-:W-:Y:S02]  /*4790*/  VOTEU.ANY UR7, UPT, PT ;  /* 0x0000000000077886 */ /* 0x004fe400038e0100 */
[----:B------:R-:W-:Y:S01]  /*47a0*/  UFLO.U32 UR7, UR7 ;  /* 0x00000007000772bd */ /* 0x000fe200080e0000 */
[----:B------:R-:W2:Y:S01]  /*47b0*/  REDUX UR5, R4 ;  /* 0x00000000040573c4 */ /* 0x000ea20000000000 */
[----:B------:R-:W-:-:S06]  /*47c0*/  IMAD.U32 R0, RZ, RZ, UR8 ;  /* 0x00000008ff007e24 */ /* 0x000fcc000f8e00ff */
[----:B------:R1:W-:Y:S01]  /*47d0*/  UTCATOMSWS.AND URZ, UR8 ;  /* 0x0000000800ff79e3 */ /* 0x0003e20008000000 */
[----:B------:R-:W1:Y:S01]  /*47e0*/  REDUX UR6, R0 ;  /* 0x00000000000673c4 */ /* 0x000e620000000000 */
[----:B----4-:R-:W-:Y:S01]  /*47f0*/  ISETP.EQ.U32.AND P0, PT, R2, UR7, PT ;  /* 0x0000000702007c0c */ /* 0x010fe2000bf02070 */
[----:B--2---:R-:W-:Y:S01]  /*4800*/  IMAD.U32 R2, RZ, RZ, UR5 ;  /* 0x00000005ff027e24 */ /* 0x004fe2000f8e00ff */
[----:B-1----:R-:W-:-:S11]  /*4810*/  MOV R3, UR6 ;  /* 0x0000000600037c02 */ /* 0x002fd60008000f00 */
[----:B------:R1:W-:Y:S04]  /*4820*/  @P0 ATOMS.AND RZ, [UR4+0x14], R3 ;  /* 0x00001403ffff098c */ /* 0x0003e8000a800004 */
[----:B------:R1:W-:Y:S01]  /*4830*/  @P0 ATOMS.AND RZ, [UR4+0x18], R2 ;  /* 0x00001802ffff098c */ /* 0x0003e2000a800004 */
[----:B------:R-:W-:Y:S05]  /*4840*/  BRA `(.L_x_85) ;  /* 0x0000000000147947 */ /* 0x000fea0003800000 */
.L_x_84:
[----:B------:R-:W-:Y:S02]  /*4850*/  MOV R2, 0x4870 ;  /* 0x0000487000027802 */ /* 0x000fe40000000f00 */
[----:B-123-5:R-:W-:Y:S05]  /*4860*/  CALL.REL.NOINC `($__internal_0_$__cuda_sm10x_tcgen05_guardrail_trap_col_being_dealloced_not_returned_by_alloc) ;  /* 0x0000008000d07944 */ /* 0x02efea0003c00000 */
[----:B------:R-:W-:Y:S05]  /*4870*/  BRA `(.L_x_85) ;  /* 0x0000000000087947 */ /* 0x000fea0003800000 */
.L_x_83:
[----:B------:R-:W-:Y:S02]  /*4880*/  MOV R2, 0x48a0 ;  /* 0x000048a000027802 */ /* 0x000fe40000000f00 */
[----:B-123-5:R-:W-:Y:S05]  /*4890*/  CALL.REL.NOINC `($__internal_2_$__cuda_sm10x_tcgen05_guardrail_trap_unallocated_columns_being_dealloced) ;  /* 0x0000008000dc7944 */ /* 0x02efea0003c00000 */
.L_x_85:
[----:B------:R-:W-:Y:S01]  /*48a0*/  NOP ;  /* 0x0000000000007918 */ /* 0x000fe20000000000 */
[----:B---3--:R-:W-:Y:S05]  /*48b0*/  EXIT ;  /* 0x000000000000794d */ /* 0x008fea0003800000 */
.L_x_67:
[----:B------:R-:W-:-:S09]  /*48c0*/  UISETP.NE.OR UP4, UPT, UR6, 0x3, !UP4 ;  /* 0x000000030600788c */ /* 0x000fd2000e785670 */
[----:B------:R-:W-:Y:S05]  /*48d0*/  BRA.U UP4, `(.L_x_86) ;  /* 0x0000001104387547 */ /* 0x000fea000b800000 */
[----:B------:R-:W1:Y:S01]  /*48e0*/  LDC R0, c[0x0][0xf30] ;  /* 0x0003cc00ff007b82 */ /* 0x000e620000000800 */
[----:B------:R-:W-:Y:S01]  /*48f0*/  UMOV UR4, 0x400 ;  /* 0x0000040000047882 */ /* 0x000fe20000000000 */
[----:B------:R-:W-:Y:S01]  /*4900*/  HFMA2 R34, -RZ, RZ, 0, 0 ;  /* 0x00000000ff227431 */ /* 0x000fe200000001ff */
[----:B------:R-:W-:Y:S01]  /*4910*/  ULEA UR4, UR45, UR4, 0x18 ;  /* 0x000000042d047291 */ /* 0x000fe2000f8ec0ff */
[----:B------:R-:W-:Y:S01]  /*4920*/  IMAD.MOV.U32 R35, RZ, RZ, 0x1 ;  /* 0x00000001ff237424 */ /* 0x000fe200078e00ff */
[----:B------:R-:W-:Y:S01]  /*4930*/  CS2R R32, SRZ ;  /* 0x0000000000207805 */ /* 0x000fe2000001ff00 */
[----:B------:R-:W-:Y:S01]  /*4940*/  IMAD.MOV.U32 R30, RZ, RZ, 0x4000 ;  /* 0x00004000ff1e7424 */ /* 0x000fe200078e00ff */
[----:B------:R-:W-:Y:S01]  /*4950*/  UIADD3 UR5, UPT, UPT, UR4, 0xc8, URZ ;  /* 0x000000c804057890 */ /* 0x000fe2000fffe0ff */
[----:B------:R-:W2:Y:S01]  /*4960*/  LDC R29, c[0x0][0x370] ;  /* 0x0000dc00ff1d7b82 */ /* 0x000ea20000000800 */
[----:B------:R-:W-:Y:S02]  /*4970*/  UIADD3 UR33, UPT, UPT, UR4, 0xb0, URZ ;  /* 0x000000b004217890 */ /* 0x000fe4000fffe0ff */
[----:B------:R-:W-:-:S02]  /*4980*/  UIADD3 UR25, UPT, UPT, UR4, 0xb8, URZ ;  /* 0x000000b804197890 */ /* 0x000fc4000fffe0ff */
[----:B------:R-:W-:Y:S02]  /*4990*/  UIADD3 UR17, UPT, UPT, UR4, 0xc0, URZ ;  /* 0x000000c004117890 */ /* 0x000fe4000fffe0ff */
[----:B------:R-:W-:Y:S01]  /*49a0*/  UPRMT UR5, UR45, 0x654, UR5 ;  /* 0x000006542d057896 */ /* 0x000fe20008000005 */
[----:B------:R-:W4:Y:S01]  /*49b0*/  LDC R2, c[0x0][0xf0c] ;  /* 0x0003c300ff027b82 */ /* 0x000f220000000800 */
[----:B------:R-:W-:Y:S02]  /*49c0*/  UPRMT UR7, UR45, 0x654, UR33 ;  /* 0x000006542d077896 */ /* 0x000fe40008000021 */
[----:B------:R-:W-:Y:S02]  /*49d0*/  UPRMT UR6, UR45, 0x654, UR25 ;  /* 0x000006542d067896 */ /* 0x000fe40008000019 */
[----:B------:R-:W-:Y:S02]  /*49e0*/  UPLOP3.LUT UP0, UPT, UPT, UPT, UPT, 0x40, 0x4 ;  /* 0x000000000004789c */ /* 0x000fe40003f0e870 */
[----:B------:R-:W-:Y:S01]  /*49f0*/  UPRMT UR45, UR45, 0x654, UR17 ;  /* 0x000006542d2d7896 */ /* 0x000fe20008000011 */
[----:B------:R-:W2:Y:S01]  /*4a00*/  LDC R21, c[0x0][0xf20] ;  /* 0x0003c800ff157b82 */ /* 0x000ea20000000800 */
[----:B-1----:R-:W-:-:S07]  /*4a10*/  ISETP.NE.AND P1, PT, R0, 0x1, PT ;  /* 0x000000010000780c */ /* 0x002fce0003f25270 */
[----:B------:R-:W1:Y:S08]  /*4a20*/  LDC.64 R36, c[0x0][0x348] ;  /* 0x0000d200ff247b82 */ /* 0x000e700000000a00 */
[----:B------:R-:W1:Y:S08]  /*4a30*/  LDC.64 R16, c[0x0][0xc88] ;  /* 0x00032200ff107b82 */ /* 0x000e700000000a00 */
[----:B------:R-:W1:Y:S08]  /*4a40*/  LDC.64 R22, c[0x0][0xf10] ;  /* 0x0003c400ff167b82 */ /* 0x000e700000000a00 */
[----:B------:R-:W1:Y:S08]  /*4a50*/  LDC.64 R6, c[0x0][0xf18] ;  /* 0x0003c600ff067b82 */ /* 0x000e700000000a00 */
[----:B------:R-:W1:Y:S08]  /*4a60*/  LDC.64 R4, c[0x0][0xf28] ;  /* 0x0003ca00ff047b82 */ /* 0x000e700000000a00 */
[----:B------:R-:W1:Y:S08]  /*4a70*/  LDC.64 R18, c[0x0][0xc90] ;  /* 0x00032400ff127b82 */ /* 0x000e700000000a00 */
[----:B--2-4-:R-:W1:Y:S02]  /*4a80*/  LDC R28, c[0x0][0x374] ;  /* 0x0000dd00ff1c7b82 */ /* 0x014e640000000800 */
.L_x_97:
[C---:B------:R-:W-:Y:S02]  /*4a90*/  LEA R0, R34.reuse, UR4, 0x3 ;  /* 0x0000000422007c11 */ /* 0x040fe4000f8e18ff */
[----:B------:R-:W-:Y:S02]  /*4aa0*/  SHF.L.U32 R3, R33, 0x1f, RZ ;  /* 0x0000001f21037819 */ /* 0x000fe400000006ff */
[----:B------:R-:W-:Y:S02]  /*4ab0*/  LEA R24, R34, UR4, 0x4 ;  /* 0x0000000422187c11 */ /* 0x000fe4000f8e20ff */
[----:B------:R-:W2:Y:S02]  /*4ac0*/  SYNCS.PHASECHK.TRANS64.TRYWAIT P0, [R0+URZ+0x100], R3 ;  /* 0x00010003000075a7 */ /* 0x000ea400080011ff */
[----:B--2---:R-:W-:Y:S05]  /*4ad0*/  @!P0 BRA `(.L_x_87) ;  /* 0x0000007800e08947 */ /* 0x004fea0003800000 */
.L_x_183:
[----:B---3--:R-:W-:Y:S01]  /*4ae0*/  ISETP.GE.AND P0, PT, R72, 0x1, PT ;  /* 0x000000014800780c */ /* 0x008fe20003f06270 */
[----:B------:R-:W3:Y:S01]  /*4af0*/  LDS.128 R24, [R24+0x160] ;  /* 0x0001600018187984 */ /* 0x000ee20000000c00 */
[----:B-1----:R-:W-:Y:S01]  /*4b00*/  ISETP.NE.U32.AND P5, PT, R18, RZ, PT ;  /* 0x000000ff1200720c */ /* 0x002fe20003fa5070 */
[----:B--2---:R-:W-:Y:S01]  /*4b10*/  VIADD R0, R0, 0x110 ;  /* 0x0000011000007836 */ /* 0x004fe20000000000 */
[----:B------:R-:W-:Y:S01]  /*4b20*/  ISETP.NE.U32.AND P4, PT, R18, RZ, PT ;  /* 0x000000ff1200720c */ /* 0x000fe20003f85070 */
[----:B------:R-:W-:Y:S01]  /*4b30*/  USHF.L.U32 UR35, UR19, 0x7, URZ ;  /* 0x0000000713237899 */ /* 0x000fe200080006ff */
[C---:B------:R-:W-:Y:S02]  /*4b40*/  ISETP.NE.AND.EX P5, PT, R19.reuse, RZ, PT, P5 ;  /* 0x000000ff1300720c */ /* 0x040fe40003fa5350 */
[----:B------:R-:W-:Y:S01]  /*4b50*/  PRMT R0, RZ, 0x654, R0 ;  /* 0x00000654ff007816 */ /* 0x000fe20000000000 */
[----:B------:R-:W-:Y:S01]  /*4b60*/  @!PT LDS RZ, [RZ] ;  /* 0x00000000fffff984 */ /* 0x000fe20000000800 */
[----:B------:R-:W-:Y:S01]  /*4b70*/  @!PT LDS RZ, [RZ] ;  /* 0x00000000fffff984 */ /* 0x000fe20000000800 */
[----:B------:R-:W-:Y:S01]  /*4b80*/  @!PT LDS RZ, [RZ] ;  /* 0x00000000fffff984 */ /* 0x000fe20000000800 */
[----:B------:R-:W-:Y:S01]  /*4b90*/  @!PT LDS RZ, [RZ] ;  /* 0x00000000fffff984 */ /* 0x000fe20000000800 */
[----:B------:R1:W-:Y:S06]  /*4ba0*/  MEMBAR.ALL.CTA ;  /* 0x0000000000007992 */ /* 0x0003ec0000008000 */
[----:B-1----:R-:W1:Y:S01]  /*4bb0*/  FENCE.VIEW.ASYNC.S ;  /* 0x00000000000073c6 */ /* 0x002e620000000000 */
[----:B------:R-:W-:Y:S02]  /*4bc0*/  ISETP.NE.AND.EX P4, PT, R19, RZ, PT, P4 ;  /* 0x000000ff1300720c */ /* 0x000fe40003f85340 */
[----:B------:R-:W-:Y:S01]  /*4bd0*/  SHF.L.U32 R38, R35, 0x1f, RZ ;  /* 0x0000001f23267819 */ /* 0x000fe200000006ff */
[----:B-1----:R1:W-:Y:S01]  /*4be0*/  SYNCS.ARRIVE.TRANS64.RED.A1T0 RZ, [R0+URZ], RZ ;  /* 0x000000ff00ff79a7 */ /* 0x0023e200081004ff */
[----:B---3--:R-:W-:Y:S11]  /*4bf0*/  LOP3.LUT P3, RZ, R26, 0x1, RZ, 0xc0, !PT ;  /* 0x000000011aff7812 */ /* 0x008ff6000786c0ff */
[----:B------:R-:W-:Y:S02]  /*4c00*/  @!UPT UIADD3 URZ, UPT, UPT, URZ, URZ, URZ ;  /* 0x000000fffffff290 */ /* 0x000fe4000fffe0ff */
[----:B------:R-:W-:Y:S02]  /*4c10*/  @P3 MOV R13, R24 ;  /* 0x00000018000d3202 */ /* 0x000fe40000000f00 */
[----:B------:R-:W-:Y:S01]  /*4c20*/  @P3 LOP3.LUT R8, R25, 0xffff, RZ, 0xc0, !PT ;  /* 0x0000ffff19083812 */ /* 0x000fe200078ec0ff */
[----:B-1----:R-:W-:Y:S06]  /*4c30*/  @!P0 BRA `(.L_x_88) ;  /* 0x0000000000a48947 */ /* 0x002fec0003800000 */
[----:B------:R-:W-:Y:S01]  /*4c40*/  IMAD.HI.U32 R42, R28, R7, RZ ;  /* 0x000000071c2a7227 */ /* 0x000fe200078e00ff */
[----:B------:R-:W-:Y:S02]  /*4c50*/  ISETP.NE.AND P0, PT, R6, 0x1, PT ;  /* 0x000000010600780c */ /* 0x000fe40003f05270 */
[----:B------:R-:W-:Y:S01]  /*4c60*/  ISETP.NE.AND P2, PT, R72, 0x1, PT ;  /* 0x000000014800780c */ /* 0x000fe20003f45270 */
[-C--:B------:R-:W-:Y:S01]  /*4c70*/  IMAD.HI.U32 R40, R29, R22.reuse, RZ ;  /* 0x000000161d287227 */ /* 0x080fe200078e00ff */
[----:B------:R-:W-:Y:S02]  /*4c80*/  SHF.R.U32.HI R39, RZ, R21, R42 ;  /* 0x00000015ff277219 */ /* 0x000fe4000001162a */
[----:B------:R-:W-:Y:S01]  /*4c90*/  ISETP.NE.AND P6, PT, R2, 0x1, PT ;  /* 0x000000010200780c */ /* 0x000fe20003fc5270 */
[----:B------:R-:W-:Y:S01]  /*4ca0*/  IMAD.HI.U32 R46, R8, R7, RZ ;  /* 0x00000007082e7227 */ /* 0x000fe200078e00ff */
[----:B------:R-:W-:Y:S02]  /*4cb0*/  SHF.R.U32.HI R40, RZ, R23, R40 ;  /* 0x00000017ff287219 */ /* 0x000fe40000011628 */
[----:B------:R-:W-:Y:S01]  /*4cc0*/  SEL R3, R28, R39, !P0 ;  /* 0x000000271c037207 */ /* 0x000fe20004000000 */
[----:B------:R-:W-:Y:S01]  /*4cd0*/  IMAD.HI.U32 R42, R13, R22, RZ ;  /* 0x000000160d2a7227 */ /* 0x000fe200078e00ff */
[----:B------:R-:W-:Y:S02]  /*4ce0*/  SEL R11, R29, R40, !P6 ;  /* 0x000000281d0b7207 */ /* 0x000fe40007000000 */
[----:B------:R-:W-:Y:S01]  /*4cf0*/  SHF.R.U32.HI R39, RZ, R21, R46 ;  /* 0x00000015ff277219 */ /* 0x000fe2000001162e */
[-C--:B------:R-:W-:Y:S01]  /*4d00*/  IMAD.HI.U32 R44, R3, R4.reuse, RZ ;  /* 0x00000004032c7227 */ /* 0x080fe200078e00ff */
[----:B------:R-:W-:Y:S02]  /*4d10*/  SHF.R.U32.HI R42, RZ, R23, R42 ;  /* 0x00000017ff2a7219 */ /* 0x000fe4000001162a */
[----:B------:R-:W-:Y:S01]  /*4d20*/  SEL R9, R8, R39, !P0 ;  /* 0x0000002708097207 */ /* 0x000fe20004000000 */
[-C--:B------:R-:W-:Y:S01]  /*4d30*/  IMAD.HI.U32 R40, R11, R4.reuse, RZ ;  /* 0x000000040b287227 */ /* 0x080fe200078e00ff */
[-C--:B------:R-:W-:Y:S03]  /*4d40*/  @P2 SHF.R.U32.HI R3, RZ, R5.reuse, R44 ;  /* 0x00000005ff032219 */ /* 0x080fe6000001162c */
[----:B------:R-:W-:Y:S01]  /*4d50*/  IMAD.HI.U32 R14, R9, R4, RZ ;  /* 0x00000004090e7227 */ /* 0x000fe200078e00ff */
[----:B------:R-:W-:Y:S03]  /*4d60*/  @P2 SHF.R.U32.HI R11, RZ, R5, R40 ;  /* 0x00000005ff0b2219 */ /* 0x000fe60000011628 */
[C---:B------:R-:W-:Y:S01]  /*4d70*/  IMAD R10, R72.reuse, R3, RZ ;  /* 0x00000003480a7224 */ /* 0x040fe200078e02ff */
[----:B------:R-:W-:Y:S01]  /*4d80*/  SEL R3, R13, R42, !P6 ;  /* 0x0000002a0d037207 */ /* 0x000fe20007000000 */
[C---:B------:R-:W-:Y:S01]  /*4d90*/  IMAD R12, R72.reuse, R11, RZ ;  /* 0x0000000b480c7224 */ /* 0x040fe200078e02ff */
[-C--:B------:R-:W-:Y:S02]  /*4da0*/  SHF.R.U32.HI R14, RZ, R5.reuse, R14 ;  /* 0x00000005ff0e7219 */ /* 0x080fe4000001160e */
[C---:B------:R-:W-:Y:S02]  /*4db0*/  ISETP.GE.AND P0, PT, R9.reuse, R10, PT ;  /* 0x0000000a0900720c */ /* 0x040fe40003f06270 */
[----:B------:R-:W-:Y:S02]  /*4dc0*/  SEL R15, R9, R14, !P2 ;  /* 0x0000000e090f7207 */ /* 0x000fe40005000000 */
[C---:B------:R-:W-:Y:S03]  /*4dd0*/  ISETP.GE.OR P0, PT, R3.reuse, R12, P0 ;  /* 0x0000000c0300720c */ /* 0x040fe60000706670 */
[----:B------:R-:W-:Y:S04]  /*4de0*/  IMAD.MOV R14, RZ, RZ, -R15 ;  /* 0x000000ffff0e7224 */ /* 0x000fe800078e0a0f */
[----:B------:R-:W-:Y:S06]  /*4df0*/  IMAD R14, R72, R14, R9 ;  /* 0x0000000e480e7224 */ /* 0x000fec00078e0209 */
[C---:B------:R-:W-:Y:S05]  /*4e00*/  @!P0 IMAD.HI.U32 R10, R3.reuse, R4, RZ ;  /* 0x00000004030a8227 */ /* 0x040fea00078e00ff */
[----:B------:R-:W-:Y:S04]  /*4e10*/  @!P0 SHF.R.U32.HI R10, RZ, R5, R10 ;  /* 0x00000005ff0a8219 */ /* 0x000fe8000001160a */
[----:B------:R-:W-:Y:S01]  /*4e20*/  @!P0 SEL R0, R3, R10, !P2 ;  /* 0x0000000a03008207 */ /* 0x000fe20005000000 */
[----:B------:R-:W-:Y:S03]  /*4e30*/  IMAD.MOV R10, RZ, RZ, -R3 ;  /* 0x000000ffff0a7224 */ /* 0x000fe600078e0a03 */
[----:B------:R-:W-:Y:S01]  /*4e40*/  @!P0 IADD3 R15, PT, PT, R15, -R0, RZ ;  /* 0x800000000f0f8210 */ /* 0x000fe20007ffe0ff */
[----:B------:R-:W-:Y:S01]  /*4e50*/  @!P0 IMAD R0, R11, R14, R0 ;  /* 0x0000000e0b008224 */ /* 0x000fe200078e0200 */
[----:B------:R-:W-:Y:S01]  /*4e60*/  IADD3 R11, PT, PT, -R9, RZ, RZ ;  /* 0x000000ff090b7210 */ /* 0x000fe20007ffe1ff */
[----:B------:R-:W-:Y:S02]  /*4e70*/  IMAD R13, R2, R10, R13 ;  /* 0x0000000a020d7224 */ /* 0x000fe400078e020d */
[----:B------:R-:W-:Y:S02]  /*4e80*/  @!P0 IMAD R9, R15, R72, R3 ;  /* 0x000000480f098224 */ /* 0x000fe400078e0203 */
[----:B------:R-:W-:Y:S02]  /*4e90*/  @!P0 IMAD.MOV.U32 R3, RZ, RZ, R0 ;  /* 0x000000ffff038224 */ /* 0x000fe400078e0000 */
[----:B------:R-:W-:Y:S02]  /*4ea0*/  IMAD R8, R6, R11, R8 ;  /* 0x0000000b06087224 */ /* 0x000fe400078e0208 */
[----:B------:R-:W-:Y:S02]  /*4eb0*/  IMAD R13, R3, R2, R13 ;  /* 0x00000002030d7224 */ /* 0x000fe400078e020d */
[----:B------:R-:W-:Y:S02]  /*4ec0*/  IMAD R8, R9, R6, R8 ;  /* 0x0000000609087224 */ /* 0x000fe400078e0208 */
.L_x_88:
[----:B------:R-:W-:Y:S05]  /*4ed0*/  BRA.U UP0, `(.L_x_89) ;  /* 0x0000000100107547 */ /* 0x000fea000b800000 */
[----:B------:R-:W-:Y:S04]  /*4ee0*/  MOV R0, UR14 ;  /* 0x0000000e00007c02 */ /* 0x000fe80008000f00 */
[----:B------:R-:W-:Y:S04]  /*4ef0*/  SHF.L.U32 R3, R0, 0x1f, RZ ;  /* 0x0000001f00037819 */ /* 0x000fe800000006ff */
[----:B------:R-:W1:Y:S02]  /*4f00*/  SYNCS.PHASECHK.TRANS64.TRYWAIT P0, [UR4+0xf8], R3 ;  /* 0x0000f803ff0075a7 */ /* 0x000e640008001104 */
[----:B-1----:R-:W-:Y:S05]  /*4f10*/  @!P0 BRA `(.L_x_90) ;  /* 0x0000007400e48947 */ /* 0x002fea0003800000 */
.L_x_89:
[----:B------:R-:W-:Y:S05]  /*4f20*/  @!P5 BRA `(.L_x_91) ;  /* 0x00000000002cd947 */ /* 0x000fea0003800000 */
[----:B------:R-:W-:Y:S01]  /*4f30*/  ISETP.NE.U32.AND P0, PT, R16, RZ, PT ;  /* 0x000000ff1000720c */ /* 0x000fe20003f05070 */
[----:B------:R-:W-:Y:S03]  /*4f40*/  IMAD.MOV.U32 R151, RZ, RZ, 0x1 ;  /* 0x00000001ff977424 */ /* 0x000fe600078e00ff */
[----:B------:R-:W-:Y:S11]  /*4f50*/  ISETP.NE.AND.EX P0, PT, R17, RZ, PT, P0 ;  /* 0x000000ff1100720c */ /* 0x000ff60003f05300 */
[----:B------:R-:W-:Y:S02]  /*4f60*/  @!UPT UIADD3 URZ, UPT, UPT, URZ, URZ, URZ ;  /* 0x000000fffffff290 */ /* 0x000fe4000fffe0ff */
[----:B------:R-:W2:Y:S01]  /*4f70*/  @P0 LDC.64 R10, c[0x0][0xc88] ;  /* 0x00032200ff0a0b82 */ /* 0x000ea20000000a00 */
[----:B-1----:R-:W-:Y:S04]  /*4f80*/  @P0 IMAD R0, R18, UR44, RZ ;  /* 0x0000002c12000c24 */ /* 0x002fe8000f8e02ff */
[----:B--2---:R-:W-:Y:S04]  /*4f90*/  @P0 IMAD.WIDE R10, R0, 0x4, R10 ;  /* 0x00000004000a0825 */ /* 0x004fe800078e020a */
[----:B------:R-:W-:Y:S01]  /*4fa0*/  HFMA2 R0, -RZ, RZ, 0, 5.9604644775390625e-08 ;  /* 0x00000001ff007431 */ /* 0x000fe200000001ff */
[----:B-----5:R2:W5:Y:S04]  /*4fb0*/  @P0 LDG.E R83, desc[UR46][R10.64] ;  /* 0x0000002e0a530981 */ /* 0x020568000c1e1900 */
[----:B------:R-:W-:Y:S01]  /*4fc0*/  @!P0 PRMT R151, R0, 0x7610, R151 ;  /* 0x0000761000978816 */ /* 0x000fe20000000097 */
[----:B--2---:R-:W3:Y:S06]  /*4fd0*/  @!P0 LDC R83, c[0x0][0xc80] ;  /* 0x00032000ff538b82 */ /* 0x004eec0000000800 */
.L_x_91:
[----:B---3-5:R-:W-:Y:S01]  /*4fe0*/  @!P4 FSETP.EQ.AND P0, PT, R83, RZ, PT ;  /* 0x000000ff5300c20b */ /* 0x028fe20003f02000 */
[----:B------:R-:W-:Y:S01]  /*4ff0*/  @!UPT UIADD3 URZ, UPT, UPT, URZ, URZ, URZ ;  /* 0x000000fffffff290 */ /* 0x000fe2000fffe0ff */
[----:B------:R-:W-:Y:S11]  /*5000*/  @!P4 BRA `(.L_x_92) ;  /* 0x000000000018c947 */ /* 0x000ff60003800000 */
[----:B------:R-:W-:Y:S02]  /*5010*/  LOP3.LUT P2, RZ, R151, 0xff, RZ, 0xc0, !PT ;  /* 0x000000ff97ff7812 */ /* 0x000fe4000784c0ff */
[----:B------:R-:W-:Y:S04]  /*5020*/  ISETP.NE.U32.AND P0, PT, R16, RZ, PT ;  /* 0x000000ff1000720c */ /* 0x000fe80003f05070 */
[----:B------:R-:W-:Y:S04]  /*5030*/  ISETP.NE.AND.EX P0, PT, R17, RZ, PT, P0 ;  /* 0x000000ff1100720c */ /* 0x000fe80003f05300 */
[----:B------:R-:W-:Y:S03]  /*5040*/  PLOP3.LUT P0, PT, P0, PT, PT, 0x8, 0x80 ;  /* 0x000000000080781c */ /* 0x000fe6000070e170 */
[----:B------:R-:W-:Y:S11]  /*5050*/  @P2 FSETP.EQ.AND P0, PT, R83, RZ, PT ;  /* 0x000000ff5300220b */ /* 0x000ff60003f02000 */
[----:B------:R-:W-:Y:S02]  /*5060*/  @!UPT UIADD3 URZ, UPT, UPT, URZ, URZ, URZ ;  /* 0x000000fffffff290 */ /* 0x000fe4000fffe0ff */
.L_x_92:
[----:B------:R-:W2:Y:S01]  /*5070*/  SYNCS.PHASECHK.TRANS64.TRYWAIT P5, [UR4+0xd0], R38 ;  /* 0x0000d026ff0075a7 */ /* 0x000ea200080a1104 */
[----:B------:R-:W-:Y:S02]  /*5080*/  LOP3.LUT R39, R32, 0x1, RZ, 0xc0, !PT ;  /* 0x0000000120277812 */ /* 0x000fe400078ec0ff */
[----:B------:R-:W-:Y:S04]  /*5090*/  ELECT P4, URZ, PT ;  /* 0x0000000000ff782f */ /* 0x000fe80003880000 */
[----:B------:R-:W-:Y:S04]  /*50a0*/  PLOP3.LUT P4, PT, P0, P4, PT, 0xf2, 0x2f ;  /* 0x00000000002f781c */ /* 0x000fe80000789e72 */
[----:B------:R-:W-:Y:S09]  /*50b0*/  ISETP.NE.AND P0, PT, R39, RZ, !P4 ;  /* 0x000000ff2700720c */ /* 0x000ff20006705270 */
[----:B------:R-:W-:Y:S05]  /*50c0*/  @!P4 IADD3 R9, P2, PT, R36, 0x980, RZ ;  /* 0x000009802409c810 */ /* 0x000fea0007f5e0ff */
[----:B-1----:R-:W-:Y:S01]  /*50d0*/  @!P4 IMAD.X R0, RZ, RZ, R37, P2 ;  /* 0x000000ffff00c224 */ /* 0x002fe200010e0625 */
[----:B--2---:R-:W-:Y:S07]  /*50e0*/  @!P5 BRA `(.L_x_93) ;  /* 0x000000740088d947 */ /* 0x004fee0003800000 */
.L_x_186:
[----:B------:R-:W-:Y:S01]  /*50f0*/  @!P4 R2UR UR9, R9 ;  /* 0x000000000909c2ca */ /* 0x000fe200000e0000 */
[----:B------:R-:W-:Y:S01]  /*5100*/  IMAD.SHL.U32 R20, R20, 0x100, RZ ;  /* 0x0000010014147824 */ /* 0x000fe200078e00ff */
[----:B------:R-:W-:Y:S01]  /*5110*/  @!P4 R2UR UR8, R0 ;  /* 0x000000000008c2ca */ /* 0x000fe200000e0000 */
[----:B------:R-:W-:Y:S01]  /*5120*/  VOTEU.ALL UP0, P4 ;  /* 0x0000000000ff7886 */ /* 0x000fe20002000000 */
[----:B------:R-:W-:Y:S01]  /*5130*/  UMOV UR36, UR44 ;  /* 0x0000002c00247c82 */ /* 0x000fe20008000000 */
[----:B------:R-:W-:Y:S02]  /*5140*/  @!P4 VIADD R0, R20, 0xc0 ;  /* 0x000000c01400c836 */ /* 0x000fe40000000000 */
[----:B------:R-:W-:Y:S01]  /*5150*/  @P0 IMAD.MOV R0, RZ, RZ, R20 ;  /* 0x000000ffff000224 */ /* 0x000fe200078e0214 */
[----:B------:R-:W-:Y:S01]  /*5160*/  PLOP3.LUT P0, PT, P4, PT, PT, 0x8, 0x80 ;  /* 0x000000000080781c */ /* 0x000fe2000270e170 */
[----:B------:R-:W-:Y:S01]  /*5170*/  @!UP0 UIADD3 UR32, UPT, UPT, UR4, 0x400, URZ ;  /* 0x0000040004208890 */ /* 0x000fe2000fffe0ff */
[----:B------:R-:W-:Y:S11]  /*5180*/  VOTEU.ALL UP0, P4 ;  /* 0x0000000000ff7886 */ /* 0x000ff60002000000 */
[----:B------:R-:W-:Y:S01]  /*5190*/  @P0 R2UR.BROADCAST UR34, R0 ;  /* 0x00000000002202ca */ /* 0x000fe200008e0000 */
[----:B------:R-:W-:Y:S01]  /*51a0*/  IMAD.U32 R10, RZ, RZ, UR9 ;  /* 0x00000009ff0a7e24 */ /* 0x000fe2000f8e00ff */
[----:B------:R-:W-:Y:S01]  /*51b0*/  UMOV UR9, 0x10000000 ;  /* 0x1000000000097882 */ /* 0x000fe20000000000 */
[----:B------:R-:W-:Y:S01]  /*51c0*/  IMAD.U32 R11, RZ, RZ, UR8 ;  /* 0x00000008ff0b7e24 */ /* 0x000fe2000f8e00ff */
[----:B------:R-:W-:Y:S01]  /*51d0*/  UMOV UR8, 0x0 ;  /* 0x0000000000087882 */ /* 0x000fe20000000000 */
[----:B------:R-:W-:Y:S01]  /*51e0*/  @!P4 IMAD.MOV.U32 R0, RZ, RZ, 0x4000 ;  /* 0x00004000ff00c424 */ /* 0x000fe200078e00ff */
[----:B------:R-:W-:Y:S02]  /*51f0*/  @!P4 R2UR UR10, R10 ;  /* 0x000000000a0ac2ca */ /* 0x000fe400000e0000 */
[----:B------:R-:W-:Y:S02]  /*5200*/  @!P4 R2UR UR11, R11 ;  /* 0x000000000b0bc2ca */ /* 0x000fe400000e0000 */
[----:B------:R-:W-:Y:S11]  /*5210*/  @!P4 IADD3 R9, P0, PT, R36, 0x980, RZ ;  /* 0x000009802409c810 */ /* 0x000ff60007f1e0ff */
[----:B------:R2:W-:Y:S01]  /*5220*/  @!UP0 UTMALDG.3D [UR32], [UR10], desc[UR8] ;  /* 0x000008200a0085b4 */ /* 0x0005e20008011000 */
[----:B------:R3:W-:Y:S01]  /*5230*/  @!P4 SYNCS.ARRIVE.TRANS64.RED.A0TR RZ, [UR4+0xb0], R0 ;  /* 0x0000b000ffffc9a7 */ /* 0x0007e20008300404 */
[----:B------:R-:W-:Y:S01]  /*5240*/  SYNCS.ARRIVE.TRANS64.RED.A1T0 RZ, [UR7], RZ ;  /* 0x000000ffffff79a7 */ /* 0x000fe20008100407 */
[----:B---3--:R-:W-:Y:S01]  /*5250*/  @!P4 IMAD.X R0, RZ, RZ, R37, P0 ;  /* 0x000000ffff00c224 */ /* 0x008fe200000e0625 */
[----:B------:R-:W3:Y:S02]  /*5260*/  SYNCS.PHASECHK.TRANS64.TRYWAIT P2, [UR4+0xd8], R38 ;  /* 0x0000d826ff0075a7 */ /* 0x000ee40008041104 */
[----:B--23--:R-:W-:Y:S05]  /*5270*/  @!P2 BRA `(.L_x_94) ;  /* 0x00000074003ca947 */ /* 0x00cfea0003800000 */
.L_x_188:
[----:B------:R-:W-:Y:S01]  /*5280*/  @!P4 R2UR UR9, R9 ;  /* 0x000000000909c2ca */ /* 0x000fe200000e0000 */
[----:B------:R-:W-:Y:S01]  /*5290*/  VOTEU.ALL UP0, P4 ;  /* 0x0000000000ff7886 */ /* 0x000fe20002000000 */
[----:B------:R-:W-:Y:S01]  /*52a0*/  @!P4 R2UR UR8, R0 ;  /* 0x000000000008c2ca */ /* 0x000fe200000e0000 */
[----:B------:R-:W-:Y:S01]  /*52b0*/  @!P4 IMAD R0, R39, -0x40, R20 ;  /* 0xffffffc02700c824 */ /* 0x000fe200078e0214 */
[----:B------:R-:W-:Y:S01]  /*52c0*/  UMOV UR27, UR35 ;  /* 0x00000023001b7c82 */ /* 0x000fe20008000000 */
[----:B------:R-:W-:Y:S01]  /*52d0*/  UMOV UR28, UR44 ;  /* 0x0000002c001c7c82 */ /* 0x000fe20008000000 */
[----:B------:R-:W-:Y:S01]  /*52e0*/  @!UP0 UIADD3 UR24, UPT, UPT, UR4, 0x4400, URZ ;  /* 0x0000440004188890 */ /* 0x000fe2000fffe0ff */
[----:B------:R-:W-:Y:S02]  /*52f0*/  @!P4 IADD3 R9, P0, PT, R36, 0x980, RZ ;  /* 0x000009802409c810 */ /* 0x000fe40007f1e0ff */
[----:B------:R-:W-:Y:S01]  /*5300*/  @!P4 R2UR UR26, R0 ;  /* 0x00000000001ac2ca */ /* 0x000fe200000e0000 */
[----:B------:R-:W-:Y:S03]  /*5310*/  @!P4 IMAD.MOV.U32 R0, RZ, RZ, 0x4000 ;  /* 0x00004000ff00c424 */ /* 0x000fe600078e00ff */
[----:B------:R-:W-:Y:S01]  /*5320*/  IMAD.U32 R10, RZ, RZ, UR9 ;  /* 0x00000009ff0a7e24 */ /* 0x000fe2000f8e00ff */
[----:B------:R-:W-:Y:S01]  /*5330*/  UMOV UR9, 0x10000000 ;  /* 0x1000000000097882 */ /* 0x000fe20000000000 */
[----:B------:R-:W-:Y:S01]  /*5340*/  IMAD.U32 R11, RZ, RZ, UR8 ;  /* 0x00000008ff0b7e24 */ /* 0x000fe2000f8e00ff */
[----:B------:R-:W-:Y:S02]  /*5350*/  UMOV UR8, 0x0 ;  /* 0x0000000000087882 */ /* 0x000fe40000000000 */
[----:B------:R-:W-:Y:S02]  /*5360*/  @!P4 R2UR UR10, R10 ;  /* 0x000000000a0ac2ca */ /* 0x000fe400000e0000 */
[----:B------:R-:W-:Y:S02]  /*5370*/  @!P4 R2UR UR11, R11 ;  /* 0x000000000b0bc2ca */ /* 0x000fe400000e0000 */
[----:B------:R-:W-:Y:S01]  /*5380*/  @!UP0 UIADD3 UR26, UPT, UPT, UR26, 0x80, URZ ;  /* 0x000000801a1a8890 */ /* 0x000fe2000fffe0ff */
[----:B------:R-:W-:Y:S10]  /*5390*/  VOTEU.ALL UP0, P4 ;  /* 0x0000000000ff7886 */ /* 0x000ff40002000000 */
[----:B------:R2:W-:Y:S01]  /*53a0*/  @!UP0 UTMALDG.3D [UR24], [UR10], desc[UR8] ;  /* 0x000008180a0085b4 */ /* 0x0005e20008011000 */
[----:B------:R3:W-:Y:S01]  /*53b0*/  @!P4 SYNCS.ARRIVE.TRANS64.RED.A0TR RZ, [UR4+0xb8], R0 ;  /* 0x0000b800ffffc9a7 */ /* 0x0007e20008300404 */
[----:B------:R-:W-:Y:S01]  /*53c0*/  SYNCS.ARRIVE.TRANS64.RED.A1T0 RZ, [UR6], RZ ;  /* 0x000000ffffff79a7 */ /* 0x000fe20008100406 */
[----:B---3--:R-:W-:Y:S01]  /*53d0*/  @!P4 IMAD.X R0, RZ, RZ, R37, P0 ;  /* 0x000000ffff00c224 */ /* 0x008fe200000e0625 */
[----:B------:R-:W3:Y:S02]  /*53e0*/  SYNCS.PHASECHK.TRANS64.TRYWAIT P2, [UR4+0xe0], R38 ;  /* 0x0000e026ff0075a7 */ /* 0x000ee40008041104 */
[----:B--23--:R-:W-:Y:S05]  /*53f0*/  @!P2 BRA `(.L_x_95) ;  /* 0x0000007000f4a947 */ /* 0x00cfea0003800000 */
.L_x_190:
[----:B------:R-:W-:Y:S01]  /*5400*/  @!P4 R2UR UR9, R9 ;  /* 0x000000000909c2ca */ /* 0x000fe200000e0000 */
[----:B------:R-:W-:Y:S01]  /*5410*/  VOTEU.ALL UP0, P4 ;  /* 0x0000000000ff7886 */ /* 0x000fe20002000000 */
[----:B------:R-:W-:Y:S01]  /*5420*/  @!P4 R2UR UR8, R0 ;  /* 0x000000000008c2ca */ /* 0x000fe200000e0000 */
[----:B------:R-:W-:Y:S01]  /*5430*/  @!P4 IMAD R0, R39, 0x40, R20 ;  /* 0x000000402700c824 */ /* 0x000fe200078e0214 */
[----:B------:R-:W-:Y:S01]  /*5440*/  UMOV UR19, UR35 ;  /* 0x0000002300137c82 */ /* 0x000fe20008000000 */
[----:B------:R-:W-:Y:S01]  /*5450*/  UMOV UR20, UR44 ;  /* 0x0000002c00147c82 */ /* 0x000fe20008000000 */
[----:B------:R-:W-:Y:S01]  /*5460*/  @!UP0 UIADD3 UR16, UPT, UPT, UR4, 0x8400, URZ ;  /* 0x0000840004108890 */ /* 0x000fe2000fffe0ff */
[----:B------:R-:W-:Y:S02]  /*5470*/  @!P4 IADD3 R40, P0, PT, R36, 0x980, RZ ;  /* 0x000009802428c810 */ /* 0x000fe40007f1e0ff */
[----:B------:R-:W-:Y:S01]  /*5480*/  @!P4 R2UR UR18, R0 ;  /* 0x000000000012c2ca */ /* 0x000fe200000e0000 */
[----:B------:R-:W-:Y:S02]  /*5490*/  @!P4 IMAD.MOV.U32 R0, RZ, RZ, 0x4000 ;  /* 0x00004000ff00c424 */ /* 0x000fe400078e00ff */
[----:B------:R-:W-:Y:S02]  /*54a0*/  @!P4 IMAD.X R12, RZ, RZ, R37, P0 ;  /* 0x000000ffff0cc224 */ /* 0x000fe400000e0625 */
[----:B------:R-:W-:Y:S01]  /*54b0*/  IMAD.U32 R10, RZ, RZ, UR9 ;  /* 0x00000009ff0a7e24 */ /* 0x000fe2000f8e00ff */
[----:B------:R-:W-:Y:S01]  /*54c0*/  UMOV UR9, 0x10000000 ;  /* 0x1000000000097882 */ /* 0x000fe20000000000 */
[----:B------:R-:W-:Y:S01]  /*54d0*/  IMAD.U32 R11, RZ, RZ, UR8 ;  /* 0x00000008ff0b7e24 */ /* 0x000fe2000f8e00ff */
[----:B------:R-:W-:Y:S02]  /*54e0*/  UMOV UR8, 0x0 ;  /* 0x0000000000087882 */ /* 0x000fe40000000000 */
[----:B------:R-:W-:Y:S02]  /*54f0*/  @!P4 R2UR UR10, R10 ;  /* 0x000000000a0ac2ca */ /* 0x000fe400000e0000 */
[----:B------:R-:W-:Y:S01]  /*5500*/  @!P4 R2UR UR11, R11 ;  /* 0x000000000b0bc2ca */ /* 0x000fe200000e0000 */
[----:B------:R-:W-:Y:S01]  /*5510*/  @!UP0 UIADD3 UR18, UPT, UPT, UR18, 0x40, URZ ;  /* 0x0000004012128890 */ /* 0x000fe2000fffe0ff */
[----:B------:R-:W-:Y:S11]  /*5520*/  VOTEU.ALL UP0, P4 ;  /* 0x0000000000ff7886 */ /* 0x000ff60002000000 */
[----:B------:R2:W-:Y:S01]  /*5530*/  @!UP0 UTMALDG.3D [UR16], [UR10], desc[UR8] ;  /* 0x000008100a0085b4 */ /* 0x0005e20008011000 */
[----:B------:R2:W-:Y:S01]  /*5540*/  @!P4 SYNCS.ARRIVE.TRANS64.RED.A0TR RZ, [UR4+0xc0], R0 ;  /* 0x0000c000ffffc9a7 */ /* 0x0005e20008300404 */
[----:B------:R-:W-:Y:S01]  /*5550*/  SYNCS.ARRIVE.TRANS64.RED.A1T0 RZ, [UR45], RZ ;  /* 0x000000ffffff79a7 */ /* 0x000fe2000810042d */
[----:B------:R-:W3:Y:S02]  /*5560*/  SYNCS.PHASECHK.TRANS64.TRYWAIT P2, [UR4+0xe8], R38 ;  /* 0x0000e826ff0075a7 */ /* 0x000ee40008041104 */
[----:B--23--:R-:W-:Y:S05]  /*5570*/  @!P2 BRA `(.L_x_96) ;  /* 0x0000007000aca947 */ /* 0x00cfea0003800000 */
.L_x_192:
[----:B------:R-:W2:Y:S01]  /*5580*/  LDC.64 R14, c[0x0][0xf10] ;  /* 0x0003c400ff0e7b82 */ /* 0x000ea20000000a00 */
[----:B------:R-:W-:Y:S01]  /*5590*/  @!P4 R2UR UR9, R40 ;  /* 0x000000002809c2ca */ /* 0x000fe200000e0000 */
[----:B------:R-:W-:Y:S01]  /*55a0*/  UMOV UR18, 0x0 ;  /* 0x0000000000127882 */ /* 0x000fe20000000000 */
[----:B------:R-:W-:Y:S01]  /*55b0*/  @!P4 R2UR UR8, R12 ;  /* 0x000000000c08c2ca */ /* 0x000fe200000e0000 */
[----:B------:R-:W-:Y:S01]  /*55c0*/  @!P4 VIADD R12, R20, 0xc0 ;  /* 0x000000c0140cc836 */ /* 0x000fe20000000000 */
[----:B------:R-:W-:Y:S03]  /*55d0*/  ISETP.NE.OR P0, PT, R39, RZ, P4 ;  /* 0x000000ff2700720c */ /* 0x000fe60002705670 */
[----:B------:R-:W3:Y:S01]  /*55e0*/  LDC.64 R10, c[0x0][0xf18] ;  /* 0x0003c600ff0a7b82 */ /* 0x000ee20000000a00 */
[----:B------:R-:W-:Y:S01]  /*55f0*/  @P3 SHF.R.U32.HI R31, RZ, 0x10, R25 ;  /* 0x00000010ff1f3819 */ /* 0x000fe20000011619 */
[----:B------:R-:W-:Y:S01]  /*5600*/  VOTEU.ALL UP0, P4 ;  /* 0x0000000000ff7886 */ /* 0x000fe20002000000 */
[----:B------:R-:W-:Y:S01]  /*5610*/  LOP3.LUT R35, R35, 0x1, RZ, 0x3c, !PT ;  /* 0x0000000123237812 */ /* 0x000fe200078e3cff */
[----:B------:R-:W-:Y:S01]  /*5620*/  UMOV UR19, 0x10000000 ;  /* 0x1000000000137882 */ /* 0x000fe20000000000 */
[----:B------:R-:W-:Y:S03]  /*5630*/  UMOV UR11, UR35 ;  /* 0x00000023000b7c82 */ /* 0x000fe60008000000 */
[----:B------:R-:W4:Y:S01]  /*5640*/  @!P1 LDC R0, c[0x0][0xf20] ;  /* 0x0003c800ff009b82 */ /* 0x000f220000000800 */
[----:B------:R-:W-:Y:S01]  /*5650*/  UMOV UR12, UR44 ;  /* 0x0000002c000c7c82 */ /* 0x000fe20008000000 */
[----:B------:R-:W-:Y:S01]  /*5660*/  @P3 R2UR UR44, R31 ;  /* 0x000000001f2c32ca */ /* 0x000fe200000e0000 */
[----:B-1----:R-:W-:Y:S05]  /*5670*/  IMAD.U32 R38, RZ, RZ, UR9 ;  /* 0x00000009ff267e24 */ /* 0x002fea000f8e00ff */
[----:B------:R-:W1:Y:S01]  /*5680*/  @!P1 LDC R3, c[0x0][0xf0c] ;  /* 0x0003c300ff039b82 */ /* 0x000e620000000800 */
[----:B------:R-:W-:Y:S01]  /*5690*/  IMAD.U32 R39, RZ, RZ, UR8 ;  /* 0x00000008ff277e24 */ /* 0x000fe2000f8e00ff */
[----:B------:R-:W-:Y:S01]  /*56a0*/  @!UP0 UIADD3 UR8, UPT, UPT, UR4, 0xc400, URZ ;  /* 0x0000c40004088890 */ /* 0x000fe2000fffe0ff */
[----:B------:R-:W-:Y:S01]  /*56b0*/  @!P0 IMAD.MOV R12, RZ, RZ, R20 ;  /* 0x000000ffff0c8224 */ /* 0x000fe200078e0214 */
[----:B------:R-:W-:Y:S01]  /*56c0*/  @!P4 R2UR UR20, R38 ;  /* 0x000000002614c2ca */ /* 0x000fe200000e0000 */
[----:B------:R-:W-:Y:S01]  /*56d0*/  @!UP0 UIADD3 UR9, UPT, UPT, UR4, 0xc8, URZ ;  /* 0x000000c804098890 */ /* 0x000fe2000fffe0ff */
[----:B------:R-:W-:Y:S01]  /*56e0*/  @!P4 R2UR UR21, R39 ;  /* 0x000000002715c2ca */ /* 0x000fe200000e0000 */
[----:B------:R-:W-:Y:S01]  /*56f0*/  VOTEU.ALL UP0, P4 ;  /* 0x0000000000ff7886 */ /* 0x000fe20002000000 */
[----:B------:R-:W-:Y:S01]  /*5700*/  PLOP3.LUT P0, PT, P4, PT, PT, 0x8, 0x80 ;  /* 0x000000000080781c */ /* 0x000fe2000270e170 */
[----:B------:R-:W-:Y:S11]  /*5710*/  VIADD R34, R34, 0x1 ;  /* 0x0000000122227836 */ /* 0x000ff60000000000 */
[----:B------:R-:W-:Y:S01]  /*5720*/  @!UPT UIADD3 URZ, UPT, UPT, URZ, URZ, URZ ;  /* 0x000000fffffff290 */ /* 0x000fe2000fffe0ff */
[----:B------:R-:W-:Y:S01]  /*5730*/  @P0 R2UR.BROADCAST UR10, R12 ;  /* 0x000000000c0a02ca */ /* 0x000fe200008e0000 */
[----:B------:R-:W-:Y:S11]  /*5740*/  VIADD R32, R32, 0x1 ;  /* 0x0000000120207836 */ /* 0x000ff60000000000 */
[----:B------:R-:W-:Y:S01]  /*5750*/  @!UPT UIADD3 URZ, UPT, UPT, URZ, URZ, URZ ;  /* 0x000000fffffff290 */ /* 0x000fe2000fffe0ff */
[----:B------:R5:W-:Y:S01]  /*5760*/  @!UP0 UTMALDG.3D [UR8], [UR20], desc[UR18] ;  /* 0x00001208140085b4 */ /* 0x000be20008011000 */
[----:B------:R5:W-:Y:S01]  /*5770*/  @!P4 SYNCS.ARRIVE.TRANS64.RED.A0TR RZ, [UR4+0xc8], R30 ;  /* 0x0000c81effffc9a7 */ /* 0x000be20008300404 */
[----:B---3--:R-:W-:Y:S01]  /*5780*/  @!P1 ISETP.NE.AND P0, PT, R10, 0x1, PT ;  /* 0x000000010a00980c */ /* 0x008fe20003f05270 */
[----:B--2---:R-:W-:Y:S01]  /*5790*/  @!P1 IMAD.HI.U32 R14, R13, R14, RZ ;  /* 0x0000000e0d0e9227 */ /* 0x004fe200078e00ff */
[----:B-1----:R-:W-:Y:S01]  /*57a0*/  @!P1 ISETP.NE.AND P2, PT, R3, 0x1, PT ;  /* 0x000000010300980c */ /* 0x002fe20003f45270 */
[----:B------:R-:W-:Y:S02]  /*57b0*/  UPLOP3.LUT UP0, UPT, UPT, UPT, UPT, 0x80, 0x8 ;  /* 0x000000000008789c */ /* 0x000fe40003f0f070 */
[C---:B------:R-:W-:Y:S01]  /*57c0*/  @!P1 IMAD.HI.U32 R11, R8.reuse, R11, RZ ;  /* 0x0000000b080b9227 */ /* 0x040fe200078e00ff */
[----:B------:R-:W-:Y:S04]  /*57d0*/  @!P1 SHF.R.U32.HI R14, RZ, R15, R14 ;  /* 0x0000000fff0e9219 */ /* 0x000fe8000001160e */
[----:B----4-:R-:W-:Y:S02]  /*57e0*/  @!P1 SHF.R.U32.HI R9, RZ, R0, R11 ;  /* 0x00000000ff099219 */ /* 0x010fe4000001160b */
[----:B------:R-:W-:Y:S02]  /*57f0*/  @!P1 SEL R14, R13, R14, !P2 ;  /* 0x0000000e0d0e9207 */ /* 0x000fe40005000000 */
[----:B------:R-:W-:Y:S01]  /*5800*/  @!P1 SEL R9, R8, R9, !P0 ;  /* 0x0000000908099207 */ /* 0x000fe20004000000 */
[----:B------:R-:W-:Y:S01]  /*5810*/  SYNCS.ARRIVE.TRANS64.RED.A1T0 RZ, [UR5], RZ ;  /* 0x000000ffffff79a7 */ /* 0x000fe20008100405 */
[C---:B------:R-:W-:Y:S03]  /*5820*/  ISETP.NE.AND P0, PT, R34.reuse, 0x2, PT ;  /* 0x000000022200780c */ /* 0x040fe60003f05270 */
[----:B------:R-:W-:Y:S01]  /*5830*/  @!P1 IMAD.IADD R0, R9, 0x1, -R14 ;  /* 0x0000000109009824 */ /* 0x000fe200078e0a0e */
[----:B------:R-:W-:Y:S01]  /*5840*/  SEL R34, R34, RZ, P0 ;  /* 0x000000ff22227207 */ /* 0x000fe20000000000 */
[----:B------:R-:W-:Y:S02]  /*5850*/  @!P1 IMAD.IADD R9, R14, 0x1, -R9 ;  /* 0x000000010e099824 */ /* 0x000fe400078e0a09 */
[----:B------:R-:W-:Y:S02]  /*5860*/  @!P1 IMAD R13, R0, R3, R13 ;  /* 0x00000003000d9224 */ /* 0x000fe400078e020d */
[----:B------:R-:W-:Y:S02]  /*5870*/  @!P1 IMAD R8, R9, R10, R8 ;  /* 0x0000000a09089224 */ /* 0x000fe400078e0208 */
[----:B------:R-:W-:Y:S02]  /*5880*/  IMAD.IADD R12, R13, 0x1, R152 ;  /* 0x000000010d0c7824 */ /* 0x000fe400078e0298 */
[----:B------:R-:W-:Y:S03]  /*5890*/  IMAD.IADD R20, R8, 0x1, R150 ;  /* 0x0000000108147824 */ /* 0x000fe600078e0296 */
[----:B-----5:R-:W-:Y:S02]  /*58a0*/  R2UR UR19, R12 ;  /* 0x000000000c1372ca */ /* 0x020fe400000e0000 */
[----:B------:R-:W-:Y:S04]  /*58b0*/  SEL R12, RZ, 0x1, P0 ;  /* 0x00000001ff0c7807 */ /* 0x000fe80000000000 */
[----:B------:R-:W-:Y:S01]  /*58c0*/  LOP3.LUT R33, R33, R12, RZ, 0x3c, !PT ;  /* 0x0000000c21217212 */ /* 0x000fe200078e3cff */
[----:B------:R-:W-:Y:S08]  /*58d0*/  @P3 BRA `(.L_x_97) ;  /* 0xfffffff0006c3947 */ /* 0x000ff0000383ffff */
[----:B------:R-:W-:-:S04]  /*58e0*/  SHF.L.U32 R3, R35, 0x1f, RZ ;  /* 0x0000001f23037819 */ /* 0x000fc800000006ff */
[----:B------:R-:W1:Y:S02]  /*58f0*/  SYNCS.PHASECHK.TRANS64.TRYWAIT P0, [UR4+0xd0], R3 ;  /* 0x0000d003ff0075a7 */ /* 0x000e640008001104 */
[----:B-1----:R-:W-:Y:S05]  /*5900*/  @!P0 BRA `(.L_x_98) ;  /* 0x0000006c00e08947 */ /* 0x002fea0003800000 */
.L_x_194:
[----:B------:R-:W2:Y:S02]  /*5910*/  SYNCS.PHASECHK.TRANS64.TRYWAIT P0, [UR4+0xd8], R3 ;  /* 0x0000d803ff0075a7 */ /* 0x000ea40008001104 */
[----:B--2---:R-:W-:Y:S05]  /*5920*/  @!P0 BRA `(.L_x_99) ;  /* 0x0000006c00f08947 */ /* 0x004fea0003800000 */
.L_x_196:
[----:B------:R-:W2:Y:S02]  /*5930*/  SYNCS.PHASECHK.TRANS64.TRYWAIT P0, [UR4+0xe0], R3 ;  /* 0x0000e003ff0075a7 */ /* 0x000ea40008001104 */
[----:B--2---:R-:W-:Y:S05]  /*5940*/  @!P0 BRA `(.L_x_100) ;  /* 0x0000007000008947 */ /* 0x004fea0003800000 */
.L_x_198:
[----:B-1----:R-:W-:-:S07]  /*5950*/  MOV R0, UR4 ;  /* 0x0000000400007c02 */ /* 0x002fce0008000f00 */
.L_x_101:
[----:B-1----:R-:W-:-:S04]  /*5960*/  SHF.L.U32 R3, R35, 0x1f, RZ ;  /* 0x0000001f23037819 */ /* 0x002fc800000006ff */
[----:B------:R1:W2:Y:S03]  /*5970*/  SYNCS.PHASECHK.TRANS64.TRYWAIT P0, [R0+URZ+0xe8], R3 ;  /* 0x0000e803000075a7 */ /* 0x0002a600080011ff */
[----:B--2---:R-:W-:Y:S05]  /*5980*/  @!P0 NANOSLEEP.SYNCS 0x989680 ;  /* 0x009896800000895d */ /* 0x004fea0003900000 */
[----:B------:R-:W2:Y:S02]  /*5990*/  @!P0 SYNCS.PHASECHK.TRANS64 P0, [R0+URZ+0xe8], R3 ;  /* 0x0000e803000085a7 */ /* 0x000ea400080010ff */
[----:B--2---:R-:W-:Y:S05]  /*59a0*/  @P0 EXIT ;  /* 0x000000000000094d */ /* 0x004fea0003800000 */
[----:B------:R-:W-:Y:S05]  /*59b0*/  BRA `(.L_x_101) ;  /* 0xfffffffc00e87947 */ /* 0x000fea000383ffff */
.L_x_86:
[----:B------:R-:W-:-:S06]  /*59c0*/  UISETP.GE.AND UP0, UPT, UR6, 0x4, UPT ;  /* 0x000000040600788c */ /* 0x000fcc000bf06270 */
[----:B------:R-:W-:-:S13]  /*59d0*/  PLOP3.LUT P0, PT, PT, PT, UP0, 0x80, 0x8 ;  /* 0x000000000008781c */ /* 0x000fda0003f0f008 */
[----:B---3--:R-:W-:Y:S05]  /*59e0*/  @!P0 EXIT ;  /* 0x000000000000894d */ /* 0x008fea0003800000 */
[----:B------:R-:W-:Y:S01]  /*59f0*/  BAR.SYNC.DEFER_BLOCKING 0x6, 0xa0 ;  /* 0x0182800000007b1d */ /* 0x000fe20000010000 */
[C---:B------:R-:W-:Y:S01]  /*5a00*/  IMAD.SHL.U32 R5, R165.reuse, 0x40, RZ ;  /* 0x00000040a5057824 */ /* 0x040fe200078e00ff */
[C---:B------:R-:W-:Y:S01]  /*5a10*/  LOP3.LUT R157, R165.reuse, 0x1, RZ, 0xc0, !PT ;  /* 0x00000001a59d7812 */ /* 0x040fe200078ec0ff */
[C---:B------:R-:W-:Y:S02]  /*5a20*/  IMAD.U32 R2, R165.reuse, 0x10000, RZ ;  /* 0x00010000a5027824 */ /* 0x040fe400078e00ff */
[----:B------:R-:W-:Y:S01]  /*5a30*/  IMAD.SHL.U32 R156, R165, 0x8, RZ ;  /* 0x00000008a59c7824 */ /* 0x000fe200078e00ff */
[----:B------:R-:W-:Y:S02]  /*5a40*/  UMOV UR49, 0x400 ;  /* 0x0000040000317882 */ /* 0x000fe40000000000 */
[----:B------:R-:W1:Y:S01]  /*5a50*/  LDC R155, c[0x0][0x370] ;  /* 0x0000dc00ff9b7b82 */ /* 0x000e620000000800 */
[----:B------:R-:W-:Y:S01]  /*5a60*/  ULEA UR49, UR45, UR49, 0x18 ;  /* 0x000000312d317291 */ /* 0x000fe2000f8ec0ff */
[----:B------:R-:W-:Y:S01]  /*5a70*/  ISETP.NE.U32.AND P0, PT, R157, 0x1, PT ;  /* 0x000000019d00780c */ /* 0x000fe20003f05070 */
[----:B------:R-:W-:Y:S01]  /*5a80*/  IMAD.MOV.U32 R164, RZ, RZ, 0x2 ;  /* 0x00000002ffa47424 */ /* 0x000fe200078e00ff */
[----:B------:R-:W-:Y:S01]  /*5a90*/  LOP3.LUT R7, R5, 0x1c0, RZ, 0xc0, !PT ;  /* 0x000001c005077812 */ /* 0x000fe200078ec0ff */
[----:B------:R-:W-:Y:S01]  /*5aa0*/  UIADD3 UR4, UPT, UPT, UR49, 0x400, URZ ;  /* 0x0000040031047890 */ /* 0x000fe2000fffe0ff */
[----:B------:R-:W-:Y:S01]  /*5ab0*/  LOP3.LUT R2, R2, 0x600000, RZ, 0xc0, !PT ;  /* 0x0060000002027812 */ /* 0x000fe200078ec0ff */
[----:B------:R-:W-:Y:S01]  /*5ac0*/  IMAD.MOV.U32 R163, RZ, RZ, 0x4 ;  /* 0x00000004ffa37424 */ /* 0x000fe200078e00ff */
[----:B------:R-:W2:Y:S01]  /*5ad0*/  LDC R74, c[0x0][0xf0c] ;  /* 0x0003c300ff4a7b82 */ /* 0x000ea20000000800 */
[----:B------:R-:W-:Y:S01]  /*5ae0*/  R2P PR, R165, 0x6 ;  /* 0x00000006a5007804 */ /* 0x000fe20000000000 */
[----:B------:R-:W-:Y:S01]  /*5af0*/  IMAD.MOV.U32 R162, RZ, RZ, 0x1 ;  /* 0x00000001ffa27424 */ /* 0x000fe200078e00ff */
[----:B------:R-:W-:Y:S01]  /*5b00*/  LOP3.LUT R156, R7, 0x38, R156, 0xf8, !PT ;  /* 0x00000038079c7812 */ /* 0x000fe200078ef89c */
[----:B------:R-:W-:Y:S01]  /*5b10*/  IMAD.MOV.U32 R79, RZ, RZ, RZ ;  /* 0x000000ffff4f7224 */ /* 0x000fe200078e00ff */
[----:B------:R-:W-:Y:S01]  /*5b20*/  P2R R0, PR, RZ, 0x1 ;  /* 0x00000001ff007803 */ /* 0x000fe20000000000 */
[----:B------:R-:W-:Y:S01]  /*5b30*/  IMAD.MOV.U32 R169, RZ, RZ, RZ ;  /* 0x000000ffffa97224 */ /* 0x000fe200078e00ff */
[----:B------:R-:W-:Y:S01]  /*5b40*/  LOP3.LUT R156, R156, 0x1e00, R5, 0xf8, !PT ;  /* 0x00001e009c9c7812 */ /* 0x000fe200078ef805 */
[----:B------:R-:W3:Y:S01]  /*5b50*/  LDC R153, c[0x0][0xf20] ;  /* 0x0003c800ff997b82 */ /* 0x000ee20000000800 */
[----:B------:R-:W4:Y:S01]  /*5b60*/  LDS R3, [UR49+0x180] ;  /* 0x00018031ff037984 */ /* 0x000f220008000800 */
[----:B------:R-:W-:Y:S01]  /*5b70*/  LOP3.LUT R165, R165, 0x60, RZ, 0xc0, !PT ;  /* 0x00000060a5a57812 */ /* 0x000fe200078ec0ff */
[----:B------:R-:W-:Y:S01]  /*5b80*/  IMAD.MOV.U32 R161, RZ, RZ, RZ ;  /* 0x000000ffffa17224 */ /* 0x000fe200078e00ff */
[----:B------:R-:W-:Y:S01]  /*5b90*/  SEL R164, R164, 0xfffffffe, !P1 ;  /* 0xfffffffea4a47807 */ /* 0x000fe20004800000 */
[----:B------:R-:W-:Y:S01]  /*5ba0*/  IMAD.U32 R159, RZ, RZ, UR4 ;  /* 0x00000004ff9f7e24 */ /* 0x000fe2000f8e00ff */
[----:B------:R-:W-:Y:S01]  /*5bb0*/  SEL R163, R163, 0xfffffffc, !P2 ;  /* 0xfffffffca3a37807 */ /* 0x000fe20005000000 */
[----:B------:R-:W1:Y:S01]  /*5bc0*/  LDCU.64 UR52, c[0x0][0x348] ;  /* 0x00006900ff3477ac */ /* 0x000e620008000a00 */
[----:B------:R-:W1:Y:S01]  /*5bd0*/  LDC R73, c[0x0][0xf30] ;  /* 0x0003cc00ff497b82 */ /* 0x000e620000000800 */
[----:B------:R-:W1:Y:S01]  /*5be0*/  LDCU.64 UR36, c[0x0][0xc88] ;  /* 0x00019100ff2477ac */ /* 0x000e620008000a00 */
[----:B------:R-:W1:Y:S06]  /*5bf0*/  LDCU.64 UR38, c[0x0][0xc90] ;  /* 0x00019200ff2677ac */ /* 0x000e6c0008000a00 */
[----:B------:R-:W1:Y:S01]  /*5c00*/  LDC.64 R148, c[0x0][0xf10] ;  /* 0x0003c400ff947b82 */ /* 0x000e620000000a00 */
[----:B------:R-:W-:Y:S01]  /*5c10*/  UMOV UR50, URZ ;  /* 0x000000ff00327c82 */ /* 0x000fe20008000000 */
[----:B------:R-:W-:-:S06]  /*5c20*/  UMOV UR51, URZ ;  /* 0x000000ff00337c82 */ /* 0x000fcc0008000000 */
[----:B------:R-:W1:Y:S08]  /*5c30*/  LDC.64 R70, c[0x0][0xf18] ;  /* 0x0003c600ff467b82 */ /* 0x000e700000000a00 */
[----:B------:R-:W1:Y:S08]  /*5c40*/  LDC.64 R68, c[0x0][0xf28] ;  /* 0x0003ca00ff447b82 */ /* 0x000e700000000a00 */
[----:B------:R-:W1:Y:S01]  /*5c50*/  LDC.64 R146, c[0x0][0xcb0] ;  /* 0x00032c00ff927b82 */ /* 0x000e620000000a00 */
[----:B----4-:R-:W-:-:S07]  /*5c60*/  IMAD.IADD R2, R3, 0x1, R2 ;  /* 0x0000000103027824 */ /* 0x010fce00078e0202 */
[----:B------:R-:W4:Y:S08]  /*5c70*/  LDC.64 R144, c[0x0][0xca8] ;  /* 0x00032a00ff907b82 */ /* 0x000f300000000a00 */
[----:B--23--:R-:W1:Y:S02]  /*5c80*/  LDC R154, c[0x0][0x374] ;  /* 0x0000dd00ff9a7b82 */ /* 0x00ce640000000800 */
.L_x_146:
[----:B------:R-:W-:Y:S02]  /*5c90*/  LEA R0, R169, UR49, 0x3 ;  /* 0x00000031a9007c11 */ /* 0x000fe4000f8e18ff */
[----:B------:R-:W-:Y:S02]  /*5ca0*/  SHF.L.U32 R3, R161, 0x1f, RZ ;  /* 0x0000001fa1037819 */ /* 0x000fe400000006ff */
[----:B-1----:R-:W-:Y:S02]  /*5cb0*/  LEA R16, R169, UR49, 0x4 ;  /* 0x00000031a9107c11 */ /* 0x002fe4000f8e20ff */
[----:B------:R-:W2:Y:S02]  /*5cc0*/  SYNCS.PHASECHK.TRANS64.TRYWAIT P0, [R0+URZ+0x100], R3 ;  /* 0x00010003000075a7 */ /* 0x000ea400080011ff */
[----:B--23--:R-:W-:Y:S05]  /*5cd0*/  @!P0 BRA `(.L_x_102) ;  /* 0x0000006c00348947 */ /* 0x00cfea0003800000 */
.L_x_199:
[----:B------:R-:W3:Y:S01]  /*5ce0*/  LDC.64 R14, c[0x0][0xf10] ;  /* 0x0003c400ff0e7b82 */ /* 0x000ee20000000a00 */
[----:B------:R-:W4:Y:S01]  /*5cf0*/  LDS.128 R16, [R16+0x160] ;  /* 0x0001600010107984 */ /* 0x000f220000000c00 */
[----:B-1----:R-:W-:Y:S01]  /*5d00*/  ISETP.NE.AND P1, PT, R73, 0x1, PT ;  /* 0x000000014900780c */ /* 0x002fe20003f25270 */
[----:B--2---:R-:W-:Y:S01]  /*5d10*/  VIADD R0, R0, 0x110 ;  /* 0x0000011000007836 */ /* 0x004fe20000000000 */
[----:B------:R-:W-:Y:S04]  /*5d20*/  ISETP.GE.AND P0, PT, R72, 0x1, PT ;  /* 0x000000014800780c */ /* 0x000fe80003f06270 */
[----:B------:R-:W1:Y:S01]  /*5d30*/  LDC.64 R12, c[0x0][0xf18] ;  /* 0x0003c600ff0c7b82 */ /* 0x000e620000000a00 */
[----:B------:R-:W-:Y:S01]  /*5d40*/  PRMT R0, RZ, 0x654, R0 ;  /* 0x00000654ff007816 */ /* 0x000fe20000000000 */
[----:B------:R-:W-:Y:S01]  /*5d50*/  @!PT LDS RZ, [RZ] ;  /* 0x00000000fffff984 */ /* 0x000fe20000000800 */
[----:B------:R-:W-:Y:S01]  /*5d60*/  @!PT LDS RZ, [RZ] ;  /* 0x00000000fffff984 */ /* 0x000fe20000000800 */
[----:B------:R-:W-:Y:S01]  /*5d70*/  @!PT LDS RZ, [RZ] ;  /* 0x00000000fffff984 */ /* 0x000fe20000000800 */
[----:B------:R-:W-:Y:S01]  /*5d80*/  @!PT LDS RZ, [RZ] ;  /* 0x00000000fffff984 */ /* 0x000fe20000000800 */
[----:B------:R2:W-:Y:S06]  /*5d90*/  MEMBAR.ALL.CTA ;  /* 0x0000000000007992 */ /* 0x0005ec0000008000 */
[----:B--2---:R-:W2:Y:S01]  /*5da0*/  FENCE.VIEW.ASYNC.S ;  /* 0x00000000000073c6 */ /* 0x004ea20000000000 */
[----:B------:R-:W1:Y:S08]  /*5db0*/  @!P1 LDC R11, c[0x0][0xf20] ;  /* 0x0003c800ff0b9b82 */ /* 0x000e700000000800 */
[----:B------:R-:W1:Y:S01]  /*5dc0*/  @!P1 LDC R10, c[0x0][0xf0c] ;  /* 0x0003c300ff0a9b82 */ /* 0x000e620000000800 */
[----:B--2---:R2:W-:Y:S01]  /*5dd0*/  SYNCS.ARRIVE.TRANS64.RED.A1T0 RZ, [R0+URZ], RZ ;  /* 0x000000ff00ff79a7 */ /* 0x0045e200081004ff */
[----:B----4-:R-:W-:Y:S04]  /*5de0*/  LOP3.LUT P4, RZ, R18, 0x1, RZ, 0xc0, !PT ;  /* 0x0000000112ff7812 */ /* 0x010fe8000788c0ff */
[----:B------:R-:W-:Y:S09]  /*5df0*/  P2R R166, PR, RZ, 0x10 ;  /* 0x00000010ffa67803 */ /* 0x000ff20000000000 */
[----:B------:R-:W-:Y:S02]  /*5e00*/  @P4 MOV R77, R16 ;  /* 0x00000010004d4202 */ /* 0x000fe40000000f00 */
[----:B------:R-:W-:Y:S01]  /*5e10*/  @P4 LOP3.LUT R75, R17, 0xffff, RZ, 0xc0, !PT ;  /* 0x0000ffff114b4812 */ /* 0x000fe200078ec0ff */
[----:B--23--:R-:W-:Y:S06]  /*5e20*/  @!P0 BRA `(.L_x_103) ;  /* 0x0000000000a48947 */ /* 0x00cfec0003800000 */
        /* <DEDUP_REMOVED lines=10> */
[----:B------:R-:W-:Y:S03]  /*5ed0*/  SEL R7, R155, R22, !P3 ;  /* 0x000000169b077207 */ /* 0x000fe60005800000 */
[-C--:B------:R-:W-:Y:S01]  /*5ee0*/  IMAD.HI.U32 R22, R3, R68.reuse, RZ ;  /* 0x0000004403167227 */ /* 0x080fe200078e00ff */
[----:B------:R-:W-:Y:S03]  /*5ef0*/  SHF.R.U32.HI R26, RZ, R149, R26 ;  /* 0x00000095ff1a7219 */ /* 0x000fe6000001161a */
[----:B------:R-:W-:Y:S01]  /*5f00*/  IMAD.HI.U32 R24, R7, R68, RZ ;  /* 0x0000004407187227 */ /* 0x000fe200078e00ff */
[----:B------:R-:W-:Y:S02]  /*5f10*/  @P2 SHF.R.U32.HI R3, RZ, R69, R22 ;  /* 0x00000045ff032219 */ /* 0x000fe40000011616 */
[----:B------:R-:W-:Y:S02]  /*5f20*/  SHF.R.U32.HI R22, RZ, R153, R28 ;  /* 0x00000099ff167219 */ /* 0x000fe4000001161c */
[----:B------:R-:W-:Y:S01]  /*5f30*/  @P2 SHF.R.U32.HI R7, RZ, R69, R24 ;  /* 0x00000045ff072219 */ /* 0x000fe20000011618 */
[C---:B------:R-:W-:Y:S01]  /*5f40*/  IMAD R4, R72.reuse, R3, RZ ;  /* 0x0000000348047224 */ /* 0x040fe200078e02ff */
[----:B------:R-:W-:Y:S02]  /*5f50*/  SEL R5, R75, R22, !P0 ;  /* 0x000000164b057207 */ /* 0x000fe40004000000 */
[----:B------:R-:W-:Y:S01]  /*5f60*/  SEL R3, R77, R26, !P3 ;  /* 0x0000001a4d037207 */ /* 0x000fe20005800000 */
[----:B------:R-:W-:Y:S01]  /*5f70*/  IMAD R6, R72, R7, RZ ;  /* 0x0000000748067224 */ /* 0x000fe200078e02ff */
[C---:B------:R-:W-:Y:S01]  /*5f80*/  ISETP.GE.AND P0, PT, R5.reuse, R4, PT ;  /* 0x000000040500720c */ /* 0x040fe20003f06270 */
[----:B------:R-:W-:Y:S03]  /*5f90*/  IMAD.HI.U32 R8, R5, R68, RZ ;  /* 0x0000004405087227 */ /* 0x000fe600078e00ff */
[----:B------:R-:W-:Y:S01]  /*5fa0*/  ISETP.GE.OR P0, PT, R3, R6, P0 ;  /* 0x000000060300720c */ /* 0x000fe20000706670 */
[----:B------:R-:W-:Y:S01]  /*5fb0*/  IMAD.MOV R6, RZ, RZ, -R3 ;  /* 0x000000ffff067224 */ /* 0x000fe200078e0a03 */
[-C--:B------:R-:W-:Y:S03]  /*5fc0*/  SHF.R.U32.HI R8, RZ, R69.reuse, R8 ;  /* 0x00000045ff087219 */ /* 0x080fe60000011608 */
[----:B------:R-:W-:Y:S01]  /*5fd0*/  IMAD R77, R74, R6, R77 ;  /* 0x000000064a4d7224 */ /* 0x000fe200078e024d */
[----:B------:R-:W-:Y:S05]  /*5fe0*/  SEL R9, R5, R8, !P2 ;  /* 0x0000000805097207 */ /* 0x000fea0005000000 */
[----:B------:R-:W-:Y:S02]  /*5ff0*/  IMAD.MOV R8, RZ, RZ, -R9 ;  /* 0x000000ffff087224 */ /* 0x000fe400078e0a09 */
[C---:B------:R-:W-:Y:S04]  /*6000*/  @!P0 IMAD.HI.U32 R4, R3.reuse, R68, RZ ;  /* 0x0000004403048227 */ /* 0x040fe800078e00ff */
[----:B------:R-:W-:Y:S01]  /*6010*/  IMAD R8, R72, R8, R5 ;  /* 0x0000000848087224 */ /* 0x000fe200078e0205 */
[----:B------:R-:W-:Y:S04]  /*6020*/  @!P0 SHF.R.U32.HI R4, RZ, R69, R4 ;  /* 0x00000045ff048219 */ /* 0x000fe80000011604 */
[----:B------:R-:W-:Y:S02]  /*6030*/  @!P0 SEL R0, R3, R4, !P2 ;  /* 0x0000000403008207 */ /* 0x000fe40005000000 */
[----:B------:R-:W-:Y:S02]  /*6040*/  IADD3 R4, PT, PT, -R5, RZ, RZ ;  /* 0x000000ff05047210 */ /* 0x000fe40007ffe1ff */
[----:B------:R-:W-:Y:S01]  /*6050*/  @!P0 IADD3 R9, PT, PT, R9, -R0, RZ ;  /* 0x8000000009098210 */ /* 0x000fe20007ffe0ff */
[----:B------:R-:W-:Y:S02]  /*6060*/  @!P0 IMAD R0, R7, R8, R0 ;  /* 0x0000000807008224 */ /* 0x000fe400078e0200 */
[----:B------:R-:W-:Y:S02]  /*6070*/  IMAD R75, R70, R4, R75 ;  /* 0x00000004464b7224 */ /* 0x000fe400078e024b */
[----:B------:R-:W-:Y:S02]  /*6080*/  @!P0 IMAD R5, R9, R72, R3 ;  /* 0x0000004809058224 */ /* 0x000fe400078e0203 */
[----:B------:R-:W-:Y:S04]  /*6090*/  @!P0 IMAD.MOV.U32 R3, RZ, RZ, R0 ;  /* 0x000000ffff038224 */ /* 0x000fe800078e0000 */
[----:B------:R-:W-:Y:S02]  /*60a0*/  IMAD R77, R3, R74, R77 ;  /* 0x0000004a034d7224 */ /* 0x000fe400078e024d */
[----:B------:R-:W-:Y:S07]  /*60b0*/  IMAD R75, R5, R70, R75 ;  /* 0x00000046054b7224 */ /* 0x000fee00078e024b */
.L_x_103:
[----:B-1----:R-:W-:Y:S01]  /*60c0*/  @!P1 IMAD.HI.U32 R4, R75, R13, RZ ;  /* 0x0000000d4b049227 */ /* 0x002fe200078e00ff */
[----:B------:R-:W-:Y:S01]  /*60d0*/  @!P1 ISETP.NE.AND P0, PT, R12, 0x1, PT ;  /* 0x000000010c00980c */ /* 0x000fe20003f05270 */
[----:B------:R-:W-:Y:S01]  /*60e0*/  USHF.L.U32 UR42, UR19, 0x7, URZ ;  /* 0x00000007132a7899 */ /* 0x000fe200080006ff */
[----:B------:R-:W-:Y:S01]  /*60f0*/  @!P1 ISETP.NE.AND P2, PT, R10, 0x1, PT ;  /* 0x000000010a00980c */ /* 0x000fe20003f45270 */
[----:B------:R-:W-:Y:S01]  /*6100*/  @!P1 IMAD.HI.U32 R0, R77, R14, RZ ;  /* 0x0000000e4d009227 */ /* 0x000fe200078e00ff */
[----:B------:R-:W-:Y:S01]  /*6110*/  @!P1 SHF.R.U32.HI R4, RZ, R11, R4 ;  /* 0x0000000bff049219 */ /* 0x000fe20000011604 */
[----:B------:R-:W-:Y:S01]  /*6120*/  BSSY.RECONVERGENT B6, `(.L_x_104) ;  /* 0x000002c000067945 */ /* 0x000fe20003800200 */
[----:B------:R-:W-:Y:S01]  /*6130*/  @P4 SHF.R.U32.HI R160, RZ, 0x10, R17 ;  /* 0x00000010ffa04819 */ /* 0x000fe20000011611 */
[----:B------:R-:W-:Y:S01]  /*6140*/  VIADD R169, R169, 0x1 ;  /* 0x00000001a9a97836 */ /* 0x000fe20000000000 */
[----:B------:R-:W-:Y:S01]  /*6150*/  @!P1 SEL R3, R75, R4, !P0 ;  /* 0x000000044b039207 */ /* 0x000fe20004000000 */
[----:B------:R-:W-:Y:S01]  /*6160*/  IMAD.SHL.U32 R168, R20, 0x100, RZ ;  /* 0x0000010014a87824 */ /* 0x000fe200078e00ff */
[----:B------:R-:W-:Y:S02]  /*6170*/  @!P1 SHF.R.U32.HI R0, RZ, R15, R0 ;  /* 0x0000000fff009219 */ /* 0x000fe40000011600 */
[----:B------:R-:W-:Y:S02]  /*6180*/  LOP3.LUT P0, RZ, R159, 0x3f0, RZ, 0xc0, !PT ;  /* 0x000003f09fff7812 */ /* 0x000fe4000780c0ff */
[----:B------:R-:W-:Y:S05]  /*6190*/  @!P1 SEL R4, R77, R0, !P2 ;  /* 0x000000004d049207 */ /* 0x000fea0005000000 */
[----:B------:R-:W-:Y:S02]  /*61a0*/  @!P1 IMAD.IADD R0, R3, 0x1, -R4 ;  /* 0x0000000103009824 */ /* 0x000fe400078e0a04 */
[----:B------:R-:W-:Y:S02]  /*61b0*/  @!P1 IMAD.IADD R3, R4, 0x1, -R3 ;  /* 0x0000000104039824 */ /* 0x000fe400078e0a03 */
[----:B------:R-:W-:Y:S02]  /*61c0*/  @!P1 IMAD R77, R0, R10, R77 ;  /* 0x0000000a004d9224 */ /* 0x000fe400078e024d */
[----:B------:R-:W-:Y:S01]  /*61d0*/  @!P1 IMAD R75, R3, R12, R75 ;  /* 0x0000000c034b9224 */ /* 0x000fe200078e024b */
[----:B------:R-:W-:Y:S06]  /*61e0*/  @!P0 BRA `(.L_x_105) ;  /* 0x00000000007c8947 */ /* 0x000fec0003800000 */
[----:B------:R-:W1:Y:S01]  /*61f0*/  LDCU.64 UR8, c[0x4][0x80] ;  /* 0x01001000ff0877ac */ /* 0x000e620008000a00 */
[----:B------:R-:W-:Y:S01]  /*6200*/  MOV R16, 0x0 ;  /* 0x0000000000107802 */ /* 0x000fe20000000f00 */
[----:B------:R-:W-:Y:S02]  /*6210*/  HFMA2 R12, -RZ, RZ, 0, 5.9604644775390625e-08 ;  /* 0x00000001ff0c7431 */ /* 0x000fe400000001ff */
[----:B------:R-:W-:Y:S01]  /*6220*/  IMAD.MOV.U32 R8, RZ, RZ, 0x70 ;  /* 0x00000070ff087424 */ /* 0x000fe200078e00ff */
[----:B------:R2:W3:Y:S01]  /*6230*/  LDC.64 R14, c[0x4][R16] ;  /* 0x01000000100e7b82 */ /* 0x0004e20000000a00 */
[----:B------:R-:W4:Y:S01]  /*6240*/  LDCU.64 UR6, c[0x4][0x88] ;  /* 0x01001100ff0677ac */ /* 0x000f220008000a00 */
[----:B------:R-:W-:Y:S01]  /*6250*/  IMAD.MOV.U32 R13, RZ, RZ, RZ ;  /* 0x000000ffff0d7224 */ /* 0x000fe200078e00ff */
[----:B------:R-:W2:Y:S01]  /*6260*/  LDCU.64 UR4, c[0x4][0x8] ;  /* 0x01000100ff0477ac */ /* 0x000ea20008000a00 */
[----:B-1----:R-:W-:Y:S01]  /*6270*/  MOV R5, UR9 ;  /* 0x0000000900057c02 */ /* 0x002fe20008000f00 */
[----:B------:R-:W-:Y:S01]  /*6280*/  IMAD.U32 R4, RZ, RZ, UR8 ;  /* 0x00000008ff047e24 */ /* 0x000fe2000f8e00ff */
[----:B----4-:R-:W-:Y:S01]  /*6290*/  MOV R7, UR7 ;  /* 0x0000000700077c02 */ /* 0x010fe20008000f00 */
[----:B------:R-:W-:Y:S01]  /*62a0*/  IMAD.U32 R6, RZ, RZ, UR6 ;  /* 0x00000006ff067e24 */ /* 0x000fe2000f8e00ff */
[----:B--2---:R-:W-:Y:S01]  /*62b0*/  MOV R11, UR5 ;  /* 0x00000005000b7c02 */ /* 0x004fe20008000f00 */
[----:B------:R-:W-:Y:S02]  /*62c0*/  IMAD.U32 R10, RZ, RZ, UR4 ;  /* 0x00000004ff0a7e24 */ /* 0x000fe4000f8e00ff */
[----:B------:R-:W-:Y:S07]  /*62d0*/  LEPC R20, `(.L_x_106) ;  /* 0x000000001014794e */ /* 0x000fee0000000000 */
[----:B---3-5:R-:W-:Y:S05]  /*62e0*/  CALL.ABS.NOINC R14 ;  /* 0x000000000e007343 */ /* 0x028fea0003c00000 */
.L_x_106:
[----:B------:R-:W1:Y:S01]  /*62f0*/  LDCU.64 UR8, c[0x4][0x80] ;  /* 0x01001000ff0877ac */ /* 0x000e620008000a00 */
[----:B------:R-:W2:Y:S01]  /*6300*/  LDC.64 R16, c[0x4][R16] ;  /* 0x0100000010107b82 */ /* 0x000ea20000000a00 */
[----:B------:R-:W-:Y:S02]  /*6310*/  HFMA2 R12, -RZ, RZ, 0, 5.9604644775390625e-08 ;  /* 0x00000001ff0c7431 */ /* 0x000fe400000001ff */
[----:B------:R-:W-:Y:S02]  /*6320*/  IMAD.MOV.U32 R8, RZ, RZ, 0x70 ;  /* 0x00000070ff087424 */ /* 0x000fe400078e00ff */
[----:B------:R-:W-:Y:S01]  /*6330*/  IMAD.MOV.U32 R13, RZ, RZ, RZ ;  /* 0x000000ffff0d7224 */ /* 0x000fe200078e00ff */
[----:B------:R-:W3:Y:S01]  /*6340*/  LDCU.64 UR6, c[0x4][0x88] ;  /* 0x01001100ff0677ac */ /* 0x000ee20008000a00 */
[----:B------:R-:W4:Y:S01]  /*6350*/  LDCU.64 UR4, c[0x4][0x8] ;  /* 0x01000100ff0477ac */ /* 0x000f220008000a00 */
[----:B-1----:R-:W-:Y:S02]  /*6360*/  MOV R4, UR8 ;  /* 0x0000000800047c02 */ /* 0x002fe40008000f00 */
[----:B------:R-:W-:Y:S02]  /*6370*/  MOV R5, UR9 ;  /* 0x0000000900057c02 */ /* 0x000fe40008000f00 */
[----:B---3--:R-:W-:Y:S01]  /*6380*/  MOV R7, UR7 ;  /* 0x0000000700077c02 */ /* 0x008fe20008000f00 */
[----:B------:R-:W-:Y:S01]  /*6390*/  IMAD.U32 R6, RZ, RZ, UR6 ;  /* 0x00000006ff067e24 */ /* 0x000fe2000f8e00ff */
[----:B----4-:R-:W-:Y:S01]  /*63a0*/  MOV R11, UR5 ;  /* 0x00000005000b7c02 */ /* 0x010fe20008000f00 */
[----:B------:R-:W-:Y:S02]  /*63b0*/  IMAD.U32 R10, RZ, RZ, UR4 ;  /* 0x00000004ff0a7e24 */ /* 0x000fe4000f8e00ff */
[----:B------:R-:W-:Y:S07]  /*63c0*/  LEPC R20, `(.L_x_105) ;  /* 0x000000001014794e */ /* 0x000fee0000000000 */
[----:B--2---:R-:W-:Y:S05]  /*63d0*/  CALL.ABS.NOINC R16 ;  /* 0x0000000010007343 */ /* 0x004fea0003c00000 */
.L_x_105:
[----:B------:R-:W-:Y:S05]  /*63e0*/  BSYNC.RECONVERGENT B6 ;  /* 0x0000000000067941 */ /* 0x000fea0003800200 */
.L_x_104:
[----:B------:R-:W-:Y:S01]  /*63f0*/  ISETP.NE.U32.AND P4, PT, R146, RZ, PT ;  /* 0x000000ff9200720c */ /* 0x000fe20003f85070 */
[----:B------:R-:W-:Y:S01]  /*6400*/  UISETP.NE.AND UP2, UPT, UR48, URZ, UPT ;  /* 0x000000ff3000728c */ /* 0x000fe2000bf45270 */
[----:B------:R-:W-:Y:S01]  /*6410*/  ISETP.NE.U32.AND P2, PT, RZ, UR36, PT ;  /* 0x00000024ff007c0c */ /* 0x000fe2000bf45070 */
[----:B------:R-:W-:Y:S01]  /*6420*/  UISETP.NE.U32.AND UP1, UPT, UR38, URZ, UPT ;  /* 0x000000ff2600728c */ /* 0x000fe2000bf25070 */
[----:B------:R-:W-:Y:S01]  /*6430*/  ISETP.NE.AND.EX P4, PT, R147, RZ, PT, P4 ;  /* 0x000000ff9300720c */ /* 0x000fe20003f85340 */
[----:B------:R-:W-:Y:S01]  /*6440*/  UPLOP3.LUT UP0, UPT, UPT, UPT, UPT, 0x40, 0x4 ;  /* 0x000000000004789c */ /* 0x000fe20003f0e870 */
[----:B------:R-:W-:Y:S01]  /*6450*/  ISETP.NE.AND.EX P2, PT, RZ, UR37, PT, P2 ;  /* 0x00000025ff007c0c */ /* 0x000fe2000bf45320 */
[----:B------:R-:W-:Y:S01]  /*6460*/  UISETP.NE.AND.EX UP1, UPT, UR39, URZ, UPT, UP1 ;  /* 0x000000ff2700728c */ /* 0x000fe2000bf25310 */
[----:B------:R-:W-:Y:S04]  /*6470*/  PLOP3.LUT P1, PT, PT, PT, UP2, 0x80, 0x8 ;  /* 0x000000000008781c */ /* 0x000fe80003f2f028 */
[----:B------:R-:W-:Y:S06]  /*6480*/  @UP2 UPLOP3.LUT UP0, UPT, UPT, UPT, UP1, 0x80, 0x8 ;  /* 0x000000000008289c */ /* 0x000fec0003f0f010 */
[----:B------:R-:W-:Y:S01]  /*6490*/  PLOP3.LUT P0, PT, PT, PT, UP0, 0x80, 0x8 ;  /* 0x000000000008781c */ /* 0x000fe20003f0f008 */
[----:B------:R-:W-:Y:S01]  /*64a0*/  @!UPT UIADD3 URZ, UPT, UPT, URZ, URZ, URZ ;  /* 0x000000fffffff290 */ /* 0x000fe2000fffe0ff */
[----:B------:R-:W-:Y:S11]  /*64b0*/  BRA.U !UP1, `(.L_x_107) ;  /* 0x0000000109387547 */ /* 0x000ff6000b800000 */
[----:B------:R-:W-:Y:S01]  /*64c0*/  UISETP.NE.U32.AND UP0, UPT, UR36, URZ, UPT ;  /* 0x000000ff2400728c */ /* 0x000fe2000bf05070 */
[----:B------:R-:W-:Y:S02]  /*64d0*/  HFMA2 R0, -RZ, RZ, 0, 5.9604644775390625e-08 ;  /* 0x00000001ff007431 */ /* 0x000fe400000001ff */
[----:B------:R-:W-:Y:S01]  /*64e0*/  IMAD.MOV.U32 R151, RZ, RZ, 0x1 ;  /* 0x00000001ff977424 */ /* 0x000fe200078e00ff */
[----:B------:R-:W-:Y:S06]  /*64f0*/  UISETP.NE.AND.EX UP0, UPT, UR37, URZ, UPT, UP0 ;  /* 0x000000ff2500728c */ /* 0x000fec000bf05300 */
[----:B------:R-:W-:Y:S05]  /*6500*/  PLOP3.LUT P3, PT, PT, PT, UP0, 0x80, 0x8 ;  /* 0x000000000008781c */ /* 0x000fea0003f6f008 */
[----:B------:R-:W1:Y:S01]  /*6510*/  @UP0 LDCU.64 UR6, c[0x0][0xc88] ;  /* 0x00019100ff0607ac */ /* 0x000e620008000a00 */
[----:B------:R-:W-:Y:S07]  /*6520*/  @UP0 UIMAD UR4, UR44, UR38, URZ ;  /* 0x000000262c0402a4 */ /* 0x000fee000f8e02ff */
[----:B------:R-:W-:Y:S01]  /*6530*/  @!P3 PRMT R151, R0, 0x7610, R151 ;  /* 0x000076100097b816 */ /* 0x000fe20000000097 */
[----:B-1----:R-:W-:Y:S03]  /*6540*/  @UP0 UIMAD.WIDE UR6, UR4, 0x4, UR6 ;  /* 0x00000004040608a5 */ /* 0x002fe6000f8e0206 */
[----:B------:R-:W1:Y:S03]  /*6550*/  @!UP0 LDCU UR4, c[0x0][0xc80] ;  /* 0x00019000ff0487ac */ /* 0x000e660008000800 */
[----:B------:R-:W-:Y:S01]  /*6560*/  IMAD.U32 R4, RZ, RZ, UR6 ;  /* 0x00000006ff047e24 */ /* 0x000fe2000f8e00ff */
[----:B------:R-:W-:Y:S05]  /*6570*/  MOV R5, UR7 ;  /* 0x0000000700057c02 */ /* 0x000fea0008000f00 */
[----:B-----5:R2:W5:Y:S02]  /*6580*/  @P3 LDG.E R83, desc[UR46][R4.64] ;  /* 0x0000002e04533981 */ /* 0x020564000c1e1900 */
[----:B-12---:R-:W-:Y:S02]  /*6590*/  @!P3 IMAD.U32 R83, RZ, RZ, UR4 ;  /* 0x00000004ff53be24 */ /* 0x006fe4000f8e00ff */
.L_x_107:
[----:B------:R-:W-:Y:S05]  /*65a0*/  @!P4 BRA `(.L_x_108) ;  /* 0x000000000020c947 */ /* 0x000fea0003800000 */
[----:B------:R-:W-:Y:S04]  /*65b0*/  ISETP.NE.U32.AND P3, PT, R144, RZ, PT ;  /* 0x000000ff9000720c */ /* 0x000fe80003f65070 */
[----:B------:R-:W-:Y:S11]  /*65c0*/  ISETP.NE.AND.EX P3, PT, R145, RZ, PT, P3 ;  /* 0x000000ff9100720c */ /* 0x000ff60003f65330 */
[----:B------:R-:W-:Y:S02]  /*65d0*/  @!UPT UIADD3 URZ, UPT, UPT, URZ, URZ, URZ ;  /* 0x000000fffffff290 */ /* 0x000fe4000fffe0ff */
[----:B------:R-:W1:Y:S01]  /*65e0*/  @P3 LDC.64 R4, c[0x0][0xca8] ;  /* 0x00032a00ff043b82 */ /* 0x000e620000000a00 */
[----:B------:R-:W-:Y:S04]  /*65f0*/  @P3 IMAD R0, R146, UR44, RZ ;  /* 0x0000002c92003c24 */ /* 0x000fe8000f8e02ff */
[----:B-1----:R-:W-:Y:S05]  /*6600*/  @P3 IMAD.WIDE R4, R0, 0x4, R4 ;  /* 0x0000000400043825 */ /* 0x002fea00078e0204 */
[----:B-----5:R1:W5:Y:S02]  /*6610*/  @P3 LDG.E R76, desc[UR46][R4.64] ;  /* 0x0000002e044c3981 */ /* 0x020364000c1e1900 */
[----:B-1----:R-:W2:Y:S02]  /*6620*/  @!P3 LDC R76, c[0x0][0xca0] ;  /* 0x00032800ff4cbb82 */ /* 0x002ea40000000800 */
.L_x_108:
[----:B-----5:R-:W-:Y:S01]  /*6630*/  FSETP.NEU.AND P3, PT, R83, RZ, PT ;  /* 0x000000ff5300720b */ /* 0x020fe20003f6d000 */
[----:B------:R-:W-:Y:S01]  /*6640*/  IMAD.SHL.U32 R178, R156, 0x2, RZ ;  /* 0x000000029cb27824 */ /* 0x000fe200078e00ff */
[----:B------:R-:W-:Y:S01]  /*6650*/  SEL R5, RZ, 0xffffffff, P2 ;  /* 0xffffffffff057807 */ /* 0x000fe20001000000 */
[----:B------:R-:W-:Y:S01]  /*6660*/  IMAD.SHL.U32 R86, R163, 0x10, RZ ;  /* 0x00000010a3567824 */ /* 0x000fe200078e00ff */
[----:B------:R-:W-:Y:S01]  /*6670*/  @P1 LOP3.LUT P2, RZ, R151, 0xff, RZ, 0xc0, !PT ;  /* 0x000000ff97ff1812 */ /* 0x000fe2000784c0ff */
[----:B------:R-:W-:Y:S01]  /*6680*/  VIADD R177, R178, UR49 ;  /* 0x00000031b2b17c36 */ /* 0x000fe20008000000 */
[----:B------:R-:W-:Y:S01]  /*6690*/  @P1 SEL R0, RZ, 0xffffffff, P3 ;  /* 0xffffffffff001807 */ /* 0x000fe20001800000 */
[----:B------:R-:W-:Y:S01]  /*66a0*/  IMAD.MOV.U32 R106, RZ, RZ, -0x10 ;  /* 0xfffffff0ff6a7424 */ /* 0x000fe200078e00ff */
[----:B------:R-:W-:Y:S01]  /*66b0*/  LOP3.LUT R162, R162, 0x1, RZ, 0x3c, !PT ;  /* 0x00000001a2a27812 */ /* 0x000fe200078e3cff */
[----:B------:R-:W-:Y:S01]  /*66c0*/  IMAD.SHL.U32 R104, R164, 0x10, RZ ;  /* 0x00000010a4687824 */ /* 0x000fe200078e00ff */
[----:B------:R-:W-:Y:S01]  /*66d0*/  @P0 SEL R0, R5, R0, !P2 ;  /* 0x0000000005000207 */ /* 0x000fe20005000000 */
[----:B------:R-:W-:Y:S01]  /*66e0*/  IMAD.IADD R173, R177, 0x1, R86 ;  /* 0x00000001b1ad7824 */ /* 0x000fe200078e0256 */
[----:B------:R-:W-:Y:S01]  /*66f0*/  SHF.L.U32 R3, R79, 0x1f, RZ ;  /* 0x0000001f4f037819 */ /* 0x000fe200000006ff */
[----:B------:R-:W-:Y:S01]  /*6700*/  IMAD.IADD R176, R177, 0x1, R104 ;  /* 0x00000001b1b07824 */ /* 0x000fe200078e0268 */
[----:B------:R-:W-:Y:S01]  /*6710*/  @P1 LOP3.LUT R0, R0, 0x1, RZ, 0xc0, !PT ;  /* 0x0000000100001812 */ /* 0x000fe200078ec0ff */
[--C-:B------:R-:W-:Y:S01]  /*6720*/  IMAD.IADD R171, R104, 0x1, R173.reuse ;  /* 0x0000000168ab7824 */ /* 0x100fe200078e02ad */
[----:B------:R-:W-:Y:S01]  /*6730*/  PLOP3.LUT P0, PT, PT, PT, UP1, 0x80, 0x8 ;  /* 0x000000000008781c */ /* 0x000fe20003f0f018 */
[----:B------:R-:W-:Y:S01]  /*6740*/  BSSY B1, `(.L_x_109) ;  /* 0x000004b000017945 */ /* 0x000fe20003800000 */
[----:B------:R-:W-:Y:S01]  /*6750*/  ISETP.NE.U32.OR P4, PT, R0, 0x1, !P1 ;  /* 0x000000010000780c */ /* 0x000fe20004f85470 */
[----:B------:R-:W-:Y:S01]  /*6760*/  IMAD.MOV.U32 R107, RZ, RZ, 0x1 ;  /* 0x00000001ff6b7424 */ /* 0x000fe200078e00ff */
[----:B------:R-:W-:Y:S01]  /*6770*/  SEL R0, RZ, 0xffffffff, P3 ;  /* 0xffffffffff007807 */ /* 0x000fe20001800000 */
[----:B------:R-:W-:Y:S01]  /*6780*/  IMAD R78, R79, 0xc0, R2 ;  /* 0x000000c04f4e7824 */ /* 0x000fe200078e0202 */
[----:B------:R-:W-:Y:S01]  /*6790*/  LOP3.LUT P3, R167, R151, 0xff, RZ, 0xc0, !PT ;  /* 0x000000ff97a77812 */ /* 0x000fe2000786c0ff */
[----:B------:R-:W-:Y:S01]  /*67a0*/  IMAD.MOV.U32 R105, RZ, RZ, RZ ;  /* 0x000000ffff697224 */ /* 0x000fe200078e00ff */
[----:B------:R-:W-:Y:S02]  /*67b0*/  P2R R174, PR, RZ, 0x10 ;  /* 0x00000010ffae7803 */ /* 0x000fe40000000000 */
[----:B------:R-:W-:Y:S02]  /*67c0*/  CS2R R142, SRZ ;  /* 0x00000000008e7805 */ /* 0x000fe4000001ff00 */
[----:B------:R-:W-:Y:S02]  /*67d0*/  CS2R R140, SRZ ;  /* 0x00000000008c7805 */ /* 0x000fe4000001ff00 */
[----:B------:R-:W-:Y:S02]  /*67e0*/  CS2R R134, SRZ ;  /* 0x0000000000867805 */ /* 0x000fe4000001ff00 */
[----:B------:R-:W-:Y:S02]  /*67f0*/  CS2R R132, SRZ ;  /* 0x0000000000847805 */ /* 0x000fe4000001ff00 */
[----:B------:R-:W-:Y:S02]  /*6800*/  @P0 SEL R0, R5, R0, !P3 ;  /* 0x0000000005000207 */ /* 0x000fe40005800000 */
[----:B------:R-:W-:Y:S02]  /*6810*/  CS2R R126, SRZ ;  /* 0x00000000007e7805 */ /* 0x000fe4000001ff00 */
[----:B------:R-:W-:Y:S02]  /*6820*/  @P4 SHF.L.U32 R4, R162, 0x1f, RZ ;  /* 0x0000001fa2044819 */ /* 0x000fe400000006ff */
[----:B------:R-:W-:Y:S02]  /*6830*/  CS2R R124, SRZ ;  /* 0x00000000007c7805 */ /* 0x000fe4000001ff00 */
[----:B------:R-:W-:Y:S02]  /*6840*/  LOP3.LUT R0, R0, 0x1, RZ, 0xc0, !PT ;  /* 0x0000000100007812 */ /* 0x000fe400078ec0ff */
[----:B------:R-:W-:Y:S01]  /*6850*/  CS2R R118, SRZ ;  /* 0x0000000000767805 */ /* 0x000fe2000001ff00 */
[----:B------:R-:W1:Y:S01]  /*6860*/  @P4 SYNCS.PHASECHK.TRANS64.TRYWAIT P2, [UR49+0xb0], R4 ;  /* 0x0000b004ff0045a7 */ /* 0x000e620008041131 */
[----:B------:R-:W-:Y:S02]  /*6870*/  ISETP.NE.AND P0, PT, R79, RZ, PT ;  /* 0x000000ff4f00720c */ /* 0x000fe40003f05270 */
[----:B------:R-:W-:Y:S02]  /*6880*/  CS2R R116, SRZ ;  /* 0x0000000000747805 */ /* 0x000fe4000001ff00 */
[----:B------:R-:W-:Y:S02]  /*6890*/  ISETP.NE.U32.AND P3, PT, R0, 0x1, PT ;  /* 0x000000010000780c */ /* 0x000fe40003f65070 */
[----:B------:R-:W-:Y:S02]  /*68a0*/  CS2R R110, SRZ ;  /* 0x00000000006e7805 */ /* 0x000fe4000001ff00 */
[----:B------:R-:W-:Y:S02]  /*68b0*/  CS2R R108, SRZ ;  /* 0x00000000006c7805 */ /* 0x000fe4000001ff00 */
[----:B------:R-:W-:Y:S02]  /*68c0*/  CS2R R102, SRZ ;  /* 0x0000000000667805 */ /* 0x000fe4000001ff00 */
[----:B------:R-:W-:Y:S02]  /*68d0*/  P2R R112, PR, RZ, 0x8 ;  /* 0x00000008ff707803 */ /* 0x000fe40000000000 */
[----:B------:R-:W-:Y:S02]  /*68e0*/  CS2R R100, SRZ ;  /* 0x0000000000647805 */ /* 0x000fe4000001ff00 */
[----:B------:R-:W-:Y:S02]  /*68f0*/  ISETP.NE.U32.AND P3, PT, R157, 0x1, PT ;  /* 0x000000019d00780c */ /* 0x000fe40003f65070 */
[----:B------:R-:W-:Y:S02]  /*6900*/  CS2R R94, SRZ ;  /* 0x00000000005e7805 */ /* 0x000fe4000001ff00 */
[----:B------:R-:W-:Y:S02]  /*6910*/  CS2R R92, SRZ ;  /* 0x00000000005c7805 */ /* 0x000fe4000001ff00 */
[----:B------:R-:W-:Y:S02]  /*6920*/  CS2R R90, SRZ ;  /* 0x00000000005a7805 */ /* 0x000fe4000001ff00 */
[----:B------:R-:W-:Y:S02]  /*6930*/  SEL R106, R106, 0x10, !P3 ;  /* 0x000000106a6a7807 */ /* 0x000fe40005800000 */
[----:B------:R-:W-:Y:S02]  /*6940*/  CS2R R88, SRZ ;  /* 0x0000000000587805 */ /* 0x000fe4000001ff00 */
[----:B------:R-:W-:Y:S01]  /*6950*/  SEL R81, RZ, 0xc0, P0 ;  /* 0x000000c0ff517807 */ /* 0x000fe20000000000 */
[----:B------:R3:W4:Y:S01]  /*6960*/  SYNCS.PHASECHK.TRANS64.TRYWAIT P1, [UR49+0x120], R3 ;  /* 0x00012003ff0075a7 */ /* 0x0007220008021131 */
[----:B------:R-:W-:Y:S02]  /*6970*/  IMAD.IADD R177, R177, 0x1, R106 ;  /* 0x00000001b1b17824 */ /* 0x000fe400078e026a */
[C---:B------:R-:W-:Y:S02]  /*6980*/  IMAD.IADD R175, R106.reuse, 0x1, R176 ;  /* 0x000000016aaf7824 */ /* 0x040fe400078e02b0 */
[C---:B------:R-:W-:Y:S02]  /*6990*/  IMAD.IADD R172, R106.reuse, 0x1, R173 ;  /* 0x000000016aac7824 */ /* 0x040fe400078e02ad */
[----:B------:R-:W-:Y:S01]  /*69a0*/  IMAD.IADD R170, R106, 0x1, R171 ;  /* 0x000000016aaa7824 */ /* 0x000fe200078e02ab */
[----:B-1----:R-:W-:Y:S01]  /*69b0*/  @P4 SEL R107, RZ, 0x1, !P2 ;  /* 0x00000001ff6b4807 */ /* 0x002fe20005000000 */
[----:B---3--:R-:W-:Y:S06]  /*69c0*/  @!P4 BRA `(.L_x_110) ;  /* 0x000000000088c947 */ /* 0x008fec0003800000 */
[----:B------:R-:W-:Y:S01]  /*69d0*/  IMAD.MOV.U32 R143, RZ, RZ, RZ ;  /* 0x000000ffff8f7224 */ /* 0x000fe200078e00ff */
[----:B------:R-:W-:Y:S01]  /*69e0*/  ISETP.NE.AND P0, PT, R107, RZ, PT ;  /* 0x000000ff6b00720c */ /* 0x000fe20003f05270 */
[----:B------:R-:W-:Y:S01]  /*69f0*/  BSSY B0, `(.L_x_111) ;  /* 0x0000014000007945 */ /* 0x000fe20003800000 */
[----:B------:R-:W-:Y:S02]  /*6a00*/  CS2R R90, SRZ ;  /* 0x00000000005a7805 */ /* 0x000fe4000001ff00 */
        /* <DEDUP_REMOVED lines=13> */
[----:B------:R-:W-:Y:S01]  /*6ae0*/  CS2R R140, SRZ ;  /* 0x00000000008c7805 */ /* 0x000fe2000001ff00 */
[----:B------:R-:W-:Y:S06]  /*6af0*/  @P0 BRA `(.L_x_112) ;  /* 0x00000000000c0947 */ /* 0x000fec0003800000 */
[----:B------:R-:W-:Y:S04]  /*6b00*/  SHF.L.U32 R5, R162, 0x1f, RZ ;  /* 0x0000001fa2057819 */ /* 0x000fe800000006ff */
[----:B------:R-:W1:Y:S02]  /*6b10*/  SYNCS.PHASECHK.TRANS64.TRYWAIT P0, [UR49+0xb0], R5 ;  /* 0x0000b005ff0075a7 */ /* 0x000e640008001131 */
[----:B-1----:R-:W-:Y:S05]  /*6b20*/  @!P0 BRA `(.L_x_113) ;  /* 0x0000005c00b48947 */ /* 0x002fea0003800000 */
.L_x_112:
[----:B------:R-:W-:Y:S05]  /*6b30*/  BSYNC B0 ;  /* 0x0000000000007941 */ /* 0x000fea0003800000 */
.L_x_111:
[----:B------:R-:W-:Y:S01]  /*6b40*/  ISETP.NE.AND P0, PT, R112, RZ, PT ;  /* 0x000000ff7000720c */ /* 0x000fe20003f05270 */
[----:B------:R-:W-:Y:S11]  /*6b50*/  HFMA2 R105, -RZ, RZ, 0, 5.9604644775390625e-08 ;  /* 0x00000001ff697431 */ /* 0x000ff600000001ff */
[----:B------:R-:W-:Y:S01]  /*6b60*/  @!UPT UIADD3 URZ, UPT, UPT, URZ, URZ, URZ ;  /* 0x000000fffffff290 */ /* 0x000fe2000fffe0ff */
[----:B------:R3:W1:Y:S04]  /*6b70*/  @P0 LDS.128 R88, [R178+UR49+0x400] ;  /* 0x00040031b2580984 */ /* 0x0006680008000c00 */
[----:B------:R3:W1:Y:S04]  /*6b80*/  @P0 LDS.128 R92, [R177+0x400] ;  /* 0x00040000b15c0984 */ /* 0x0006680000000c00 */
[----:B------:R3:W1:Y:S04]  /*6b90*/  @P0 LDS.128 R100, [R176+0x400] ;  /* 0x00040000b0640984 */ /* 0x0006680000000c00 */
[----:B------:R3:W1:Y:S04]  /*6ba0*/  @P0 LDS.128 R108, [R175+0x400] ;  /* 0x00040000af6c0984 */ /* 0x0006680000000c00 */
[----:B------:R3:W1:Y:S04]  /*6bb0*/  @P0 LDS.128 R116, [R173+0x400] ;  /* 0x00040000ad740984 */ /* 0x0006680000000c00 */
[----:B------:R3:W1:Y:S04]  /*6bc0*/  @P0 LDS.128 R124, [R172+0x400] ;  /* 0x00040000ac7c0984 */ /* 0x0006680000000c00 */
[----:B------:R3:W1:Y:S04]  /*6bd0*/  @P0 LDS.128 R132, [R171+0x400] ;  /* 0x00040000ab840984 */ /* 0x0006680000000c00 */
[----:B------:R3:W1:Y:S02]  /*6be0*/  @P0 LDS.128 R140, [R170+0x400] ;  /* 0x00040000aa8c0984 */ /* 0x0006640000000c00 */
.L_x_110:
[----:B------:R-:W-:Y:S05]  /*6bf0*/  BSYNC B1 ;  /* 0x0000000000017941 */ /* 0x000fea0003800000 */
.L_x_109:
[----:B------:R-:W-:Y:S05]  /*6c00*/  IMAD.IADD R64, R78, 0x1, R81 ;  /* 0x000000014e407824 */ /* 0x000fea00078e0251 */
[----:B-1----:R-:W-:Y:S04]  /*6c10*/  SHF.R.U32.HI R5, RZ, 0x15, R64 ;  /* 0x00000015ff057819 */ /* 0x002fe80000011640 */
[----:B------:R-:W-:Y:S01]  /*6c20*/  LOP3.LUT P0, RZ, R5, 0x3, R158, 0x48, !PT ;  /* 0x0000000305ff7812 */ /* 0x000fe2000780489e */
[----:B------:R-:W-:Y:S01]  /*6c30*/  @!UPT UIADD3 URZ, UPT, UPT, URZ, URZ, URZ ;  /* 0x000000fffffff290 */ /* 0x000fe2000fffe0ff */
[----:B----4-:R-:W-:Y:S11]  /*6c40*/  @P1 BRA `(.L_x_114) ;  /* 0x0000000000081947 */ /* 0x010ff60003800000 */
[----:B------:R-:W1:Y:S02]  /*6c50*/  SYNCS.PHASECHK.TRANS64.TRYWAIT P1, [UR49+0x120], R3 ;  /* 0x00012003ff0075a7 */ /* 0x000e640008021131 */
[----:B-1----:R-:W-:Y:S05]  /*6c60*/  @!P1 BRA `(.L_x_115) ;  /* 0x0000005c007c9947 */ /* 0x002fea0003800000 */
.L_x_114:
[----:B------:R-:W-:Y:S05]  /*6c70*/  @!P0 BRA `(.L_x_116) ;  /* 0x0000000000408947 */ /* 0x000fea0003800000 */
[----:B------:R-:W4:Y:S01]  /*6c80*/  LDCU.64 UR8, c[0x4][0x70] ;  /* 0x01000e00ff0877ac */ /* 0x000f220008000a00 */
[----:B------:R-:W-:Y:S01]  /*6c90*/  MOV R15, 0x0 ;  /* 0x00000000000f7802 */ /* 0x000fe20000000f00 */
[----:B------:R-:W-:Y:S02]  /*6ca0*/  HFMA2 R12, -RZ, RZ, 0, 5.9604644775390625e-08 ;  /* 0x00000001ff0c7431 */ /* 0x000fe400000001ff */
[----:B------:R-:W-:Y:S02]  /*6cb0*/  IMAD.MOV.U32 R8, RZ, RZ, 0x192 ;  /* 0x00000192ff087424 */ /* 0x000fe400078e00ff */
[----:B------:R-:W-:Y:S01]  /*6cc0*/  IMAD.MOV.U32 R13, RZ, RZ, RZ ;  /* 0x000000ffff0d7224 */ /* 0x000fe200078e00ff */
[----:B------:R-:W5:Y:S01]  /*6cd0*/  LDCU.64 UR6, c[0x4][0x78] ;  /* 0x01000f00ff0677ac */ /* 0x000f620008000a00 */
[----:B------:R-:W1:Y:S01]  /*6ce0*/  LDC.64 R14, c[0x4][R15] ;  /* 0x010000000f0e7b82 */ /* 0x000e620000000a00 */
[----:B------:R-:W2:Y:S01]  /*6cf0*/  LDCU.64 UR4, c[0x4][0x10] ;  /* 0x01000200ff0477ac */ /* 0x000ea20008000a00 */
[----:B----4-:R-:W-:Y:S01]  /*6d00*/  MOV R5, UR9 ;  /* 0x0000000900057c02 */ /* 0x010fe20008000f00 */
[----:B------:R-:W-:Y:S01]  /*6d10*/  IMAD.U32 R4, RZ, RZ, UR8 ;  /* 0x00000008ff047e24 */ /* 0x000fe2000f8e00ff */
[----:B-----5:R-:W-:Y:S01]  /*6d20*/  MOV R7, UR7 ;  /* 0x0000000700077c02 */ /* 0x020fe20008000f00 */
[----:B------:R-:W-:Y:S01]  /*6d30*/  IMAD.U32 R6, RZ, RZ, UR6 ;  /* 0x00000006ff067e24 */ /* 0x000fe2000f8e00ff */
[----:B--2---:R-:W-:Y:S01]  /*6d40*/  MOV R11, UR5 ;  /* 0x00000005000b7c02 */ /* 0x004fe20008000f00 */
[----:B------:R-:W-:Y:S02]  /*6d50*/  IMAD.U32 R10, RZ, RZ, UR4 ;  /* 0x00000004ff0a7e24 */ /* 0x000fe4000f8e00ff */
[----:B------:R-:W-:Y:S07]  /*6d60*/  LEPC R20, `(.L_x_116) ;  /* 0x000000001014794e */ /* 0x000fee0000000000 */
[----:B-1-3--:R-:W-:Y:S05]  /*6d70*/  CALL.ABS.NOINC R14 ;  /* 0x000000000e007343 */ /* 0x00afea0003c00000 */
.L_x_116:
[----:B------:R-:W-:Y:S01]  /*6d80*/  SHF.L.U32 R80, R88, 0x10, RZ ;  /* 0x0000001058507819 */ /* 0x000fe200000006ff */
[----:B------:R-:W-:Y:S05]  /*6d90*/  WARPSYNC.ALL ;  /* 0x0000000000007948 */ /* 0x000fea0003800000 */
[----:B------:R-:W-:Y:S01]  /*6da0*/  R2UR UR4, R64 ;  /* 0x00000000400472ca */ /* 0x000fe200000e0000 */
[----:B------:R-:W-:Y:S01]  /*6db0*/  UIADD3 UR5, UPT, UPT, UR49, 0x128, URZ ;  /* 0x0000012831057890 */ /* 0x000fe2000fffe0ff */
[----:B------:R-:W-:Y:S01]  /*6dc0*/  LOP3.LUT R82, R88, 0xffff0000, RZ, 0xc0, !PT ;  /* 0xffff000058527812 */ /* 0x000fe200078ec0ff */
[----:B------:R-:W-:Y:S01]  /*6dd0*/  BSSY.RECONVERGENT B0, `(.L_x_117) ;  /* 0x0000100000007945 */ /* 0x000fe20003800200 */
[----:B------:R-:W-:Y:S01]  /*6de0*/  SHF.L.U32 R85, R89, 0x10, RZ ;  /* 0x0000001059557819 */ /* 0x000fe200000006ff */
[----:B------:R-:W-:Y:S01]  /*6df0*/  UPRMT UR5, UR45, 0x654, UR5 ;  /* 0x000006542d057896 */ /* 0x000fe20008000005 */
[----:B------:R-:W-:Y:S02]  /*6e00*/  SHF.L.U32 R87, R92, 0x10, RZ ;  /* 0x000000105c577819 */ /* 0x000fe400000006ff */
[----:B------:R-:W-:Y:S02]  /*6e10*/  LOP3.LUT R84, R103, 0xffff0000, RZ, 0xc0, !PT ;  /* 0xffff000067547812 */ /* 0x000fe400078ec0ff */
[----:B------:R-:W-:Y:S03]  /*6e20*/  ISETP.NE.AND P0, PT, R165, RZ, PT ;  /* 0x000000ffa500720c */ /* 0x000fe60003f05270 */
[----:B------:R-:W4:Y:S01]  /*6e30*/  LDTM.x64 R4, tmem[UR4] ;  /* 0x00000004000479ee */ /* 0x000f220008340000 */
[----:B------:R-:W-:Y:S01]  /*6e40*/  NOP ;  /* 0x0000000000007918 */ /* 0x000fe20000000000 */
[----:B----4-:R-:W-:Y:S01]  /*6e50*/  SYNCS.ARRIVE.TRANS64.RED.A1T0 RZ, [UR5], RZ ;  /* 0x000000ffffff79a7 */ /* 0x010fe20008100405 */
[C---:B-12---:R-:W-:Y:S01]  /*6e60*/  FMUL R0, R76.reuse, R4 ;  /* 0x000000044c007220 */ /* 0x046fe20000400000 */
[C---:B------:R-:W-:Y:S01]  /*6e70*/  FMUL R3, R76.reuse, R5 ;  /* 0x000000054c037220 */ /* 0x040fe20000400000 */
[C---:B------:R-:W-:Y:S01]  /*6e80*/  FMUL R6, R76.reuse, R6 ;  /* 0x000000064c067220 */ /* 0x040fe20000400000 */
[----:B------:R-:W-:Y:S01]  /*6e90*/  FMUL R7, R76, R7 ;  /* 0x000000074c077220 */ /* 0x000fe20000400000 */
[----:B------:R-:W-:Y:S01]  /*6ea0*/  FFMA R0, R83, R80, R0 ;  /* 0x0000005053007223 */ /* 0x000fe20000000000 */
[----:B------:R-:W-:Y:S01]  /*6eb0*/  LOP3.LUT R80, R89, 0xffff0000, RZ, 0xc0, !PT ;  /* 0xffff000059507812 */ /* 0x000fe200078ec0ff */
[C---:B------:R-:W-:Y:S01]  /*6ec0*/  FFMA R3, R83.reuse, R82, R3 ;  /* 0x0000005253037223 */ /* 0x040fe20000000003 */
[C---:B------:R-:W-:Y:S01]  /*6ed0*/  SHF.L.U32 R82, R90.reuse, 0x10, RZ ;  /* 0x000000105a527819 */ /* 0x040fe200000006ff */
[----:B------:R-:W-:Y:S01]  /*6ee0*/  FFMA R6, R83, R85, R6 ;  /* 0x0000005553067223 */ /* 0x000fe20000000006 */
[----:B------:R-:W-:Y:S01]  /*6ef0*/  SHF.L.U32 R85, R91, 0x10, RZ ;  /* 0x000000105b557819 */ /* 0x000fe200000006ff */
[----:B------:R-:W-:Y:S01]  /*6f00*/  FFMA R7, R83, R80, R7 ;  /* 0x0000005053077223 */ /* 0x000fe20000000007 */
[----:B------:R-:W-:Y:S01]  /*6f10*/  LOP3.LUT R80, R90, 0xffff0000, RZ, 0xc0, !PT ;  /* 0xffff00005a507812 */ /* 0x000fe200078ec0ff */
[C---:B------:R-:W-:Y:S01]  /*6f20*/  FMUL R4, R76.reuse, R8 ;  /* 0x000000084c047220 */ /* 0x040fe20000400000 */
[----:B------:R-:W-:Y:S01]  /*6f30*/  F2FP.BF16.F32.PACK_AB R96, R3, R0 ;  /* 0x000000000360723e */ /* 0x000fe200000010ff */
[C---:B------:R-:W-:Y:S01]  /*6f40*/  FMUL R5, R76.reuse, R9 ;  /* 0x000000094c057220 */ /* 0x040fe20000400000 */
[----:B------:R-:W-:Y:S01]  /*6f50*/  F2FP.BF16.F32.PACK_AB R97, R7, R6 ;  /* 0x000000060761723e */ /* 0x000fe200000010ff */
[----:B------:R-:W-:Y:S01]  /*6f60*/  FFMA R4, R83, R82, R4 ;  /* 0x0000005253047223 */ /* 0x000fe20000000004 */
[----:B------:R-:W-:Y:S01]  /*6f70*/  LOP3.LUT R82, R91, 0xffff0000, RZ, 0xc0, !PT ;  /* 0xffff00005b527812 */ /* 0x000fe200078ec0ff */
[----:B------:R-:W-:Y:S01]  /*6f80*/  FMUL R10, R76, R10 ;  /* 0x0000000a4c0a7220 */ /* 0x000fe20000400000 */
[----:B------:R-:W-:Y:S01]  /*6f90*/  FFMA R5, R83, R80, R5 ;  /* 0x0000005053057223 */ /* 0x000fe20000000005 */
[----:B------:R-:W-:Y:S01]  /*6fa0*/  LOP3.LUT R80, R92, 0xffff0000, RZ, 0xc0, !PT ;  /* 0xffff00005c507812 */ /* 0x000fe200078ec0ff */
[C---:B------:R-:W-:Y:S01]  /*6fb0*/  FMUL R11, R76.reuse, R11 ;  /* 0x0000000b4c0b7220 */ /* 0x040fe20000400000 */
[C---:B------:R-:W-:Y:S01]  /*6fc0*/  FMUL R8, R76.reuse, R12 ;  /* 0x0000000c4c087220 */ /* 0x040fe20000400000 */
[----:B------:R-:W-:Y:S01]  /*6fd0*/  FMUL R9, R76, R13 ;  /* 0x0000000d4c097220 */ /* 0x000fe20000400000 */
[----:B------:R-:W-:Y:S01]  /*6fe0*/  F2FP.BF16.F32.PACK_AB R98, R5, R4 ;  /* 0x000000040562723e */ /* 0x000fe200000010ff */
[C---:B------:R-:W-:Y:S01]  /*6ff0*/  FFMA R10, R83.reuse, R85, R10 ;  /* 0x00000055530a7223 */ /* 0x040fe2000000000a */
[----:B------:R-:W-:Y:S01]  /*7000*/  SHF.L.U32 R85, R94, 0x10, RZ ;  /* 0x000000105e557819 */ /* 0x000fe200000006ff */
[----:B------:R-:W-:Y:S01]  /*7010*/  FFMA R11, R83, R82, R11 ;  /* 0x00000052530b7223 */ /* 0x000fe2000000000b */
[----:B------:R-:W-:Y:S01]  /*7020*/  SHF.L.U32 R82, R93, 0x10, RZ ;  /* 0x000000105d527819 */ /* 0x000fe200000006ff */
[----:B------:R-:W-:Y:S01]  /*7030*/  FFMA R8, R83, R87, R8 ;  /* 0x0000005753087223 */ /* 0x000fe20000000008 */
[----:B------:R-:W-:Y:S01]  /*7040*/  SHF.L.U32 R87, R95, 0x10, RZ ;  /* 0x000000105f577819 */ /* 0x000fe200000006ff */
[----:B------:R-:W-:Y:S01]  /*7050*/  FFMA R9, R83, R80, R9 ;  /* 0x0000005053097223 */ /* 0x000fe20000000009 */
[----:B------:R-:W-:Y:S01]  /*7060*/  LOP3.LUT R80, R93, 0xffff0000, RZ, 0xc0, !PT ;  /* 0xffff00005d507812 */ /* 0x000fe200078ec0ff */
[C---:B------:R-:W-:Y:S01]  /*7070*/  FMUL R14, R76.reuse, R14 ;  /* 0x0000000e4c0e7220 */ /* 0x040fe20000400000 */
[----:B------:R-:W-:Y:S01]  /*7080*/  F2FP.BF16.F32.PACK_AB R99, R11, R10 ;  /* 0x0000000a0b63723e */ /* 0x000fe200000010ff */
[----:B------:R-:W-:Y:S01]  /*7090*/  FMUL R15, R76, R15 ;  /* 0x0000000f4c0f7220 */ /* 0x000fe20000400000 */
[----:B------:R-:W-:Y:S01]  /*70a0*/  F2FP.BF16.F32.PACK_AB R120, R9, R8 ;  /* 0x000000080978723e */ /* 0x000fe200000010ff */
[C---:B------:R-:W-:Y:S01]  /*70b0*/  FFMA R14, R83.reuse, R82, R14 ;  /* 0x00000052530e7223 */ /* 0x040fe2000000000e */
[----:B------:R-:W-:Y:S01]  /*70c0*/  LOP3.LUT R82, R94, 0xffff0000, RZ, 0xc0, !PT ;  /* 0xffff00005e527812 */ /* 0x000fe200078ec0ff */
[C---:B------:R-:W-:Y:S01]  /*70d0*/  FMUL R12, R76.reuse, R16 ;  /* 0x000000104c0c7220 */ /* 0x040fe20000400000 */
        /* <DEDUP_REMOVED lines=8> */
[C---:B------:R-:W-:Y:S01]  /*7160*/  FFMA R13, R83.reuse, R82, R13 ;  /* 0x00000052530d7223 */ /* 0x040fe2000000000d */
[C---:B------:R-:W-:Y:S01]  /*7170*/  LOP3.LUT R82, R100.reuse, 0xffff0000, RZ, 0xc0, !PT ;  /* 0xffff000064527812 */ /* 0x040fe200078ec0ff */
[----:B------:R-:W-:Y:S01]  /*7180*/  FFMA R18, R83, R87, R18 ;  /* 0x0000005753127223 */ /* 0x000fe20000000012 */
[----:B------:R-:W-:Y:S01]  /*7190*/  SHF.L.U32 R87, R103, 0x10, RZ ;  /* 0x0000001067577819 */ /* 0x000fe200000006ff */
[----:B------:R-:W-:Y:S01]  /*71a0*/  FFMA R19, R83, R80, R19 ;  /* 0x0000005053137223 */ /* 0x000fe20000000013 */
[----:B------:R-:W-:Y:S01]  /*71b0*/  SHF.L.U32 R80, R100, 0x10, RZ ;  /* 0x0000001064507819 */ /* 0x000fe200000006ff */
[C---:B------:R-:W-:Y:S01]  /*71c0*/  FMUL R16, R76.reuse, R20 ;  /* 0x000000144c107220 */ /* 0x040fe20000400000 */
[----:B------:R-:W-:Y:S01]  /*71d0*/  F2FP.BF16.F32.PACK_AB R122, R13, R12 ;  /* 0x0000000c0d7a723e */ /* 0x000fe200000010ff */
[C---:B------:R-:W-:Y:S01]  /*71e0*/  FMUL R17, R76.reuse, R21 ;  /* 0x000000154c117220 */ /* 0x040fe20000400000 */
[----:B------:R-:W-:Y:S01]  /*71f0*/  F2FP.BF16.F32.PACK_AB R123, R19, R18 ;  /* 0x00000012137b723e */ /* 0x000fe200000010ff */
[----:B------:R-:W-:Y:S01]  /*7200*/  FFMA R16, R83, R80, R16 ;  /* 0x0000005053107223 */ /* 0x000fe20000000010 */
[----:B------:R-:W-:Y:S01]  /*7210*/  SHF.L.U32 R80, R101, 0x10, RZ ;  /* 0x0000001065507819 */ /* 0x000fe200000006ff */
[----:B------:R-:W-:Y:S01]  /*7220*/  FMUL R22, R76, R22 ;  /* 0x000000164c167220 */ /* 0x000fe20000400000 */
[C---:B------:R-:W-:Y:S01]  /*7230*/  FFMA R17, R83.reuse, R82, R17 ;  /* 0x0000005253117223 */ /* 0x040fe20000000011 */
[----:B------:R-:W-:Y:S01]  /*7240*/  LOP3.LUT R82, R102, 0xffff0000, RZ, 0xc0, !PT ;  /* 0xffff000066527812 */ /* 0x000fe200078ec0ff */
[C---:B------:R-:W-:Y:S01]  /*7250*/  FMUL R23, R76.reuse, R23 ;  /* 0x000000174c177220 */ /* 0x040fe20000400000 */
[----:B------:R-:W-:Y:S01]  /*7260*/  FFMA R22, R83, R80, R22 ;  /* 0x0000005053167223 */ /* 0x000fe20000000016 */
[----:B------:R-:W-:Y:S01]  /*7270*/  LOP3.LUT R80, R101, 0xffff0000, RZ, 0xc0, !PT ;  /* 0xffff000065507812 */ /* 0x000fe200078ec0ff */
[C---:B------:R-:W-:Y:S01]  /*7280*/  FMUL R20, R76.reuse, R24 ;  /* 0x000000184c147220 */ /* 0x040fe20000400000 */
[----:B------:R-:W-:Y:S01]  /*7290*/  F2FP.BF16.F32.PACK_AB R128, R17, R16 ;  /* 0x000000101180723e */ /* 0x000fe200000010ff */
[C---:B------:R-:W-:Y:S01]  /*72a0*/  FMUL R21, R76.reuse, R25 ;  /* 0x000000194c157220 */ /* 0x040fe20000400000 */
[----:B------:R-:W-:Y:S01]  /*72b0*/  FMUL R26, R76, R26 ;  /* 0x0000001a4c1a7220 */ /* 0x000fe20000400000 */
[C---:B------:R-:W-:Y:S01]  /*72c0*/  FFMA R23, R83.reuse, R80, R23 ;  /* 0x0000005053177223 */ /* 0x040fe20000000017 */
[----:B------:R-:W-:Y:S01]  /*72d0*/  SHF.L.U32 R80, R108, 0x10, RZ ;  /* 0x000000106c507819 */ /* 0x000fe200000006ff */
[C---:B------:R-:W-:Y:S01]  /*72e0*/  FMUL R27, R76.reuse, R27 ;  /* 0x0000001b4c1b7220 */ /* 0x040fe20000400000 */
[----:B------:R-:W-:Y:S01]  /*72f0*/  FFMA R20, R83, R85, R20 ;  /* 0x0000005553147223 */ /* 0x000fe20000000014 */
[----:B------:R-:W-:Y:S01]  /*7300*/  SHF.L.U32 R85, R109, 0x10, RZ ;  /* 0x000000106d557819 */ /* 0x000fe200000006ff */
[----:B------:R-:W-:Y:S01]  /*7310*/  FMUL R24, R76, R28 ;  /* 0x0000001c4c187220 */ /* 0x000fe20000400000 */
[----:B------:R-:W-:Y:S01]  /*7320*/  F2FP.BF16.F32.PACK_AB R129, R23, R22 ;  /* 0x000000161781723e */ /* 0x000fe200000010ff */
[C---:B------:R-:W-:Y:S01]  /*7330*/  FFMA R21, R83.reuse, R82, R21 ;  /* 0x0000005253157223 */ /* 0x040fe20000000015 */
[----:B------:R-:W-:Y:S01]  /*7340*/  LOP3.LUT R82, R108, 0xffff0000, RZ, 0xc0, !PT ;  /* 0xffff00006c527812 */ /* 0x000fe200078ec0ff */
[----:B------:R-:W-:Y:S01]  /*7350*/  FFMA R26, R83, R87, R26 ;  /* 0x00000057531a7223 */ /* 0x000fe2000000001a */
[----:B------:R-:W-:Y:S01]  /*7360*/  SHF.L.U32 R87, R111, 0x10, RZ ;  /* 0x000000106f577819 */ /* 0x000fe200000006ff */
[----:B------:R-:W-:Y:S01]  /*7370*/  FFMA R27, R83, R84, R27 ;  /* 0x00000054531b7223 */ /* 0x000fe2000000001b */
[----:B------:R-:W-:Y:S01]  /*7380*/  F2FP.BF16.F32.PACK_AB R130, R21, R20 ;  /* 0x000000141582723e */ /* 0x000fe200000010ff */
[----:B------:R-:W-:Y:S01]  /*7390*/  FFMA R24, R83, R80, R24 ;  /* 0x0000005053187223 */ /* 0x000fe20000000018 */
[----:B------:R-:W-:Y:S01]  /*73a0*/  LOP3.LUT R80, R109, 0xffff0000, RZ, 0xc0, !PT ;  /* 0xffff00006d507812 */ /* 0x000fe200078ec0ff */
[C---:B------:R-:W-:Y:S01]  /*73b0*/  FMUL R25, R76.reuse, R29 ;  /* 0x0000001d4c197220 */ /* 0x040fe20000400000 */
[----:B------:R-:W-:Y:S01]  /*73c0*/  F2FP.BF16.F32.PACK_AB R131, R27, R26 ;  /* 0x0000001a1b83723e */ /* 0x000fe200000010ff */
[C---:B------:R-:W-:Y:S01]  /*73d0*/  FMUL R30, R76.reuse, R30 ;  /* 0x0000001e4c1e7220 */ /* 0x040fe20000400000 */
[----:B------:R-:W-:Y:S01]  /*73e0*/  LOP3.LUT R84, R143, 0xffff0000, RZ, 0xc0, !PT ;  /* 0xffff00008f547812 */ /* 0x000fe200078ec0ff */
[----:B------:R-:W-:Y:S01]  /*73f0*/  FMUL R31, R76, R31 ;  /* 0x0000001f4c1f7220 */ /* 0x000fe20000400000 */
[----:B------:R-:W-:Y:S01]  /*7400*/  FFMA R25, R83, R82, R25 ;  /* 0x0000005253197223 */ /* 0x000fe20000000019 */
[----:B------:R-:W-:Y:S01]  /*7410*/  LOP3.LUT R82, R111, 0xffff0000, RZ, 0xc0, !PT ;  /* 0xffff00006f527812 */ /* 0x000fe200078ec0ff */
[C---:B------:R-:W-:Y:S01]  /*7420*/  FFMA R30, R83.reuse, R85, R30 ;  /* 0x00000055531e7223 */ /* 0x040fe2000000001e */
[C---:B------:R-:W-:Y:S01]  /*7430*/  SHF.L.U32 R85, R110.reuse, 0x10, RZ ;  /* 0x000000106e557819 */ /* 0x040fe200000006ff */
[C---:B------:R-:W-:Y:S01]  /*7440*/  FFMA R31, R83.reuse, R80, R31 ;  /* 0x00000050531f7223 */ /* 0x040fe2000000001f */
[----:B------:R-:W-:Y:S01]  /*7450*/  LOP3.LUT R80, R110, 0xffff0000, RZ, 0xc0, !PT ;  /* 0xffff00006e507812 */ /* 0x000fe200078ec0ff */
[C---:B------:R-:W-:Y:S01]  /*7460*/  FMUL R28, R76.reuse, R32 ;  /* 0x000000204c1c7220 */ /* 0x040fe20000400000 */
[C---:B------:R-:W-:Y:S01]  /*7470*/  FMUL R29, R76.reuse, R33 ;  /* 0x000000214c1d7220 */ /* 0x040fe20000400000 */
[C---:B------:R-:W-:Y:S01]  /*7480*/  FMUL R34, R76.reuse, R34 ;  /* 0x000000224c227220 */ /* 0x040fe20000400000 */
[----:B------:R-:W-:Y:S01]  /*7490*/  FMUL R35, R76, R35 ;  /* 0x000000234c237220 */ /* 0x000fe20000400000 */
[----:B------:R-:W-:Y:S01]  /*74a0*/  FFMA R28, R83, R85, R28 ;  /* 0x00000055531c7223 */ /* 0x000fe2000000001c */
[----:B------:R-:W-:Y:S01]  /*74b0*/  SHF.L.U32 R85, R117, 0x10, RZ ;  /* 0x0000001075557819 */ /* 0x000fe200000006ff */
[C---:B------:R-:W-:Y:S01]  /*74c0*/  FFMA R29, R83.reuse, R80, R29 ;  /* 0x00000050531d7223 */ /* 0x040fe2000000001d */
[C---:B------:R-:W-:Y:S01]  /*74d0*/  SHF.L.U32 R80, R116.reuse, 0x10, RZ ;  /* 0x0000001074507819 */ /* 0x040fe200000006ff */
[----:B------:R-:W-:Y:S01]  /*74e0*/  FFMA R34, R83, R87, R34 ;  /* 0x0000005753227223 */ /* 0x000fe20000000022 */
[----:B------:R-:W-:Y:S01]  /*74f0*/  SHF.L.U32 R87, R119, 0x10, RZ ;  /* 0x0000001077577819 */ /* 0x000fe200000006ff */
[C---:B------:R-:W-:Y:S01]  /*7500*/  FFMA R35, R83.reuse, R82, R35 ;  /* 0x0000005253237223 */ /* 0x040fe20000000023 */
[----:B------:R-:W-:Y:S01]  /*7510*/  LOP3.LUT R82, R116, 0xffff0000, RZ, 0xc0, !PT ;  /* 0xffff000074527812 */ /* 0x000fe200078ec0ff */
[C---:B------:R-:W-:Y:S01]  /*7520*/  FMUL R32, R76.reuse, R36 ;  /* 0x000000244c207220 */ /* 0x040fe20000400000 */
[C---:B------:R-:W-:Y:S01]  /*7530*/  FMUL R33, R76.reuse, R37 ;  /* 0x000000254c217220 */ /* 0x040fe20000400000 */
[----:B------:R-:W-:Y:S01]  /*7540*/  FMUL R38, R76, R38 ;  /* 0x000000264c267220 */ /* 0x000fe20000400000 */
[----:B------:R1:W-:Y:S01]  /*7550*/  STS.128 [R178+UR49+0x400], R96 ;  /* 0x00040060b2007988 */ /* 0x0003e20008000c31 */
[----:B------:R-:W-:Y:S01]  /*7560*/  FFMA R32, R83, R80, R32 ;  /* 0x0000005053207223 */ /* 0x000fe20000000020 */
[----:B------:R-:W-:Y:S01]  /*7570*/  LOP3.LUT R80, R117, 0xffff0000, RZ, 0xc0, !PT ;  /* 0xffff000075507812 */ /* 0x000fe200078ec0ff */
[C---:B------:R-:W-:Y:S01]  /*7580*/  FFMA R33, R83.reuse, R82, R33 ;  /* 0x0000005253217223 */ /* 0x040fe20000000021 */
[----:B------:R-:W-:Y:S01]  /*7590*/  LOP3.LUT R82, R118, 0xffff0000, RZ, 0xc0, !PT ;  /* 0xffff000076527812 */ /* 0x000fe200078ec0ff */
[----:B------:R-:W-:Y:S01]  /*75a0*/  FMUL R39, R76, R39 ;  /* 0x000000274c277220 */ /* 0x000fe20000400000 */
[C---:B------:R-:W-:Y:S01]  /*75b0*/  FFMA R38, R83.reuse, R85, R38 ;  /* 0x0000005553267223 */ /* 0x040fe20000000026 */
[----:B------:R-:W-:Y:S01]  /*75c0*/  SHF.L.U32 R85, R118, 0x10, RZ ;  /* 0x0000001076557819 */ /* 0x000fe200000006ff */
[C---:B------:R-:W-:Y:S01]  /*75d0*/  FMUL R36, R76.reuse, R40 ;  /* 0x000000284c247220 */ /* 0x040fe20000400000 */
[----:B------:R-:W-:Y:S01]  /*75e0*/  FFMA R39, R83, R80, R39 ;  /* 0x0000005053277223 */ /* 0x000fe20000000027 */
[----:B------:R-:W-:Y:S01]  /*75f0*/  LOP3.LUT R80, R119, 0xffff0000, RZ, 0xc0, !PT ;  /* 0xffff000077507812 */ /* 0x000fe200078ec0ff */
[C---:B------:R-:W-:Y:S01]  /*7600*/  FMUL R37, R76.reuse, R41 ;  /* 0x000000294c257220 */ /* 0x040fe20000400000 */
[C---:B------:R-:W-:Y:S01]  /*7610*/  FMUL R42, R76.reuse, R42 ;  /* 0x0000002a4c2a7220 */ /* 0x040fe20000400000 */
[----:B------:R-:W-:Y:S01]  /*7620*/  FMUL R43, R76, R43 ;  /* 0x0000002b4c2b7220 */ /* 0x000fe20000400000 */
[C---:B------:R-:W-:Y:S01]  /*7630*/  FFMA R36, R83.reuse, R85, R36 ;  /* 0x0000005553247223 */ /* 0x040fe20000000024 */
[C---:B------:R-:W-:Y:S01]  /*7640*/  SHF.L.U32 R85, R124.reuse, 0x10, RZ ;  /* 0x000000107c557819 */ /* 0x040fe200000006ff */
[----:B------:R2:W-:Y:S01]  /*7650*/  STS.128 [R177+0x400], R120 ;  /* 0x00040078b1007388 */ /* 0x0005e20000000c00 */
[----:B------:R-:W-:Y:S01]  /*7660*/  FFMA R37, R83, R82, R37 ;  /* 0x0000005253257223 */ /* 0x000fe20000000025 */
[----:B------:R-:W-:Y:S01]  /*7670*/  LOP3.LUT R82, R125, 0xffff0000, RZ, 0xc0, !PT ;  /* 0xffff00007d527812 */ /* 0x000fe200078ec0ff */
[----:B------:R-:W-:Y:S01]  /*7680*/  FFMA R42, R83, R87, R42 ;  /* 0x00000057532a7223 */ /* 0x000fe2000000002a */
[----:B------:R-:W-:Y:S01]  /*7690*/  SHF.L.U32 R87, R125, 0x10, RZ ;  /* 0x000000107d577819 */ /* 0x000fe200000006ff */
        /* <DEDUP_REMOVED lines=8> */
[----:B------:R4:W-:Y:S01]  /*7720*/  STS.128 [R176+0x400], R128 ;  /* 0x00040080b0007388 */ /* 0x0009e20000000c00 */
[C---:B------:R-:W-:Y:S01]  /*7730*/  FFMA R41, R83.reuse, R80, R41 ;  /* 0x0000005053297223 */ /* 0x040fe20000000029 */
[C---:B------:R-:W-:Y:S01]  /*7740*/  SHF.L.U32 R80, R126.reuse, 0x10, RZ ;  /* 0x000000107e507819 */ /* 0x040fe200000006ff */
[----:B------:R-:W-:Y:S01]  /*7750*/  FFMA R46, R83, R87, R46 ;  /* 0x00000057532e7223 */ /* 0x000fe2000000002e */
[----:B------:R-:W-:Y:S01]  /*7760*/  SHF.L.U32 R87, R133, 0x10, RZ ;  /* 0x0000001085577819 */ /* 0x000fe200000006ff */
[----:B------:R-:W-:Y:S01]  /*7770*/  FFMA R47, R83, R82, R47 ;  /* 0x00000052532f7223 */ /* 0x000fe2000000002f */
[----:B------:R-:W-:Y:S01]  /*7780*/  LOP3.LUT R82, R126, 0xffff0000, RZ, 0xc0, !PT ;  /* 0xffff00007e527812 */ /* 0x000fe200078ec0ff */
[C---:B------:R-:W-:Y:S01]  /*7790*/  FMUL R44, R76.reuse, R48 ;  /* 0x000000304c2c7220 */ /* 0x040fe20000400000 */
[----:B-1----:R-:W-:Y:S01]  /*77a0*/  F2FP.BF16.F32.PACK_AB R96, R25, R24 ;  /* 0x000000181960723e */ /* 0x002fe200000010ff */
[C---:B------:R-:W-:Y:S01]  /*77b0*/  FMUL R45, R76.reuse, R49 ;  /* 0x000000314c2d7220 */ /* 0x040fe20000400000 */
[----:B------:R-:W-:Y:S01]  /*77c0*/  F2FP.BF16.F32.PACK_AB R97, R31, R30 ;  /* 0x0000001e1f61723e */ /* 0x000fe200000010ff */
[----:B------:R-:W-:Y:S01]  /*77d0*/  FMUL R50, R76, R50 ;  /* 0x000000324c327220 */ /* 0x000fe20000400000 */
[----:B------:R-:W-:Y:S01]  /*77e0*/  F2FP.BF16.F32.PACK_AB R98, R29, R28 ;  /* 0x0000001c1d62723e */ /* 0x000fe200000010ff */
[----:B------:R-:W-:Y:S01]  /*77f0*/  FFMA R44, R83, R80, R44 ;  /* 0x00000050532c7223 */ /* 0x000fe2000000002c */
[----:B------:R-:W-:Y:S01]  /*7800*/  LOP3.LUT R80, R127, 0xffff0000, RZ, 0xc0, !PT ;  /* 0xffff00007f507812 */ /* 0x000fe200078ec0ff */
[----:B------:R-:W-:Y:S01]  /*7810*/  FFMA R45, R83, R82, R45 ;  /* 0x00000052532d7223 */ /* 0x000fe2000000002d */
[----:B------:R-:W-:Y:S01]  /*7820*/  LOP3.LUT R82, R132, 0xffff0000, RZ, 0xc0, !PT ;  /* 0xffff000084527812 */ /* 0x000fe200078ec0ff */
[----:B------:R-:W-:Y:S01]  /*7830*/  FMUL R51, R76, R51 ;  /* 0x000000334c337220 */ /* 0x000fe20000400000 */
[----:B------:R-:W-:Y:S01]  /*7840*/  F2FP.BF16.F32.PACK_AB R99, R35, R34 ;  /* 0x000000222363723e */ /* 0x000fe200000010ff */
[----:B------:R-:W-:Y:S01]  /*7850*/  FFMA R50, R83, R85, R50 ;  /* 0x0000005553327223 */ /* 0x000fe20000000032 */
[----:B------:R-:W-:Y:S01]  /*7860*/  SHF.L.U32 R85, R132, 0x10, RZ ;  /* 0x0000001084557819 */ /* 0x000fe200000006ff */
[C---:B------:R-:W-:Y:S01]  /*7870*/  FMUL R48, R76.reuse, R52 ;  /* 0x000000344c307220 */ /* 0x040fe20000400000 */
[----:B--2---:R-:W-:Y:S01]  /*7880*/  F2FP.BF16.F32.PACK_AB R120, R33, R32 ;  /* 0x000000202178723e */ /* 0x004fe200000010ff */
[----:B------:R-:W-:Y:S01]  /*7890*/  FFMA R51, R83, R80, R51 ;  /* 0x0000005053337223 */ /* 0x000fe20000000033 */
[----:B------:R-:W-:Y:S01]  /*78a0*/  LOP3.LUT R80, R133, 0xffff0000, RZ, 0xc0, !PT ;  /* 0xffff000085507812 */ /* 0x000fe200078ec0ff */
[----:B------:R1:W-:Y:S01]  /*78b0*/  STS.128 [R175+0x400], R96 ;  /* 0x00040060af007388 */ /* 0x0003e20000000c00 */
[----:B------:R-:W-:Y:S01]  /*78c0*/  F2FP.BF16.F32.PACK_AB R121, R39, R38 ;  /* 0x000000262779723e */ /* 0x000fe200000010ff */
[C---:B------:R-:W-:Y:S01]  /*78d0*/  FMUL R49, R76.reuse, R53 ;  /* 0x000000354c317220 */ /* 0x040fe20000400000 */
[----:B------:R-:W-:Y:S01]  /*78e0*/  F2FP.BF16.F32.PACK_AB R122, R37, R36 ;  /* 0x00000024257a723e */ /* 0x000fe200000010ff */
[C---:B------:R-:W-:Y:S01]  /*78f0*/  FMUL R54, R76.reuse, R54 ;  /* 0x000000364c367220 */ /* 0x040fe20000400000 */
[----:B------:R-:W-:Y:S01]  /*7900*/  F2FP.BF16.F32.PACK_AB R123, R43, R42 ;  /* 0x0000002a2b7b723e */ /* 0x000fe200000010ff */
[----:B------:R-:W-:Y:S01]  /*7910*/  FMUL R55, R76, R55 ;  /* 0x000000374c377220 */ /* 0x000fe20000400000 */
[----:B----4-:R-:W-:Y:S01]  /*7920*/  F2FP.BF16.F32.PACK_AB R128, R41, R40 ;  /* 0x000000282980723e */ /* 0x010fe200000010ff */
[C---:B------:R-:W-:Y:S01]  /*7930*/  FFMA R48, R83.reuse, R85, R48 ;  /* 0x0000005553307223 */ /* 0x040fe20000000030 */
[C---:B------:R-:W-:Y:S01]  /*7940*/  FFMA R49, R83.reuse, R82, R49 ;  /* 0x0000005253317223 */ /* 0x040fe20000000031 */
[----:B------:R1:W-:Y:S01]  /*7950*/  STS.128 [R173+0x400], R120 ;  /* 0x00040078ad007388 */ /* 0x0003e20000000c00 */
[C---:B------:R-:W-:Y:S01]  /*7960*/  SHF.L.U32 R85, R134.reuse, 0x10, RZ ;  /* 0x0000001086557819 */ /* 0x040fe200000006ff */
[----:B------:R-:W-:Y:S01]  /*7970*/  FFMA R54, R83, R87, R54 ;  /* 0x0000005753367223 */ /* 0x000fe20000000036 */
[----:B------:R-:W-:Y:S01]  /*7980*/  SHF.L.U32 R87, R135, 0x10, RZ ;  /* 0x0000001087577819 */ /* 0x000fe200000006ff */
[----:B------:R-:W-:Y:S01]  /*7990*/  FFMA R55, R83, R80, R55 ;  /* 0x0000005053377223 */ /* 0x000fe20000000037 */
[----:B------:R-:W-:Y:S01]  /*79a0*/  LOP3.LUT R80, R134, 0xffff0000, RZ, 0xc0, !PT ;  /* 0xffff000086507812 */ /* 0x000fe200078ec0ff */
[C---:B------:R-:W-:Y:S01]  /*79b0*/  FMUL R52, R76.reuse, R56 ;  /* 0x000000384c347220 */ /* 0x040fe20000400000 */
[----:B------:R-:W-:Y:S01]  /*79c0*/  LOP3.LUT R82, R135, 0xffff0000, RZ, 0xc0, !PT ;  /* 0xffff000087527812 */ /* 0x000fe200078ec0ff */
[C---:B------:R-:W-:Y:S01]  /*79d0*/  FMUL R53, R76.reuse, R57 ;  /* 0x000000394c357220 */ /* 0x040fe20000400000 */
[C---:B------:R-:W-:Y:S01]  /*79e0*/  FMUL R58, R76.reuse, R58 ;  /* 0x0000003a4c3a7220 */ /* 0x040fe20000400000 */
[----:B------:R-:W-:Y:S01]  /*79f0*/  FMUL R59, R76, R59 ;  /* 0x0000003b4c3b7220 */ /* 0x000fe20000400000 */
[C---:B------:R-:W-:Y:S01]  /*7a00*/  FFMA R52, R83.reuse, R85, R52 ;  /* 0x0000005553347223 */ /* 0x040fe20000000034 */
[C---:B------:R-:W-:Y:S01]  /*7a10*/  FFMA R53, R83.reuse, R80, R53 ;  /* 0x0000005053357223 */ /* 0x040fe20000000035 */
[C---:B------:R-:W-:Y:S01]  /*7a20*/  FFMA R58, R83.reuse, R87, R58 ;  /* 0x00000057533a7223 */ /* 0x040fe2000000003a */
[----:B------:R-:W-:Y:S01]  /*7a30*/  FFMA R59, R83, R82, R59 ;  /* 0x00000052533b7223 */ /* 0x000fe2000000003b */
[----:B------:R-:W-:Y:S01]  /*7a40*/  SHF.L.U32 R80, R140, 0x10, RZ ;  /* 0x000000108c507819 */ /* 0x000fe200000006ff */
[----:B------:R-:W-:Y:S01]  /*7a50*/  FMUL R56, R76, R60 ;  /* 0x0000003c4c387220 */ /* 0x000fe20000400000 */
[----:B------:R-:W-:Y:S01]  /*7a60*/  LOP3.LUT R82, R140, 0xffff0000, RZ, 0xc0, !PT ;  /* 0xffff00008c527812 */ /* 0x000fe200078ec0ff */
[C---:B------:R-:W-:Y:S01]  /*7a70*/  FMUL R57, R76.reuse, R61 ;  /* 0x0000003d4c397220 */ /* 0x040fe20000400000 */
[----:B------:R-:W-:Y:S01]  /*7a80*/  SHF.L.U32 R85, R141, 0x10, RZ ;  /* 0x000000108d557819 */ /* 0x000fe200000006ff */
[C---:B------:R-:W-:Y:S01]  /*7a90*/  FMUL R62, R76.reuse, R62 ;  /* 0x0000003e4c3e7220 */ /* 0x040fe20000400000 */
[----:B------:R-:W-:Y:S01]  /*7aa0*/  F2FP.BF16.F32.PACK_AB R129, R47, R46 ;  /* 0x0000002e2f81723e */ /* 0x000fe200000010ff */
[----:B------:R-:W-:Y:S01]  /*7ab0*/  FFMA R56, R83, R80, R56 ;  /* 0x0000005053387223 */ /* 0x000fe20000000038 */
[----:B------:R-:W-:Y:S01]  /*7ac0*/  F2FP.BF16.F32.PACK_AB R130, R45, R44 ;  /* 0x0000002c2d82723e */ /* 0x000fe200000010ff */
[----:B------:R-:W-:Y:S01]  /*7ad0*/  FFMA R57, R83, R82, R57 ;  /* 0x0000005253397223 */ /* 0x000fe20000000039 */
[----:B------:R-:W-:Y:S01]  /*7ae0*/  F2FP.BF16.F32.PACK_AB R131, R51, R50 ;  /* 0x000000323383723e */ /* 0x000fe200000010ff */
[----:B------:R-:W-:Y:S01]  /*7af0*/  FFMA R62, R83, R85, R62 ;  /* 0x00000055533e7223 */ /* 0x000fe2000000003e */
[----:B------:R-:W-:Y:S01]  /*7b00*/  LOP3.LUT R80, R141, 0xffff0000, RZ, 0xc0, !PT ;  /* 0xffff00008d507812 */ /* 0x000fe200078ec0ff */
[----:B------:R-:W-:Y:S01]  /*7b10*/  FMUL R63, R76, R63 ;  /* 0x0000003f4c3f7220 */ /* 0x000fe20000400000 */
[----:B------:R-:W-:Y:S01]  /*7b20*/  SHF.L.U32 R85, R142, 0x10, RZ ;  /* 0x000000108e557819 */ /* 0x000fe200000006ff */
[----:B------:R1:W-:Y:S01]  /*7b30*/  STS.128 [R172+0x400], R128 ;  /* 0x00040080ac007388 */ /* 0x0003e20000000c00 */
[----:B------:R-:W-:Y:S01]  /*7b40*/  FMUL R60, R76, R64 ;  /* 0x000000404c3c7220 */ /* 0x000fe20000400000 */
[----:B------:R-:W-:Y:S01]  /*7b50*/  LOP3.LUT R82, R142, 0xffff0000, RZ, 0xc0, !PT ;  /* 0xffff00008e527812 */ /* 0x000fe200078ec0ff */
[C---:B------:R-:W-:Y:S01]  /*7b60*/  FMUL R61, R76.reuse, R65 ;  /* 0x000000414c3d7220 */ /* 0x040fe20000400000 */
[----:B------:R-:W-:Y:S01]  /*7b70*/  SHF.L.U32 R87, R143, 0x10, RZ ;  /* 0x000000108f577819 */ /* 0x000fe200000006ff */
[C---:B------:R-:W-:Y:S01]  /*7b80*/  FMUL R66, R76.reuse, R66 ;  /* 0x000000424c427220 */ /* 0x040fe20000400000 */
[----:B------:R-:W-:Y:S01]  /*7b90*/  FFMA R63, R83, R80, R63 ;  /* 0x00000050533f7223 */ /* 0x000fe2000000003f */
[----:B------:R-:W-:Y:S01]  /*7ba0*/  FMUL R67, R76, R67 ;  /* 0x000000434c437220 */ /* 0x000fe20000400000 */
[----:B------:R-:W-:Y:S01]  /*7bb0*/  F2FP.BF16.F32.PACK_AB R136, R49, R48 ;  /* 0x000000303188723e */ /* 0x000fe200000010ff */
[----:B------:R-:W-:Y:S01]  /*7bc0*/  FFMA R60, R83, R85, R60 ;  /* 0x00000055533c7223 */ /* 0x000fe2000000003c */
[----:B------:R-:W-:Y:S01]  /*7bd0*/  F2FP.BF16.F32.PACK_AB R137, R55, R54 ;  /* 0x000000363789723e */ /* 0x000fe200000010ff */
[----:B------:R-:W-:Y:S01]  /*7be0*/  FFMA R61, R83, R82, R61 ;  /* 0x00000052533d7223 */ /* 0x000fe2000000003d */
[----:B------:R-:W-:Y:S01]  /*7bf0*/  F2FP.BF16.F32.PACK_AB R138, R53, R52 ;  /* 0x00000034358a723e */ /* 0x000fe200000010ff */
[----:B------:R-:W-:Y:S01]  /*7c00*/  FFMA R66, R83, R87, R66 ;  /* 0x0000005753427223 */ /* 0x000fe20000000042 */
[----:B------:R-:W-:Y:S01]  /*7c10*/  F2FP.BF16.F32.PACK_AB R139, R59, R58 ;  /* 0x0000003a3b8b723e */ /* 0x000fe200000010ff */
[----:B------:R-:W-:Y:S01]  /*7c20*/  FFMA R67, R83, R84, R67 ;  /* 0x0000005453437223 */ /* 0x000fe20000000043 */
[----:B------:R-:W-:Y:S02]  /*7c30*/  F2FP.BF16.F32.PACK_AB R180, R57, R56 ;  /* 0x0000003839b4723e */ /* 0x000fe400000010ff */
[----:B------:R-:W-:Y:S01]  /*7c40*/  F2FP.BF16.F32.PACK_AB R181, R63, R62 ;  /* 0x0000003e3fb5723e */ /* 0x000fe200000010ff */
[----:B------:R1:W-:Y:S01]  /*7c50*/  STS.128 [R171+0x400], R136 ;  /* 0x00040088ab007388 */ /* 0x0003e20000000c00 */
[----:B------:R-:W-:Y:S02]  /*7c60*/  F2FP.BF16.F32.PACK_AB R182, R61, R60 ;  /* 0x0000003c3db6723e */ /* 0x000fe400000010ff */
[----:B------:R-:W-:Y:S05]  /*7c70*/  F2FP.BF16.F32.PACK_AB R183, R67, R66 ;  /* 0x0000004243b7723e */ /* 0x000fea00000010ff */
[----:B------:R1:W-:Y:S01]  /*7c80*/  STS.128 [R170+0x400], R180 ;  /* 0x000400b4aa007388 */ /* 0x0003e20000000c00 */
[----:B------:R-:W-:Y:S01]  /*7c90*/  @!PT LDS RZ, [RZ] ;  /* 0x00000000fffff984 */ /* 0x000fe20000000800 */
[----:B------:R-:W-:Y:S01]  /*7ca0*/  @!PT LDS RZ, [RZ] ;  /* 0x00000000fffff984 */ /* 0x000fe20000000800 */
[----:B------:R-:W-:Y:S01]  /*7cb0*/  @!PT LDS RZ, [RZ] ;  /* 0x00000000fffff984 */ /* 0x000fe20000000800 */
[----:B------:R-:W-:Y:S01]  /*7cc0*/  @!PT LDS RZ, [RZ] ;  /* 0x00000000fffff984 */ /* 0x000fe20000000800 */
[----:B------:R2:W-:Y:S07]  /*7cd0*/  MEMBAR.ALL.CTA ;  /* 0x0000000000007992 */ /* 0x0005ee0000008000 */
[----:B--2---:R-:W2:Y:S02]  /*7ce0*/  FENCE.VIEW.ASYNC.S ;  /* 0x00000000000073c6 */ /* 0x004ea40000000000 */
[----:B--2---:R-:W-:Y:S06]  /*7cf0*/  BAR.SYNC.DEFER_BLOCKING 0x1, 0x80 ;  /* 0x0042000000007b1d */ /* 0x004fec0000010000 */
[----:B------:R-:W-:Y:S05]  /*7d00*/  @P0 BRA `(.L_x_118) ;  /* 0x0000000000300947 */ /* 0x000fea0003800000 */
[----:B------:R-:W-:Y:S01]  /*7d10*/  UIADD3 UR6, UPT, UPT, UR49, 0x400, URZ ;  /* 0x0000040031067890 */ /* 0x000fe2000fffe0ff */
[----:B------:R-:W-:Y:S01]  /*7d20*/  IMAD.IADD R0, R168, 0x1, R81 ;  /* 0x00000001a8007824 */ /* 0x000fe200078e0251 */
[----:B------:R-:W-:Y:S01]  /*7d30*/  UIADD3 UR4, UP0, UPT, UR52, 0xa80, URZ ;  /* 0x00000a8034047890 */ /* 0x000fe2000ff1e0ff */
[----:B------:R-:W-:Y:S03]  /*7d40*/  UMOV UR43, UR44 ;  /* 0x0000002c002b7c82 */ /* 0x000fe60008000000 */
[----:B------:R-:W-:Y:S01]  /*7d50*/  IMAD.U32 R159, RZ, RZ, UR6 ;  /* 0x00000006ff9f7e24 */ /* 0x000fe2000f8e00ff */
[----:B------:R-:W-:Y:S01]  /*7d60*/  R2UR UR41, R0 ;  /* 0x00000000002972ca */ /* 0x000fe200000e0000 */
[----:B------:R-:W-:Y:S03]  /*7d70*/  UIADD3.X UR5, UPT, UPT, URZ, UR53, URZ, UP0, !UPT ;  /* 0x00000035ff057290 */ /* 0x000fe600087fe4ff */
[----:B------:R-:W-:Y:S11]  /*7d80*/  R2UR UR40, R159 ;  /* 0x000000009f2872ca */ /* 0x000ff600000e0000 */
[----:B------:R-:W-:Y:S02]  /*7d90*/  @!UPT UIADD3 URZ, UPT, UPT, URZ, URZ, URZ ;  /* 0x000000fffffff290 */ /* 0x000fe4000fffe0ff */
[----:B------:R2:W-:Y:S01]  /*7da0*/  UTMASTG.3D [UR40], [UR4] ;  /* 0x00000028040073b5 */ /* 0x0005e20008010000 */
[----:B------:R0:W-:Y:S01]  /*7db0*/  UTMACMDFLUSH ;  /* 0x00000000000079b7 */ /* 0x0001e20000000000 */
[----:B--2---:R-:W-:Y:S04]  /*7dc0*/  DEPBAR.LE SB0, 0x1 ;  /* 0x000080400000791a */ /* 0x004fe80000000000 */
.L_x_118:
[----:B------:R-:W-:Y:S05]  /*7dd0*/  BSYNC.RECONVERGENT B0 ;  /* 0x0000000000007941 */ /* 0x000fea0003800200 */
.L_x_117:
[----:B------:R-:W-:Y:S01]  /*7de0*/  BAR.SYNC.DEFER_BLOCKING 0x1, 0x80 ;  /* 0x0042000000007b1d */ /* 0x000fe20000010000 */
[----:B------:R-:W-:Y:S01]  /*7df0*/  ISETP.NE.AND P2, PT, R174, RZ, PT ;  /* 0x000000ffae00720c */ /* 0x000fe20003f45270 */
[----:B------:R-:W-:Y:S01]  /*7e00*/  UISETP.NE.AND UP0, UPT, UR50, URZ, UPT ;  /* 0x000000ff3200728c */ /* 0x000fe2000bf05270 */
[----:B------:R-:W-:Y:S11]  /*7e10*/  LEA R3, R105, UR49, 0x3 ;  /* 0x0000003169037c11 */ /* 0x000ff6000f8e18ff */
[----:B------:R-:W-:Y:S01]  /*7e20*/  @P2 SHF.L.U32 R6, R162, 0x1f, RZ ;  /* 0x0000001fa2062819 */ /* 0x000fe200000006ff */
[----:B------:R-:W-:Y:S06]  /*7e30*/  BRA.U !UP0, `(.L_x_119) ;  /* 0x0000000108247547 */ /* 0x000fec000b800000 */
[----:B------:R-:W2:Y:S01]  /*7e40*/  S2R R0, SR_CgaCtaId ;  /* 0x0000000000007919 */ /* 0x000ea20000008800 */
[----:B------:R-:W-:Y:S01]  /*7e50*/  IMAD.U32 R4, RZ, RZ, UR51 ;  /* 0x00000033ff047e24 */ /* 0x000fe2000f8e00ff */
[----:B------:R-:W-:Y:S04]  /*7e60*/  UIADD3 UR51, UPT, UPT, UR51, 0x1, URZ ;  /* 0x0000000133337890 */ /* 0x000fe8000fffe0ff */
[----:B------:R-:W-:Y:S01]  /*7e70*/  @P2 LEA R4, R4, UR49, 0x3 ;  /* 0x0000003104042c11 */ /* 0x000fe2000f8e18ff */
[----:B------:R-:W-:Y:S04]  /*7e80*/  UISETP.NE.AND UP0, UPT, UR51, 0x4, UPT ;  /* 0x000000043300788c */ /* 0x000fe8000bf05270 */
[----:B------:R-:W-:Y:S01]  /*7e90*/  @P2 VIADD R5, R4, 0xd0 ;  /* 0x000000d004052836 */ /* 0x000fe20000000000 */
[----:B------:R-:W-:Y:S04]  /*7ea0*/  USEL UR51, UR51, URZ, UP0 ;  /* 0x000000ff33337287 */ /* 0x000fe80008000000 */
[----:B--2---:R-:W-:Y:S04]  /*7eb0*/  @P2 PRMT R0, R0, 0x654, R5 ;  /* 0x0000065400002816 */ /* 0x004fe80000000005 */
[----:B------:R2:W-:Y:S04]  /*7ec0*/  @P2 SYNCS.ARRIVE.TRANS64.RED.A1T0 RZ, [R0+URZ], RZ ;  /* 0x000000ff00ff29a7 */ /* 0x0005e800081004ff */
.L_x_119:
[----:B------:R-:W4:Y:S01]  /*7ed0*/  @P2 SYNCS.PHASECHK.TRANS64.TRYWAIT P1, [R3+URZ+0xb0], R6 ;  /* 0x0000b006030025a7 */ /* 0x000f2200080211ff */
[----:B------:R-:W-:Y:S01]  /*7ee0*/  ISETP.NE.AND P0, PT, R79, RZ, PT ;  /* 0x000000ff4f00720c */ /* 0x000fe20003f05270 */
[----:B--2---:R-:W-:Y:S01]  /*7ef0*/  IMAD.MOV.U32 R0, RZ, RZ, 0x80 ;  /* 0x00000080ff007424 */ /* 0x004fe200078e00ff */
[----:B------:R-:W-:Y:S04]  /*7f00*/  BSSY B1, `(.L_x_120) ;  /* 0x0000020000017945 */ /* 0x000fe80003800000 */
[----:B------:R-:W-:Y:S02]  /*7f10*/  SEL R81, R0, 0x40, !P0 ;  /* 0x0000004000517807 */ /* 0x000fe40004000000 */
[----:B----4-:R-:W-:Y:S01]  /*7f20*/  @P2 SEL R107, RZ, 0x1, !P1 ;  /* 0x00000001ff6b2807 */ /* 0x010fe20004800000 */
[----:B------:R-:W-:Y:S06]  /*7f30*/  @!P2 BRA `(.L_x_121) ;  /* 0x000000000070a947 */ /* 0x000fec0003800000 */
[----:B------:R-:W-:Y:S01]  /*7f40*/  ISETP.NE.AND P2, PT, R112, RZ, PT ;  /* 0x000000ff7000720c */ /* 0x000fe20003f45270 */
[----:B------:R-:W-:Y:S01]  /*7f50*/  BSSY B0, `(.L_x_122) ;  /* 0x000000b000007945 */ /* 0x000fe20003800000 */
[----:B------:R-:W-:Y:S11]  /*7f60*/  ISETP.NE.AND P0, PT, R107, RZ, PT ;  /* 0x000000ff6b00720c */ /* 0x000ff60003f05270 */
[----:B------:R-:W-:Y:S05]  /*7f70*/  @P2 IMAD R6, R105, 0x4000, R178 ;  /* 0x0000400069062824 */ /* 0x000fea00078e02b2 */
[----:B------:R-:W-:Y:S04]  /*7f80*/  @P2 IADD3 R9, PT, PT, R6, UR49, RZ ;  /* 0x0000003106092c10 */ /* 0x000fe8000fffe0ff */
[----:B------:R-:W-:Y:S01]  /*7f90*/  @P2 IADD3 R7, PT, PT, R104, R9, RZ ;  /* 0x0000000968072210 */ /* 0x000fe20007ffe0ff */
[--C-:B------:R-:W-:Y:S02]  /*7fa0*/  @P2 IMAD.IADD R5, R86, 0x1, R9.reuse ;  /* 0x0000000156052824 */ /* 0x100fe400078e0209 */
[----:B------:R-:W-:Y:S01]  /*7fb0*/  @P2 IMAD.IADD R4, R106, 0x1, R9 ;  /* 0x000000016a042824 */ /* 0x000fe200078e0209 */
[----:B------:R-:W-:Y:S06]  /*7fc0*/  @P0 BRA `(.L_x_123) ;  /* 0x00000000000c0947 */ /* 0x000fec0003800000 */
[----:B------:R-:W-:Y:S04]  /*7fd0*/  SHF.L.U32 R0, R162, 0x1f, RZ ;  /* 0x0000001fa2007819 */ /* 0x000fe800000006ff */
[----:B------:R-:W2:Y:S02]  /*7fe0*/  SYNCS.PHASECHK.TRANS64.TRYWAIT P0, [R3+URZ+0xb0], R0 ;  /* 0x0000b000030075a7 */ /* 0x000ea400080011ff */
[----:B--2---:R-:W-:Y:S05]  /*7ff0*/  @!P0 BRA `(.L_x_124) ;  /* 0x0000004800b08947 */ /* 0x004fea0003800000 */
.L_x_123:
[----:B------:R-:W-:Y:S05]  /*8000*/  BSYNC B0 ;  /* 0x0000000000007941 */ /* 0x000fea0003800000 */
.L_x_122:
[----:B------:R-:W-:Y:S01]  /*8010*/  ISETP.NE.AND P0, PT, R112, RZ, PT ;  /* 0x000000ff7000720c */ /* 0x000fe20003f05270 */
[----:B------:R-:W-:Y:S11]  /*8020*/  VIADD R105, R105, 0x1 ;  /* 0x0000000169697836 */ /* 0x000ff60000000000 */
[----:B------:R-:W-:Y:S01]  /*8030*/  @!UPT UIADD3 URZ, UPT, UPT, URZ, URZ, URZ ;  /* 0x000000fffffff290 */ /* 0x000fe2000fffe0ff */
[----:B------:R4:W1:Y:S01]  /*8040*/  @P0 LDS.128 R88, [R6+UR49+0x400] ;  /* 0x0004003106580984 */ /* 0x0008620008000c00 */
[--C-:B--2---:R-:W-:Y:S01]  /*8050*/  @P0 IMAD.IADD R3, R104, 0x1, R5.reuse ;  /* 0x0000000168030824 */ /* 0x104fe200078e0205 */
[C---:B------:R-:W-:Y:S01]  /*8060*/  @P0 IADD3 R0, PT, PT, R106.reuse, R7, RZ ;  /* 0x000000076a000210 */ /* 0x040fe20007ffe0ff */
[C---:B------:R-:W-:Y:S01]  /*8070*/  @P0 IMAD.IADD R8, R106.reuse, 0x1, R5 ;  /* 0x000000016a080824 */ /* 0x040fe200078e0205 */
[----:B------:R4:W2:Y:S02]  /*8080*/  @P0 LDS.128 R92, [R4+0x400] ;  /* 0x00040000045c0984 */ /* 0x0008a40000000c00 */
[----:B------:R-:W-:Y:S02]  /*8090*/  @P0 IADD3 R9, PT, PT, R106, R3, RZ ;  /* 0x000000036a090210 */ /* 0x000fe40007ffe0ff */
[----:B------:R4:W1:Y:S04]  /*80a0*/  @P0 LDS.128 R100, [R7+0x400] ;  /* 0x0004000007640984 */ /* 0x0008680000000c00 */
[----:B------:R4:W1:Y:S04]  /*80b0*/  @P0 LDS.128 R108, [R0+0x400] ;  /* 0x00040000006c0984 */ /* 0x0008680000000c00 */
[----:B------:R4:W1:Y:S04]  /*80c0*/  @P0 LDS.128 R116, [R5+0x400] ;  /* 0x0004000005740984 */ /* 0x0008680000000c00 */
[----:B------:R4:W1:Y:S04]  /*80d0*/  @P0 LDS.128 R124, [R8+0x400] ;  /* 0x00040000087c0984 */ /* 0x0008680000000c00 */
[----:B------:R4:W1:Y:S04]  /*80e0*/  @P0 LDS.128 R132, [R3+0x400] ;  /* 0x0004000003840984 */ /* 0x0008680000000c00 */
[----:B------:R4:W1:Y:S02]  /*80f0*/  @P0 LDS.128 R140, [R9+0x400] ;  /* 0x00040000098c0984 */ /* 0x0008640000000c00 */
.L_x_121:
[----:B------:R-:W-:Y:S05]  /*8100*/  BSYNC B1 ;  /* 0x0000000000017941 */ /* 0x000fea0003800000 */
.L_x_120:
[----:B------:R-:W-:Y:S05]  /*8110*/  IMAD.IADD R50, R78, 0x1, R81 ;  /* 0x000000014e327824 */ /* 0x000fea00078e0251 */
[----:B----4-:R-:W-:Y:S04]  /*8120*/  SHF.R.U32.HI R3, RZ, 0x15, R50 ;  /* 0x00000015ff037819 */ /* 0x010fe80000011632 */
[----:B------:R-:W-:Y:S11]  /*8130*/  LOP3.LUT P0, RZ, R3, 0x3, R158, 0x48, !PT ;  /* 0x0000000303ff7812 */ /* 0x000ff6000780489e */
[----:B------:R-:W-:Y:S02]  /*8140*/  @!UPT UIADD3 URZ, UPT, UPT, URZ, URZ, URZ ;  /* 0x000000fffffff290 */ /* 0x000fe4000fffe0ff */
        /* <DEDUP_REMOVED lines=17> */
.L_x_125:
[----:B-1----:R-:W-:Y:S01]  /*8260*/  SHF.L.U32 R80, R88, 0x10, RZ ;  /* 0x0000001058507819 */ /* 0x002fe200000006ff */
[----:B------:R-:W-:Y:S05]  /*8270*/  WARPSYNC.ALL ;  /* 0x0000000000007948 */ /* 0x000fea0003800000 */
[----:B------:R-:W-:Y:S01]  /*8280*/  R2UR UR4, R50 ;  /* 0x00000000320472ca */ /* 0x000fe200000e0000 */
[----:B------:R-:W1:Y:S01]  /*8290*/  S2R R179, SR_CgaCtaId ;  /* 0x0000000000b37919 */ /* 0x000e620000008800 */
[----:B------:R-:W-:Y:S01]  /*82a0*/  LOP3.LUT R82, R88, 0xffff0000, RZ, 0xc0, !PT ;  /* 0xffff000058527812 */ /* 0x000fe200078ec0ff */
[----:B------:R-:W-:Y:S01]  /*82b0*/  BSSY.RECONVERGENT B0, `(.L_x_126) ;  /* 0x0000102000007945 */ /* 0x000fe20003800200 */
[----:B------:R-:W-:Y:S02]  /*82c0*/  SHF.L.U32 R85, R89, 0x10, RZ ;  /* 0x0000001059557819 */ /* 0x000fe400000006ff */
[----:B------:R-:W-:Y:S02]  /*82d0*/  LOP3.LUT R84, R91, 0xffff0000, RZ, 0xc0, !PT ;  /* 0xffff00005b547812 */ /* 0x000fe400078ec0ff */
[----:B------:R-:W-:Y:S02]  /*82e0*/  ISETP.NE.AND P6, PT, R174, RZ, PT ;  /* 0x000000ffae00720c */ /* 0x000fe40003fc5270 */
[----:B------:R-:W-:Y:S03]  /*82f0*/  ISETP.NE.AND P0, PT, R165, RZ, PT ;  /* 0x000000ffa500720c */ /* 0x000fe60003f05270 */
[----:B------:R-:W4:Y:S02]  /*8300*/  LDTM.x64 R4, tmem[UR4] ;  /* 0x00000004000479ee */ /* 0x000f240008340000 */
[C---:B----4-:R-:W-:Y:S01]  /*8310*/  FMUL R0, R76.reuse, R4 ;  /* 0x000000044c007220 */ /* 0x050fe20000400000 */
[C---:B------:R-:W-:Y:S01]  /*8320*/  FMUL R3, R76.reuse, R5 ;  /* 0x000000054c037220 */ /* 0x040fe20000400000 */
[C---:B------:R-:W-:Y:S01]  /*8330*/  FMUL R6, R76.reuse, R6 ;  /* 0x000000064c067220 */ /* 0x040fe20000400000 */
[----:B------:R-:W-:Y:S01]  /*8340*/  FMUL R7, R76, R7 ;  /* 0x000000074c077220 */ /* 0x000fe20000400000 */
[----:B------:R-:W-:Y:S01]  /*8350*/  FFMA R0, R83, R80, R0 ;  /* 0x0000005053007223 */ /* 0x000fe20000000000 */
[----:B------:R-:W-:Y:S01]  /*8360*/  LOP3.LUT R80, R89, 0xffff0000, RZ, 0xc0, !PT ;  /* 0xffff000059507812 */ /* 0x000fe200078ec0ff */
[----:B------:R-:W-:Y:S01]  /*8370*/  FFMA R3, R83, R82, R3 ;  /* 0x0000005253037223 */ /* 0x000fe20000000003 */
[----:B------:R-:W-:Y:S01]  /*8380*/  SHF.L.U32 R82, R91, 0x10, RZ ;  /* 0x000000105b527819 */ /* 0x000fe200000006ff */
[C---:B------:R-:W-:Y:S01]  /*8390*/  FFMA R6, R83.reuse, R85, R6 ;  /* 0x0000005553067223 */ /* 0x040fe20000000006 */
[----:B------:R-:W-:Y:S01]  /*83a0*/  SHF.L.U32 R85, R90, 0x10, RZ ;  /* 0x000000105a557819 */ /* 0x000fe200000006ff */
[----:B------:R-:W-:Y:S01]  /*83b0*/  FFMA R7, R83, R80, R7 ;  /* 0x0000005053077223 */ /* 0x000fe20000000007 */
[----:B------:R-:W-:Y:S01]  /*83c0*/  F2FP.BF16.F32.PACK_AB R96, R3, R0 ;  /* 0x000000000360723e */ /* 0x000fe200000010ff */
[----:B------:R-:W-:Y:S01]  /*83d0*/  FMUL R4, R76, R8 ;  /* 0x000000084c047220 */ /* 0x000fe20000400000 */
[----:B------:R-:W-:Y:S01]  /*83e0*/  LOP3.LUT R80, R90, 0xffff0000, RZ, 0xc0, !PT ;  /* 0xffff00005a507812 */ /* 0x000fe200078ec0ff */
[C---:B------:R-:W-:Y:S01]  /*83f0*/  FMUL R0, R76.reuse, R9 ;  /* 0x000000094c007220 */ /* 0x040fe20000400000 */
[----:B------:R-:W-:Y:S01]  /*8400*/  F2FP.BF16.F32.PACK_AB R97, R7, R6 ;  /* 0x000000060761723e */ /* 0x000fe200000010ff */
[----:B------:R-:W-:Y:S01]  /*8410*/  FMUL R3, R76, R10 ;  /* 0x0000000a4c037220 */ /* 0x000fe20000400000 */
[C---:B------:R-:W-:Y:S01]  /*8420*/  FFMA R4, R83.reuse, R85, R4 ;  /* 0x0000005553047223 */ /* 0x040fe20000000004 */
[----:B--2---:R-:W-:Y:S01]  /*8430*/  SHF.L.U32 R85, R94, 0x10, RZ ;  /* 0x000000105e557819 */ /* 0x004fe200000006ff */
[----:B------:R-:W-:Y:S01]  /*8440*/  FMUL R5, R76, R11 ;  /* 0x0000000b4c057220 */ /* 0x000fe20000400000 */
[C---:B------:R-:W-:Y:S01]  /*8450*/  FFMA R0, R83.reuse, R80, R0 ;  /* 0x0000005053007223 */ /* 0x040fe20000000000 */
[C---:B------:R-:W-:Y:S01]  /*8460*/  SHF.L.U32 R80, R92.reuse, 0x10, RZ ;  /* 0x000000105c507819 */ /* 0x040fe200000006ff */
[C---:B------:R-:W-:Y:S01]  /*8470*/  FFMA R3, R83.reuse, R82, R3 ;  /* 0x0000005253037223 */ /* 0x040fe20000000003 */
[----:B------:R-:W-:Y:S01]  /*8480*/  LOP3.LUT R82, R92, 0xffff0000, RZ, 0xc0, !PT ;  /* 0xffff00005c527812 */ /* 0x000fe200078ec0ff */
[----:B------:R-:W-:Y:S01]  /*8490*/  FMUL R6, R76, R12 ;  /* 0x0000000c4c067220 */ /* 0x000fe20000400000 */
[----:B------:R-:W-:Y:S01]  /*84a0*/  F2FP.BF16.F32.PACK_AB R98, R0, R4 ;  /* 0x000000040062723e */ /* 0x000fe200000010ff */
[C---:B------:R-:W-:Y:S01]  /*84b0*/  FFMA R5, R83.reuse, R84, R5 ;  /* 0x0000005453057223 */ /* 0x040fe20000000005 */
[C---:B------:R-:W-:Y:S01]  /*84c0*/  FMUL R7, R76.reuse, R13 ;  /* 0x0000000d4c077220 */ /* 0x040fe20000400000 */
[----:B------:R-:W-:Y:S01]  /*84d0*/  FFMA R6, R83, R80, R6 ;  /* 0x0000005053067223 */ /* 0x000fe20000000006 */
[----:B------:R-:W-:Y:S01]  /*84e0*/  SHF.L.U32 R80, R93, 0x10, RZ ;  /* 0x000000105d507819 */ /* 0x000fe200000006ff */
[C---:B------:R-:W-:Y:S01]  /*84f0*/  FMUL R0, R76.reuse, R14 ;  /* 0x0000000e4c007220 */ /* 0x040fe20000400000 */
[----:B------:R-:W-:Y:S01]  /*8500*/  F2FP.BF16.F32.PACK_AB R99, R5, R3 ;  /* 0x000000030563723e */ /* 0x000fe200000010ff */
[----:B------:R-:W-:Y:S01]  /*8510*/  FFMA R7, R83, R82, R7 ;  /* 0x0000005253077223 */ /* 0x000fe20000000007 */
[----:B------:R-:W-:Y:S01]  /*8520*/  LOP3.LUT R82, R93, 0xffff0000, RZ, 0xc0, !PT ;  /* 0xffff00005d527812 */ /* 0x000fe200078ec0ff */
[C---:B------:R-:W-:Y:S01]  /*8530*/  FMUL R3, R76.reuse, R15 ;  /* 0x0000000f4c037220 */ /* 0x040fe20000400000 */
[----:B------:R-:W-:Y:S01]  /*8540*/  FMUL R4, R76, R16 ;  /* 0x000000104c047220 */ /* 0x000fe20000400000 */
[C---:B------:R-:W-:Y:S01]  /*8550*/  FFMA R0, R83.reuse, R80, R0 ;  /* 0x0000005053007223 */ /* 0x040fe20000000000 */
[----:B------:R-:W-:Y:S01]  /*8560*/  LOP3.LUT R80, R94, 0xffff0000, RZ, 0xc0, !PT ;  /* 0xffff00005e507812 */ /* 0x000fe200078ec0ff */
[----:B------:R-:W-:Y:S01]  /*8570*/  FFMA R3, R83, R82, R3 ;  /* 0x0000005253037223 */ /* 0x000fe20000000003 */
[----:B------:R-:W-:Y:S01]  /*8580*/  F2FP.BF16.F32.PACK_AB R120, R7, R6 ;  /* 0x000000060778723e */ /* 0x000fe200000010ff */
[----:B------:R-:W-:Y:S01]  /*8590*/  FFMA R4, R83, R85, R4 ;  /* 0x0000005553047223 */ /* 0x000fe20000000004 */
[C---:B------:R-:W-:Y:S01]  /*85a0*/  SHF.L.U32 R85, R95.reuse, 0x10, RZ ;  /* 0x000000105f557819 */ /* 0x040fe200000006ff */
[C---:B------:R-:W-:Y:S01]  /*85b0*/  FMUL R5, R76.reuse, R17 ;  /* 0x000000114c057220 */ /* 0x040fe20000400000 */
[----:B------:R-:W-:Y:S01]  /*85c0*/  LOP3.LUT R82, R95, 0xffff0000, RZ, 0xc0, !PT ;  /* 0xffff00005f527812 */ /* 0x000fe200078ec0ff */
[C---:B------:R-:W-:Y:S01]  /*85d0*/  FMUL R6, R76.reuse, R18 ;  /* 0x000000124c067220 */ /* 0x040fe20000400000 */
[----:B------:R-:W-:Y:S01]  /*85e0*/  F2FP.BF16.F32.PACK_AB R121, R3, R0 ;  /* 0x000000000379723e */ /* 0x000fe200000010ff */
[----:B------:R-:W-:Y:S01]  /*85f0*/  FMUL R7, R76, R19 ;  /* 0x000000134c077220 */ /* 0x000fe20000400000 */
        /* <DEDUP_REMOVED lines=11> */
[----:B------:R-:W-:Y:S01]  /*86b0*/  SHF.L.U32 R80, R101, 0x10, RZ ;  /* 0x0000001065507819 */ /* 0x000fe200000006ff */
[----:B------:R-:W-:Y:S01]  /*86c0*/  FFMA R3, R83, R82, R3 ;  /* 0x0000005253037223 */ /* 0x000fe20000000003 */
[----:B------:R-:W-:Y:S01]  /*86d0*/  LOP3.LUT R82, R103, 0xffff0000, RZ, 0xc0, !PT ;  /* 0xffff000067527812 */ /* 0x000fe200078ec0ff */
[C---:B------:R-:W-:Y:S01]  /*86e0*/  FMUL R4, R76.reuse, R22 ;  /* 0x000000164c047220 */ /* 0x040fe20000400000 */
[----:B------:R2:W-:Y:S01]  /*86f0*/  STS.128 [R178+UR49+0x4400], R96 ;  /* 0x00440060b2007988 */ /* 0x0005e20008000c31 */
[C---:B------:R-:W-:Y:S01]  /*8700*/  FMUL R5, R76.reuse, R23 ;  /* 0x000000174c057220 */ /* 0x040fe20000400000 */
[----:B------:R-:W-:Y:S01]  /*8710*/  F2FP.BF16.F32.PACK_AB R128, R3, R0 ;  /* 0x000000000380723e */ /* 0x000fe200000010ff */
[----:B------:R-:W-:Y:S01]  /*8720*/  FFMA R4, R83, R80, R4 ;  /* 0x0000005053047223 */ /* 0x000fe20000000004 */
[----:B------:R-:W-:Y:S01]  /*8730*/  LOP3.LUT R0, R101, 0xffff0000, RZ, 0xc0, !PT ;  /* 0xffff000065007812 */ /* 0x000fe200078ec0ff */
[----:B------:R-:W-:Y:S01]  /*8740*/  FMUL R6, R76, R24 ;  /* 0x000000184c067220 */ /* 0x000fe20000400000 */
[----:B------:R-:W-:Y:S01]  /*8750*/  SHF.L.U32 R3, R102, 0x10, RZ ;  /* 0x0000001066037819 */ /* 0x000fe200000006ff */
[----:B------:R-:W-:Y:S01]  /*8760*/  FMUL R7, R76, R25 ;  /* 0x000000194c077220 */ /* 0x000fe20000400000 */
[----:B------:R-:W-:Y:S01]  /*8770*/  LOP3.LUT R80, R102, 0xffff0000, RZ, 0xc0, !PT ;  /* 0xffff000066507812 */ /* 0x000fe200078ec0ff */
[C---:B------:R-:W-:Y:S01]  /*8780*/  FFMA R5, R83.reuse, R0, R5 ;  /* 0x0000000053057223 */ /* 0x040fe20000000005 */
[----:B------:R-:W-:Y:S01]  /*8790*/  SHF.L.U32 R0, R108, 0x10, RZ ;  /* 0x000000106c007819 */ /* 0x000fe200000006ff */
[C---:B------:R-:W-:Y:S01]  /*87a0*/  FMUL R8, R76.reuse, R26 ;  /* 0x0000001a4c087220 */ /* 0x040fe20000400000 */
        /* <DEDUP_REMOVED lines=18> */
[----:B------:R4:W-:Y:S01]  /*88d0*/  STS.128 [R177+0x4400], R120 ;  /* 0x00440078b1007388 */ /* 0x0009e20000000c00 */
[----:B------:R-:W-:Y:S01]  /*88e0*/  FFMA R11, R83, R80, R11 ;  /* 0x00000050530b7223 */ /* 0x000fe2000000000b */
[----:B------:R-:W-:Y:S01]  /*88f0*/  LOP3.LUT R80, R111, 0xffff0000, RZ, 0xc0, !PT ;  /* 0xffff00006f507812 */ /* 0x000fe200078ec0ff */
[C---:B------:R-:W-:Y:S01]  /*8900*/  FFMA R12, R83.reuse, R3, R12 ;  /* 0x00000003530c7223 */ /* 0x040fe2000000000c */
[C---:B------:R-:W-:Y:S01]  /*8910*/  SHF.L.U32 R3, R110.reuse, 0x10, RZ ;  /* 0x000000106e037819 */ /* 0x040fe200000006ff */
[----:B------:R-:W-:Y:S01]  /*8920*/  FFMA R13, R83, R0, R13 ;  /* 0x00000000530d7223 */ /* 0x000fe2000000000d */
[----:B------:R-:W-:Y:S01]  /*8930*/  LOP3.LUT R0, R110, 0xffff0000, RZ, 0xc0, !PT ;  /* 0xffff00006e007812 */ /* 0x000fe200078ec0ff */
[C---:B------:R-:W-:Y:S01]  /*8940*/  FMUL R14, R76.reuse, R32 ;  /* 0x000000204c0e7220 */ /* 0x040fe20000400000 */
[----:B--2---:R-:W-:Y:S01]  /*8950*/  F2FP.BF16.F32.PACK_AB R96, R11, R10 ;  /* 0x0000000a0b60723e */ /* 0x004fe200000010ff */
[C---:B------:R-:W-:Y:S01]  /*8960*/  FMUL R15, R76.reuse, R33 ;  /* 0x000000214c0f7220 */ /* 0x040fe20000400000 */
[----:B------:R-:W-:Y:S01]  /*8970*/  F2FP.BF16.F32.PACK_AB R97, R13, R12 ;  /* 0x0000000c0d61723e */ /* 0x000fe200000010ff */
        /* <DEDUP_REMOVED lines=14> */
[----:B------:R-:W-:Y:S01]  /*8a60*/  FMUL R20, R76, R38 ;  /* 0x000000264c147220 */ /* 0x000fe20000400000 */
[----:B------:R-:W-:Y:S01]  /*8a70*/  FFMA R18, R83, R0, R18 ;  /* 0x0000000053127223 */ /* 0x000fe20000000012 */
[----:B------:R-:W-:Y:S01]  /*8a80*/  LOP3.LUT R0, R117, 0xffff0000, RZ, 0xc0, !PT ;  /* 0xffff000075007812 */ /* 0x000fe200078ec0ff */
[C---:B------:R-:W-:Y:S01]  /*8a90*/  FFMA R19, R83.reuse, R80, R19 ;  /* 0x0000005053137223 */ /* 0x040fe20000000013 */
[C---:B------:R-:W-:Y:S01]  /*8aa0*/  LOP3.LUT R80, R118.reuse, 0xffff0000, RZ, 0xc0, !PT ;  /* 0xffff000076507812 */ /* 0x040fe200078ec0ff */
[----:B------:R-:W-:Y:S01]  /*8ab0*/  FFMA R20, R83, R3, R20 ;  /* 0x0000000353147223 */ /* 0x000fe20000000014 */
[----:B------:R-:W-:Y:S01]  /*8ac0*/  SHF.L.U32 R3, R118, 0x10, RZ ;  /* 0x0000001076037819 */ /* 0x000fe200000006ff */
[C---:B------:R-:W-:Y:S01]  /*8ad0*/  FMUL R21, R76.reuse, R39 ;  /* 0x000000274c157220 */ /* 0x040fe20000400000 */
[----:B----4-:R-:W-:Y:S01]  /*8ae0*/  F2FP.BF16.F32.PACK_AB R120, R19, R18 ;  /* 0x000000121378723e */ /* 0x010fe200000010ff */
[C---:B------:R-:W-:Y:S01]  /*8af0*/  FMUL R22, R76.reuse, R40 ;  /* 0x000000284c167220 */ /* 0x040fe20000400000 */
[----:B------:R-:W-:Y:S01]  /*8b00*/  STS.128 [R176+0x4400], R128 ;  /* 0x00440080b0007388 */ /* 0x000fe20000000c00 */
[C---:B------:R-:W-:Y:S01]  /*8b10*/  FMUL R23, R76.reuse, R41 ;  /* 0x000000294c177220 */ /* 0x040fe20000400000 */
[----:B------:R-:W-:Y:S01]  /*8b20*/  FMUL R24, R76, R42 ;  /* 0x0000002a4c187220 */ /* 0x000fe20000400000 */
[C---:B------:R-:W-:Y:S01]  /*8b30*/  FFMA R21, R83.reuse, R0, R21 ;  /* 0x0000000053157223 */ /* 0x040fe20000000015 */
[----:B------:R-:W-:Y:S01]  /*8b40*/  SHF.L.U32 R0, R124, 0x10, RZ ;  /* 0x000000107c007819 */ /* 0x000fe200000006ff */
[----:B------:R-:W-:Y:S01]  /*8b50*/  FMUL R25, R76, R43 ;  /* 0x0000002b4c197220 */ /* 0x000fe20000400000 */
[----:B------:R-:W-:Y:S01]  /*8b60*/  FFMA R22, R83, R3, R22 ;  /* 0x0000000353167223 */ /* 0x000fe20000000016 */
[----:B------:R-:W-:Y:S01]  /*8b70*/  SHF.L.U32 R3, R125, 0x10, RZ ;  /* 0x000000107d037819 */ /* 0x000fe200000006ff */
[----:B------:R-:W-:Y:S01]  /*8b80*/  FFMA R23, R83, R80, R23 ;  /* 0x0000005053177223 */ /* 0x000fe20000000017 */
[----:B------:R-:W-:Y:S01]  /*8b90*/  LOP3.LUT R80, R124, 0xffff0000, RZ, 0xc0, !PT ;  /* 0xffff00007c507812 */ /* 0x000fe200078ec0ff */
[C---:B------:R-:W-:Y:S01]  /*8ba0*/  FMUL R26, R76.reuse, R44 ;  /* 0x0000002c4c1a7220 */ /* 0x040fe20000400000 */
[----:B------:R-:W-:Y:S01]  /*8bb0*/  F2FP.BF16.F32.PACK_AB R121, R21, R20 ;  /* 0x000000141579723e */ /* 0x000fe200000010ff */
[----:B------:R-:W-:Y:S01]  /*8bc0*/  FFMA R24, R83, R85, R24 ;  /* 0x0000005553187223 */ /* 0x000fe20000000018 */
[----:B------:R-:W-:Y:S01]  /*8bd0*/  F2FP.BF16.F32.PACK_AB R122, R23, R22 ;  /* 0x00000016177a723e */ /* 0x000fe200000010ff */
[----:B------:R-:W-:Y:S01]  /*8be0*/  FFMA R25, R83, R82, R25 ;  /* 0x0000005253197223 */ /* 0x000fe20000000019 */
[----:B------:R-:W-:Y:S01]  /*8bf0*/  SHF.L.U32 R85, R127, 0x10, RZ ;  /* 0x000000107f557819 */ /* 0x000fe200000006ff */
[C---:B------:R-:W-:Y:S01]  /*8c00*/  FMUL R27, R76.reuse, R45 ;  /* 0x0000002d4c1b7220 */ /* 0x040fe20000400000 */
[----:B------:R-:W-:Y:S01]  /*8c10*/  LOP3.LUT R82, R143, 0xffff0000, RZ, 0xc0, !PT ;  /* 0xffff00008f527812 */ /* 0x000fe200078ec0ff */
[----:B------:R-:W-:Y:S01]  /*8c20*/  FMUL R28, R76, R46 ;  /* 0x0000002e4c1c7220 */ /* 0x000fe20000400000 */
[----:B------:R-:W-:Y:S01]  /*8c30*/  F2FP.BF16.F32.PACK_AB R123, R25, R24 ;  /* 0x00000018197b723e */ /* 0x000fe200000010ff */
[----:B------:R2:W-:Y:S01]  /*8c40*/  STS.128 [R175+0x4400], R96 ;  /* 0x00440060af007388 */ /* 0x0005e20000000c00 */
        /* <DEDUP_REMOVED lines=12> */
[----:B------:R4:W-:Y:S01]  /*8d10*/  STS.128 [R173+0x4400], R120 ;  /* 0x00440078ad007388 */ /* 0x0009e20000000c00 */
[----:B------:R-:W-:Y:S01]  /*8d20*/  FMUL R33, R76, R51 ;  /* 0x000000334c217220 */ /* 0x000fe20000400000 */
[C---:B------:R-:W-:Y:S01]  /*8d30*/  FFMA R30, R83.reuse, R3, R30 ;  /* 0x00000003531e7223 */ /* 0x040fe2000000001e */
[C---:B------:R-:W-:Y:S01]  /*8d40*/  SHF.L.U32 R3, R132.reuse, 0x10, RZ ;  /* 0x0000001084037819 */ /* 0x040fe200000006ff */
[C---:B------:R-:W-:Y:S01]  /*8d50*/  FFMA R31, R83.reuse, R80, R31 ;  /* 0x00000050531f7223 */ /* 0x040fe2000000001f */
[----:B------:R-:W-:Y:S01]  /*8d60*/  LOP3.LUT R80, R132, 0xffff0000, RZ, 0xc0, !PT ;  /* 0xffff000084507812 */ /* 0x000fe200078ec0ff */
[----:B------:R-:W-:Y:S01]  /*8d70*/  FFMA R32, R83, R85, R32 ;  /* 0x0000005553207223 */ /* 0x000fe20000000020 */
        /* <DEDUP_REMOVED lines=9> */
[----:B------:R-:W-:Y:S01]  /*8e10*/  FFMA R35, R83, R80, R35 ;  /* 0x0000005053237223 */ /* 0x000fe20000000023 */
[----:B------:R-:W-:Y:S01]  /*8e20*/  LOP3.LUT R80, R135, 0xffff0000, RZ, 0xc0, !PT ;  /* 0xffff000087507812 */ /* 0x000fe200078ec0ff */
[----:B------:R-:W-:Y:S01]  /*8e30*/  FFMA R36, R83, R85, R36 ;  /* 0x0000005553247223 */ /* 0x000fe20000000024 */
[----:B------:R-:W-:Y:S01]  /*8e40*/  SHF.L.U32 R85, R135, 0x10, RZ ;  /* 0x0000001087557819 */ /* 0x000fe200000006ff */
[----:B------:R-:W-:Y:S01]  /*8e50*/  FFMA R37, R83, R0, R37 ;  /* 0x0000000053257223 */ /* 0x000fe20000000025 */
[----:B------:R-:W-:Y:S01]  /*8e60*/  LOP3.LUT R0, R134, 0xffff0000, RZ, 0xc0, !PT ;  /* 0xffff000086007812 */ /* 0x000fe200078ec0ff */
[C---:B------:R-:W-:Y:S01]  /*8e70*/  FMUL R38, R76.reuse, R56 ;  /* 0x000000384c267220 */ /* 0x040fe20000400000 */
[----:B--2---:R-:W-:Y:S01]  /*8e80*/  F2FP.BF16.F32.PACK_AB R96, R27, R26 ;  /* 0x0000001a1b60723e */ /* 0x004fe200000010ff */
[C---:B------:R-:W-:Y:S01]  /*8e90*/  FMUL R39, R76.reuse, R57 ;  /* 0x000000394c277220 */ /* 0x040fe20000400000 */
[----:B------:R-:W-:Y:S01]  /*8ea0*/  F2FP.BF16.F32.PACK_AB R97, R29, R28 ;  /* 0x0000001c1d61723e */ /* 0x000fe200000010ff */
[C---:B------:R-:W-:Y:S01]  /*8eb0*/  FMUL R40, R76.reuse, R58 ;  /* 0x0000003a4c287220 */ /* 0x040fe20000400000 */
[----:B------:R-:W-:Y:S01]  /*8ec0*/  F2FP.BF16.F32.PACK_AB R98, R31, R30 ;  /* 0x0000001e1f62723e */ /* 0x000fe200000010ff */
[----:B------:R-:W-:Y:S01]  /*8ed0*/  FMUL R41, R76, R59 ;  /* 0x0000003b4c297220 */ /* 0x000fe20000400000 */
[----:B------:R-:W-:Y:S01]  /*8ee0*/  F2FP.BF16.F32.PACK_AB R99, R33, R32 ;  /* 0x000000202163723e */ /* 0x000fe200000010ff */
[----:B------:R-:W-:Y:S01]  /*8ef0*/  FFMA R38, R83, R3, R38 ;  /* 0x0000000353267223 */ /* 0x000fe20000000026 */
[----:B------:R-:W-:Y:S01]  /*8f00*/  SHF.L.U32 R3, R141, 0x10, RZ ;  /* 0x000000108d037819 */ /* 0x000fe200000006ff */
[C---:B------:R-:W-:Y:S01]  /*8f10*/  FFMA R39, R83.reuse, R0, R39 ;  /* 0x0000000053277223 */ /* 0x040fe20000000027 */
[C---:B------:R-:W-:Y:S01]  /*8f20*/  SHF.L.U32 R0, R140.reuse, 0x10, RZ ;  /* 0x000000108c007819 */ /* 0x040fe200000006ff */
[----:B------:R-:W-:Y:S01]  /*8f30*/  FFMA R40, R83, R85, R40 ;  /* 0x0000005553287223 */ /* 0x000fe20000000028 */
[----:B------:R-:W-:Y:S01]  /*8f40*/  SHF.L.U32 R85, R143, 0x10, RZ ;  /* 0x000000108f557819 */ /* 0x000fe200000006ff */
[----:B------:R2:W-:Y:S01]  /*8f50*/  STS.128 [R172+0x4400], R96 ;  /* 0x00440060ac007388 */ /* 0x0005e20000000c00 */
[----:B----4-:R-:W-:Y:S01]  /*8f60*/  F2FP.BF16.F32.PACK_AB R120, R35, R34 ;  /* 0x000000222378723e */ /* 0x010fe200000010ff */
[----:B------:R-:W-:Y:S01]  /*8f70*/  FFMA R41, R83, R80, R41 ;  /* 0x0000005053297223 */ /* 0x000fe20000000029 */
[----:B------:R-:W-:Y:S01]  /*8f80*/  LOP3.LUT R80, R140, 0xffff0000, RZ, 0xc0, !PT ;  /* 0xffff00008c507812 */ /* 0x000fe200078ec0ff */
[C---:B------:R-:W-:Y:S01]  /*8f90*/  FMUL R42, R76.reuse, R60 ;  /* 0x0000003c4c2a7220 */ /* 0x040fe20000400000 */
[----:B------:R-:W-:Y:S01]  /*8fa0*/  F2FP.BF16.F32.PACK_AB R121, R37, R36 ;  /* 0x000000242579723e */ /* 0x000fe200000010ff */
[C---:B------:R-:W-:Y:S01]  /*8fb0*/  FMUL R43, R76.reuse, R61 ;  /* 0x0000003d4c2b7220 */ /* 0x040fe20000400000 */
[----:B------:R-:W-:Y:S01]  /*8fc0*/  F2FP.BF16.F32.PACK_AB R122, R39, R38 ;  /* 0x00000026277a723e */ /* 0x000fe200000010ff */
[C---:B------:R-:W-:Y:S01]  /*8fd0*/  FMUL R44, R76.reuse, R62 ;  /* 0x0000003e4c2c7220 */ /* 0x040fe20000400000 */
[C---:B------:R-:W-:Y:S01]  /*8fe0*/  FFMA R42, R83.reuse, R0, R42 ;  /* 0x00000000532a7223 */ /* 0x040fe2000000002a */
[----:B------:R-:W-:Y:S01]  /*8ff0*/  FFMA R43, R83, R80, R43 ;  /* 0x00000050532b7223 */ /* 0x000fe2000000002b */
[----:B------:R-:W-:Y:S01]  /*9000*/  LOP3.LUT R0, R141, 0xffff0000, RZ, 0xc0, !PT ;  /* 0xffff00008d007812 */ /* 0x000fe200078ec0ff */
[C---:B------:R-:W-:Y:S01]  /*9010*/  FFMA R44, R83.reuse, R3, R44 ;  /* 0x00000003532c7223 */ /* 0x040fe2000000002c */
[----:B------:R-:W-:Y:S01]  /*9020*/  FMUL R45, R76, R63 ;  /* 0x0000003f4c2d7220 */ /* 0x000fe20000400000 */
[----:B------:R-:W-:Y:S01]  /*9030*/  SHF.L.U32 R3, R142, 0x10, RZ ;  /* 0x000000108e037819 */ /* 0x000fe200000006ff */
[----:B------:R-:W-:Y:S01]  /*9040*/  FMUL R46, R76, R64 ;  /* 0x000000404c2e7220 */ /* 0x000fe20000400000 */
[----:B------:R-:W-:Y:S01]  /*9050*/  LOP3.LUT R80, R142, 0xffff0000, RZ, 0xc0, !PT ;  /* 0xffff00008e507812 */ /* 0x000fe200078ec0ff */
[C---:B------:R-:W-:Y:S01]  /*9060*/  FMUL R47, R76.reuse, R65 ;  /* 0x000000414c2f7220 */ /* 0x040fe20000400000 */
[C---:B------:R-:W-:Y:S01]  /*9070*/  FMUL R48, R76.reuse, R66 ;  /* 0x000000424c307220 */ /* 0x040fe20000400000 */
[----:B------:R-:W-:Y:S01]  /*9080*/  FFMA R45, R83, R0, R45 ;  /* 0x00000000532d7223 */ /* 0x000fe2000000002d */
[----:B------:R-:W-:Y:S01]  /*9090*/  FMUL R49, R76, R67 ;  /* 0x000000434c317220 */ /* 0x000fe20000400000 */
[----:B------:R-:W-:Y:S01]  /*90a0*/  F2FP.BF16.F32.PACK_AB R123, R41, R40 ;  /* 0x00000028297b723e */ /* 0x000fe200000010ff */
[C---:B------:R-:W-:Y:S01]  /*90b0*/  FFMA R46, R83.reuse, R3, R46 ;  /* 0x00000003532e7223 */ /* 0x040fe2000000002e */
[C---:B------:R-:W-:Y:S01]  /*90c0*/  FFMA R47, R83.reuse, R80, R47 ;  /* 0x00000050532f7223 */ /* 0x040fe2000000002f */
[C---:B------:R-:W-:Y:S01]  /*90d0*/  FFMA R48, R83.reuse, R85, R48 ;  /* 0x0000005553307223 */ /* 0x040fe20000000030 */
[----:B------:R-:W-:Y:S01]  /*90e0*/  FFMA R49, R83, R82, R49 ;  /* 0x0000005253317223 */ /* 0x000fe20000000031 */
[----:B------:R2:W-:Y:S01]  /*90f0*/  STS.128 [R171+0x4400], R120 ;  /* 0x00440078ab007388 */ /* 0x0005e20000000c00 */
[----:B------:R-:W-:Y:S02]  /*9100*/  F2FP.BF16.F32.PACK_AB R128, R43, R42 ;  /* 0x0000002a2b80723e */ /* 0x000fe400000010ff */
[----:B------:R-:W-:Y:S02]  /*9110*/  F2FP.BF16.F32.PACK_AB R129, R45, R44 ;  /* 0x0000002c2d81723e */ /* 0x000fe400000010ff */
[----:B------:R-:W-:Y:S02]  /*9120*/  F2FP.BF16.F32.PACK_AB R130, R47, R46 ;  /* 0x0000002e2f82723e */ /* 0x000fe400000010ff */
[----:B------:R-:W-:Y:S02]  /*9130*/  F2FP.BF16.F32.PACK_AB R131, R49, R48 ;  /* 0x000000303183723e */ /* 0x000fe400000010ff */
[----:B------:R-:W-:Y:S02]  /*9140*/  MOV R0, UR51 ;  /* 0x0000003300007c02 */ /* 0x000fe40008000f00 */
[----:B------:R-:W-:Y:S01]  /*9150*/  LEA R3, R105, UR49, 0x3 ;  /* 0x0000003169037c11 */ /* 0x000fe2000f8e18ff */
[----:B------:R2:W-:Y:S01]  /*9160*/  STS.128 [R170+0x4400], R128 ;  /* 0x00440080aa007388 */ /* 0x0005e20000000c00 */
[----:B------:R-:W-:Y:S02]  /*9170*/  @P6 LEA R0, R0, UR49, 0x3 ;  /* 0x0000003100006c11 */ /* 0x000fe4000f8e18ff */
[----:B------:R-:W-:Y:S02]  /*9180*/  @P6 SHF.L.U32 R80, R162, 0x1f, RZ ;  /* 0x0000001fa2506819 */ /* 0x000fe400000006ff */
[----:B------:R-:W-:Y:S01]  /*9190*/  @P6 IADD3 R0, PT, PT, R0, 0xd0, RZ ;  /* 0x000000d000006810 */ /* 0x000fe20007ffe0ff */
[----:B------:R-:W-:Y:S01]  /*91a0*/  @!PT LDS RZ, [RZ] ;  /* 0x00000000fffff984 */ /* 0x000fe20000000800 */
[----:B------:R-:W-:Y:S01]  /*91b0*/  @!PT LDS RZ, [RZ] ;  /* 0x00000000fffff984 */ /* 0x000fe20000000800 */
[----:B------:R-:W-:Y:S01]  /*91c0*/  @!PT LDS RZ, [RZ] ;  /* 0x00000000fffff984 */ /* 0x000fe20000000800 */
[----:B------:R-:W-:Y:S01]  /*91d0*/  @!PT LDS RZ, [RZ] ;  /* 0x00000000fffff984 */ /* 0x000fe20000000800 */
[----:B------:R4:W-:Y:S06]  /*91e0*/  MEMBAR.ALL.CTA ;  /* 0x0000000000007992 */ /* 0x0009ec0000008000 */
[----:B----4-:R-:W4:Y:S01]  /*91f0*/  FENCE.VIEW.ASYNC.S ;  /* 0x00000000000073c6 */ /* 0x010f220000000000 */
[----:B-1----:R-:W-:Y:S01]  /*9200*/  @P6 PRMT R0, R179, 0x654, R0 ;  /* 0x00000654b3006816 */ /* 0x002fe20000000000 */
[----:B----4-:R-:W-:Y:S06]  /*9210*/  BAR.SYNC.DEFER_BLOCKING 0x1, 0x80 ;  /* 0x0042000000007b1d */ /* 0x010fec0000010000 */
[----:B------:R-:W-:Y:S05]  /*9220*/  @P0 BRA `(.L_x_127) ;  /* 0x0000000000280947 */ /* 0x000fea0003800000 */
[----:B------:R-:W-:Y:S01]  /*9230*/  R2UR UR4, R81 ;  /* 0x00000000510472ca */ /* 0x000fe200000e0000 */
[----:B------:R-:W-:Y:S01]  /*9240*/  UIADD3 UR6, UP0, UPT, UR52, 0xa80, URZ ;  /* 0x00000a8034067890 */ /* 0x000fe2000ff1e0ff */
[----:B------:R-:W-:Y:S01]  /*9250*/  R2UR UR5, R168 ;  /* 0x00000000a80572ca */ /* 0x000fe200000e0000 */
[----:B------:R-:W-:Y:S02]  /*9260*/  UIADD3 UR40, UPT, UPT, UR49, 0x4400, URZ ;  /* 0x0000440031287890 */ /* 0x000fe4000fffe0ff */
[----:B------:R-:W-:Y:S01]  /*9270*/  UIADD3.X UR7, UPT, UPT, URZ, UR53, URZ, UP0, !UPT ;  /* 0x00000035ff077290 */ /* 0x000fe200087fe4ff */
[----:B------:R-:W-:Y:S09]  /*9280*/  UMOV UR43, UR44 ;  /* 0x0000002c002b7c82 */ /* 0x000ff20008000000 */
[----:B------:R-:W-:Y:S09]  /*9290*/  UIADD3 UR41, UPT, UPT, UR5, UR4, URZ ;  /* 0x0000000405297290 */ /* 0x000ff2000fffe0ff */
[----:B------:R1:W-:Y:S01]  /*92a0*/  UTMASTG.3D [UR40], [UR6] ;  /* 0x00000028060073b5 */ /* 0x0003e20008010000 */
[----:B------:R0:W-:Y:S01]  /*92b0*/  UTMACMDFLUSH ;  /* 0x00000000000079b7 */ /* 0x0001e20000000000 */
[----:B-1----:R-:W-:Y:S04]  /*92c0*/  DEPBAR.LE SB0, 0x1 ;  /* 0x000080400000791a */ /* 0x002fe80000000000 */
.L_x_127:
[----:B------:R-:W-:Y:S05]  /*92d0*/  BSYNC.RECONVERGENT B0 ;  /* 0x0000000000007941 */ /* 0x000fea0003800200 */
.L_x_126:
[----:B------:R-:W-:Y:S01]  /*92e0*/  BAR.SYNC.DEFER_BLOCKING 0x1, 0x80 ;  /* 0x0042000000007b1d */ /* 0x000fe20000010000 */
[----:B------:R-:W-:Y:S01]  /*92f0*/  UIADD3 UR54, UPT, UPT, UR51, 0x1, URZ ;  /* 0x0000000133367890 */ /* 0x000fe2000fffe0ff */
[----:B------:R-:W-:Y:S03]  /*9300*/  ISETP.NE.AND P0, PT, R79, RZ, PT ;  /* 0x000000ff4f00720c */ /* 0x000fe60003f05270 */
[----:B------:R-:W-:Y:S04]  /*9310*/  UISETP.NE.AND UP0, UPT, UR54, 0x4, UPT ;  /* 0x000000043600788c */ /* 0x000fe8000bf05270 */
[----:B------:R-:W-:Y:S01]  /*9320*/  USEL UR54, UR54, URZ, UP0 ;  /* 0x000000ff36367287 */ /* 0x000fe20008000000 */
[----:B------:R1:W-:Y:S01]  /*9330*/  @P6 SYNCS.ARRIVE.TRANS64.RED.A1T0 RZ, [R0+URZ], RZ ;  /* 0x000000ff00ff69a7 */ /* 0x0003e200081004ff */
[----:B------:R-:W-:Y:S01]  /*9340*/  BSSY B1, `(.L_x_128) ;  /* 0x0000022000017945 */ /* 0x000fe20003800000 */
[----:B------:R-:W4:Y:S01]  /*9350*/  @P6 SYNCS.PHASECHK.TRANS64.TRYWAIT P1, [R3+URZ+0xb0], R80 ;  /* 0x0000b050030065a7 */ /* 0x000f2200080211ff */
[----:B-1----:R-:W-:Y:S05]  /*9360*/  IMAD.MOV.U32 R0, RZ, RZ, 0x40 ;  /* 0x00000040ff007424 */ /* 0x002fea00078e00ff */
        /* <DEDUP_REMOVED lines=13> */
[----:B------:R-:W1:Y:S02]  /*9440*/  SYNCS.PHASECHK.TRANS64.TRYWAIT P0, [R3+URZ+0xb0], R6 ;  /* 0x0000b006030075a7 */ /* 0x000e6400080011ff */
[----:B-1----:R-:W-:Y:S05]  /*9450*/  @!P0 BRA `(.L_x_132) ;  /* 0x0000003400ac8947 */ /* 0x002fea0003800000 */
.L_x_131:
[----:B------:R-:W-:Y:S05]  /*9460*/  BSYNC B0 ;  /* 0x0000000000007941 */ /* 0x000fea0003800000 */
.L_x_130:
[----:B------:R-:W-:Y:S01]  /*9470*/  ISETP.NE.AND P0, PT, R112, RZ, PT ;  /* 0x000000ff7000720c */ /* 0x000fe20003f05270 */
[----:B------:R-:W-:Y:S11]  /*9480*/  VIADD R105, R105, 0x1 ;  /* 0x0000000169697836 */ /* 0x000ff60000000000 */
[----:B------:R-:W-:Y:S01]  /*9490*/  @!UPT UIADD3 URZ, UPT, UPT, URZ, URZ, URZ ;  /* 0x000000fffffff290 */ /* 0x000fe2000fffe0ff */
[----:B------:R4:W2:Y:S01]  /*94a0*/  @P0 LDS.128 R88, [R4+UR49+0x400] ;  /* 0x0004003104580984 */ /* 0x0008a20008000c00 */
[--C-:B-1----:R-:W-:Y:S01]  /*94b0*/  @P0 IMAD.IADD R3, R104, 0x1, R5.reuse ;  /* 0x0000000168030824 */ /* 0x102fe200078e0205 */
[C---:B------:R-:W-:Y:S01]  /*94c0*/  @P0 IADD3 R6, PT, PT, R106.reuse, R7, RZ ;  /* 0x000000076a060210 */ /* 0x040fe20007ffe0ff */
[C---:B------:R-:W-:Y:S01]  /*94d0*/  @P0 IMAD.IADD R8, R106.reuse, 0x1, R5 ;  /* 0x000000016a080824 */ /* 0x040fe200078e0205 */
[----:B------:R4:W1:Y:S02]  /*94e0*/  @P0 LDS.128 R92, [R0+0x400] ;  /* 0x00040000005c0984 */ /* 0x0008640000000c00 */
[----:B------:R-:W-:Y:S02]  /*94f0*/  @P0 IADD3 R9, PT, PT, R106, R3, RZ ;  /* 0x000000036a090210 */ /* 0x000fe40007ffe0ff */
[----:B------:R4:W1:Y:S04]  /*9500*/  @P0 LDS.128 R100, [R7+0x400] ;  /* 0x0004000007640984 */ /* 0x0008680000000c00 */
[----:B------:R4:W1:Y:S04]  /*9510*/  @P0 LDS.128 R108, [R6+0x400] ;  /* 0x00040000066c0984 */ /* 0x0008680000000c00 */
[----:B------:R4:W1:Y:S04]  /*9520*/  @P0 LDS.128 R116, [R5+0x400] ;  /* 0x0004000005740984 */ /* 0x0008680000000c00 */
[----:B------:R4:W1:Y:S04]  /*9530*/  @P0 LDS.128 R124, [R8+0x400] ;  /* 0x00040000087c0984 */ /* 0x0008680000000c00 */
[----:B------:R4:W1:Y:S04]  /*9540*/  @P0 LDS.128 R132, [R3+0x400] ;  /* 0x0004000003840984 */ /* 0x0008680000000c00 */
[----:B------:R4:W1:Y:S02]  /*9550*/  @P0 LDS.128 R140, [R9+0x400] ;  /* 0x00040000098c0984 */ /* 0x0008640000000c00 */
.L_x_129:
[----:B------:R-:W-:Y:S05]  /*9560*/  BSYNC B1 ;  /* 0x0000000000017941 */ /* 0x000fea0003800000 */
.L_x_128:
        /* <DEDUP_REMOVED lines=21> */
.L_x_133:
[----:B--2---:R-:W-:Y:S01]  /*96c0*/  SHF.L.U32 R80, R88, 0x10, RZ ;  /* 0x0000001058507819 */ /* 0x004fe200000006ff */
[----:B------:R-:W-:Y:S05]  /*96d0*/  WARPSYNC.ALL ;  /* 0x0000000000007948 */ /* 0x000fea0003800000 */
[----:B------:R-:W-:Y:S01]  /*96e0*/  R2UR UR4, R16 ;  /* 0x00000000100472ca */ /* 0x000fe200000e0000 */
[----:B------:R-:W-:Y:S01]  /*96f0*/  BSSY.RECONVERGENT B0, `(.L_x_134) ;  /* 0x0000103000007945 */ /* 0x000fe20003800200 */
[----:B------:R-:W-:Y:S02]  /*9700*/  LOP3.LUT R82, R91, 0xffff0000, RZ, 0xc0, !PT ;  /* 0xffff00005b527812 */ /* 0x000fe400078ec0ff */
[----:B------:R-:W-:Y:S02]  /*9710*/  ISETP.NE.AND P6, PT, R174, RZ, PT ;  /* 0x000000ffae00720c */ /* 0x000fe40003fc5270 */
[----:B------:R-:W-:Y:S07]  /*9720*/  ISETP.NE.AND P0, PT, R165, RZ, PT ;  /* 0x000000ffa500720c */ /* 0x000fee0003f05270 */
[----:B------:R-:W2:Y:S02]  /*9730*/  LDTM.x64 R4, tmem[UR4] ;  /* 0x00000004000479ee */ /* 0x000ea40008340000 */
[----:B--2---:R-:W-:Y:S01]  /*9740*/  FMUL R0, R76, R4 ;  /* 0x000000044c007220 */ /* 0x004fe20000400000 */
[----:B------:R-:W-:Y:S01]  /*9750*/  LOP3.LUT R4, R88, 0xffff0000, RZ, 0xc0, !PT ;  /* 0xffff000058047812 */ /* 0x000fe200078ec0ff */
[C---:B------:R-:W-:Y:S01]  /*9760*/  FMUL R3, R76.reuse, R5 ;  /* 0x000000054c037220 */ /* 0x040fe20000400000 */
[----:B------:R-:W-:Y:S01]  /*9770*/  SHF.L.U32 R5, R89, 0x10, RZ ;  /* 0x0000001059057819 */ /* 0x000fe200000006ff */
[----:B------:R-:W-:Y:S01]  /*9780*/  FFMA R0, R83, R80, R0 ;  /* 0x0000005053007223 */ /* 0x000fe20000000000 */
[----:B------:R-:W-:Y:S01]  /*9790*/  LOP3.LUT R80, R89, 0xffff0000, RZ, 0xc0, !PT ;  /* 0xffff000059507812 */ /* 0x000fe200078ec0ff */
[C---:B------:R-:W-:Y:S01]  /*97a0*/  FMUL R6, R76.reuse, R6 ;  /* 0x000000064c067220 */ /* 0x040fe20000400000 */
[C---:B------:R-:W-:Y:S01]  /*97b0*/  FFMA R3, R83.reuse, R4, R3 ;  /* 0x0000000453037223 */ /* 0x040fe20000000003 */
[C---:B------:R-:W-:Y:S01]  /*97c0*/  FMUL R7, R76.reuse, R7 ;  /* 0x000000074c077220 */ /* 0x040fe20000400000 */
[----:B------:R-:W-:Y:S01]  /*97d0*/  FMUL R4, R76, R8 ;  /* 0x000000084c047220 */ /* 0x000fe20000400000 */
[C---:B------:R-:W-:Y:S01]  /*97e0*/  LOP3.LUT R8, R90.reuse, 0xffff0000, RZ, 0xc0, !PT ;  /* 0xffff00005a087812 */ /* 0x040fe200078ec0ff */
[C---:B------:R-:W-:Y:S01]  /*97f0*/  FFMA R6, R83.reuse, R5, R6 ;  /* 0x0000000553067223 */ /* 0x040fe20000000006 */
[----:B------:R-:W-:Y:S01]  /*9800*/  SHF.L.U32 R5, R90, 0x10, RZ ;  /* 0x000000105a057819 */ /* 0x000fe200000006ff */
[----:B------:R-:W-:Y:S01]  /*9810*/  FFMA R7, R83, R80, R7 ;  /* 0x0000005053077223 */ /* 0x000fe20000000007 */
[----:B------:R-:W-:Y:S01]  /*9820*/  F2FP.BF16.F32.PACK_AB R96, R3, R0 ;  /* 0x000000000360723e */ /* 0x000fe200000010ff */
[----:B------:R-:W-:Y:S01]  /*9830*/  FMUL R0, R76, R9 ;  /* 0x000000094c007220 */ /* 0x000fe20000400000 */
[----:B------:R-:W-:Y:S01]  /*9840*/  SHF.L.U32 R80, R91, 0x10, RZ ;  /* 0x000000105b507819 */ /* 0x000fe200000006ff */
[----:B------:R-:W-:Y:S01]  /*9850*/  FFMA R4, R83, R5, R4 ;  /* 0x0000000553047223 */ /* 0x000fe20000000004 */
[----:B------:R-:W-:Y:S01]  /*9860*/  F2FP.BF16.F32.PACK_AB R97, R7, R6 ;  /* 0x000000060761723e */ /* 0x000fe200000010ff */
[C---:B------:R-:W-:Y:S01]  /*9870*/  FFMA R0, R83.reuse, R8, R0 ;  /* 0x0000000853007223 */ /* 0x040fe20000000000 */
[----:B-1----:R-:W-:Y:S01]  /*9880*/  SHF.L.U32 R8, R92, 0x10, RZ ;  /* 0x000000105c087819 */ /* 0x002fe200000006ff */
[----:B------:R-:W-:Y:S01]  /*9890*/  FMUL R3, R76, R10 ;  /* 0x0000000a4c037220 */ /* 0x000fe20000400000 */
[----:B------:R-:W-:Y:S01]  /*98a0*/  LOP3.LUT R10, R92, 0xffff0000, RZ, 0xc0, !PT ;  /* 0xffff00005c0a7812 */ /* 0x000fe200078ec0ff */
[----:B------:R-:W-:Y:S01]  /*98b0*/  FMUL R5, R76, R11 ;  /* 0x0000000b4c057220 */ /* 0x000fe20000400000 */
[----:B------:R-:W-:Y:S01]  /*98c0*/  F2FP.BF16.F32.PACK_AB R98, R0, R4 ;  /* 0x000000040062723e */ /* 0x000fe200000010ff */
[C---:B------:R-:W-:Y:S01]  /*98d0*/  FMUL R6, R76.reuse, R12 ;  /* 0x0000000c4c067220 */ /* 0x040fe20000400000 */
[C---:B------:R-:W-:Y:S01]  /*98e0*/  FMUL R7, R76.reuse, R13 ;  /* 0x0000000d4c077220 */ /* 0x040fe20000400000 */
[----:B------:R-:W-:Y:S01]  /*98f0*/  FFMA R3, R83, R80, R3 ;  /* 0x0000005053037223 */ /* 0x000fe20000000003 */
[----:B------:R-:W-:Y:S01]  /*9900*/  SHF.L.U32 R80, R93, 0x10, RZ ;  /* 0x000000105d507819 */ /* 0x000fe200000006ff */
[C---:B------:R-:W-:Y:S01]  /*9910*/  FFMA R5, R83.reuse, R82, R5 ;  /* 0x0000005253057223 */ /* 0x040fe20000000005 */
[C---:B------:R-:W-:Y:S01]  /*9920*/  FFMA R6, R83.reuse, R8, R6 ;  /* 0x0000000853067223 */ /* 0x040fe20000000006 */
[C---:B------:R-:W-:Y:S01]  /*9930*/  FMUL R0, R76.reuse, R14 ;  /* 0x0000000e4c007220 */ /* 0x040fe20000400000 */
[----:B------:R-:W-:Y:S01]  /*9940*/  FFMA R7, R83, R10, R7 ;  /* 0x0000000a53077223 */ /* 0x000fe20000000007 */
[C---:B------:R-:W-:Y:S01]  /*9950*/  FMUL R14, R76.reuse, R24 ;  /* 0x000000184c0e7220 */ /* 0x040fe20000400000 */
[----:B------:R-:W-:Y:S01]  /*9960*/  F2FP.BF16.F32.PACK_AB R99, R5, R3 ;  /* 0x000000030563723e */ /* 0x000fe200000010ff */
[C---:B------:R-:W-:Y:S01]  /*9970*/  FMUL R24, R76.reuse, R34 ;  /* 0x000000224c187220 */ /* 0x040fe20000400000 */
[C---:B------:R-:W-:Y:S01]  /*9980*/  FMUL R34, R76.reuse, R44 ;  /* 0x0000002c4c227220 */ /* 0x040fe20000400000 */
[C---:B------:R-:W-:Y:S01]  /*9990*/  FMUL R44, R76.reuse, R54 ;  /* 0x000000364c2c7220 */ /* 0x040fe20000400000 */
[C---:B------:R-:W-:Y:S01]  /*99a0*/  FMUL R54, R76.reuse, R64 ;  /* 0x000000404c367220 */ /* 0x040fe20000400000 */
[----:B------:R-:W-:Y:S01]  /*99b0*/  F2FP.BF16.F32.PACK_AB R64, R7, R6 ;  /* 0x000000060740723e */ /* 0x000fe200000010ff */
[----:B------:R-:W-:Y:S01]  /*99c0*/  STS.128 [R178+UR49+0x8400], R96 ;  /* 0x00840060b2007988 */ /* 0x000fe20008000c31 */
[----:B------:R-:W-:Y:S01]  /*99d0*/  LOP3.LUT R6, R93, 0xffff0000, RZ, 0xc0, !PT ;  /* 0xffff00005d067812 */ /* 0x000fe200078ec0ff */
[----:B------:R-:W-:Y:S01]  /*99e0*/  FMUL R3, R76, R15 ;  /* 0x0000000f4c037220 */ /* 0x000fe20000400000 */
[----:B------:R-:W-:Y:S01]  /*99f0*/  SHF.L.U32 R7, R94, 0x10, RZ ;  /* 0x000000105e077819 */ /* 0x000fe200000006ff */
[C---:B------:R-:W-:Y:S01]  /*9a00*/  FMUL R8, R76.reuse, R18 ;  /* 0x000000124c087220 */ /* 0x040fe20000400000 */
[C---:B------:R-:W-:Y:S01]  /*9a10*/  FFMA R0, R83.reuse, R80, R0 ;  /* 0x0000005053007223 */ /* 0x040fe20000000000 */
[C---:B------:R-:W-:Y:S01]  /*9a20*/  FMUL R9, R76.reuse, R19 ;  /* 0x000000134c097220 */ /* 0x040fe20000400000 */
[----:B------:R-:W-:Y:S01]  /*9a30*/  FMUL R18, R76, R28 ;  /* 0x0000001c4c127220 */ /* 0x000fe20000400000 */
[----:B------:R-:W-:Y:S01]  /*9a40*/  FFMA R3, R83, R6, R3 ;  /* 0x0000000653037223 */ /* 0x000fe20000000003 */
[----:B------:R-:W-:Y:S01]  /*9a50*/  LOP3.LUT R6, R100, 0xffff0000, RZ, 0xc0, !PT ;  /* 0xffff000064067812 */ /* 0x000fe200078ec0ff */
[C---:B------:R-:W-:Y:S01]  /*9a60*/  FMUL R10, R76.reuse, R20 ;  /* 0x000000144c0a7220 */ /* 0x040fe20000400000 */
        /* <DEDUP_REMOVED lines=10> */
[----:B------:R-:W-:Y:S01]  /*9b10*/  FMUL R48, R76, R58 ;  /* 0x0000003a4c307220 */ /* 0x000fe20000400000 */
[----:B------:R-:W-:Y:S01]  /*9b20*/  LOP3.LUT R58, R94, 0xffff0000, RZ, 0xc0, !PT ;  /* 0xffff00005e3a7812 */ /* 0x000fe200078ec0ff */
[C---:B------:R-:W-:Y:S01]  /*9b30*/  FMUL R4, R76.reuse, R16 ;  /* 0x000000104c047220 */ /* 0x040fe20000400000 */
[C---:B------:R-:W-:Y:S01]  /*9b40*/  FMUL R40, R76.reuse, R50 ;  /* 0x000000324c287220 */ /* 0x040fe20000400000 */
[C---:B------:R-:W-:Y:S01]  /*9b50*/  FMUL R45, R76.reuse, R55 ;  /* 0x000000374c2d7220 */ /* 0x040fe20000400000 */
[C---:B------:R-:W-:Y:S01]  /*9b60*/  FMUL R49, R76.reuse, R59 ;  /* 0x0000003b4c317220 */ /* 0x040fe20000400000 */
[----:B------:R-:W-:Y:S01]  /*9b70*/  SHF.L.U32 R59, R95, 0x10, RZ ;  /* 0x000000105f3b7819 */ /* 0x000fe200000006ff */
[C---:B------:R-:W-:Y:S01]  /*9b80*/  FMUL R55, R76.reuse, R65 ;  /* 0x000000414c377220 */ /* 0x040fe20000400000 */
[----:B------:R-:W-:Y:S01]  /*9b90*/  F2FP.BF16.F32.PACK_AB R65, R3, R0 ;  /* 0x000000000341723e */ /* 0x000fe200000010ff */
[----:B------:R-:W-:Y:S01]  /*9ba0*/  FMUL R5, R76, R17 ;  /* 0x000000114c057220 */ /* 0x000fe20000400000 */
[----:B------:R-:W-:Y:S01]  /*9bb0*/  SHF.L.U32 R0, R100, 0x10, RZ ;  /* 0x0000001064007819 */ /* 0x000fe200000006ff */
[C---:B------:R-:W-:Y:S01]  /*9bc0*/  FMUL R50, R76.reuse, R60 ;  /* 0x0000003c4c327220 */ /* 0x040fe20000400000 */
[----:B------:R-:W-:Y:S01]  /*9bd0*/  LOP3.LUT R60, R95, 0xffff0000, RZ, 0xc0, !PT ;  /* 0xffff00005f3c7812 */ /* 0x000fe200078ec0ff */
[----:B------:R-:W-:Y:S01]  /*9be0*/  FFMA R4, R83, R7, R4 ;  /* 0x0000000753047223 */ /* 0x000fe20000000004 */
[----:B------:R-:W-:Y:S01]  /*9bf0*/  SHF.L.U32 R3, R101, 0x10, RZ ;  /* 0x0000001065037819 */ /* 0x000fe200000006ff */
[C---:B------:R-:W-:Y:S01]  /*9c00*/  FFMA R5, R83.reuse, R58, R5 ;  /* 0x0000003a53057223 */ /* 0x040fe20000000005 */
[C---:B------:R-:W-:Y:S01]  /*9c10*/  FFMA R8, R83.reuse, R59, R8 ;  /* 0x0000003b53087223 */ /* 0x040fe20000000008 */
[C---:B------:R-:W-:Y:S01]  /*9c20*/  FFMA R9, R83.reuse, R60, R9 ;  /* 0x0000003c53097223 */ /* 0x040fe20000000009 */
[----:B------:R-:W-:Y:S01]  /*9c30*/  FFMA R10, R83, R0, R10 ;  /* 0x00000000530a7223 */ /* 0x000fe2000000000a */
[----:B------:R-:W-:Y:S01]  /*9c40*/  LOP3.LUT R0, R101, 0xffff0000, RZ, 0xc0, !PT ;  /* 0xffff000065007812 */ /* 0x000fe200078ec0ff */
[C---:B------:R-:W-:Y:S01]  /*9c50*/  FMUL R11, R76.reuse, R21 ;  /* 0x000000154c0b7220 */ /* 0x040fe20000400000 */
[C---:B------:R-:W-:Y:S01]  /*9c60*/  FMUL R12, R76.reuse, R22 ;  /* 0x000000164c0c7220 */ /* 0x040fe20000400000 */
[C---:B------:R-:W-:Y:S01]  /*9c70*/  FMUL R13, R76.reuse, R23 ;  /* 0x000000174c0d7220 */ /* 0x040fe20000400000 */
[C---:B------:R-:W-:Y:S01]  /*9c80*/  FMUL R16, R76.reuse, R26 ;  /* 0x0000001a4c107220 */ /* 0x040fe20000400000 */
[C---:B------:R-:W-:Y:S01]  /*9c90*/  FMUL R26, R76.reuse, R36 ;  /* 0x000000244c1a7220 */ /* 0x040fe20000400000 */
[----:B------:R-:W-:Y:S01]  /*9ca0*/  FFMA R11, R83, R6, R11 ;  /* 0x00000006530b7223 */ /* 0x000fe2000000000b */
[----:B------:R-:W-:Y:S01]  /*9cb0*/  LOP3.LUT R6, R111, 0xffff0000, RZ, 0xc0, !PT ;  /* 0xffff00006f067812 */ /* 0x000fe200078ec0ff */
[----:B------:R-:W-:Y:S01]  /*9cc0*/  FMUL R36, R76, R46 ;  /* 0x0000002e4c247220 */ /* 0x000fe20000400000 */
[----:B------:R-:W-:Y:S01]  /*9cd0*/  FFMA R12, R83, R3, R12 ;  /* 0x00000003530c7223 */ /* 0x000fe2000000000c */
[----:B------:R-:W-:Y:S01]  /*9ce0*/  SHF.L.U32 R3, R102, 0x10, RZ ;  /* 0x0000001066037819 */ /* 0x000fe200000006ff */
[C---:B------:R-:W-:Y:S01]  /*9cf0*/  FMUL R46, R76.reuse, R56 ;  /* 0x000000384c2e7220 */ /* 0x040fe20000400000 */
[----:B------:R-:W-:Y:S01]  /*9d00*/  FMUL R56, R76, R66 ;  /* 0x000000424c387220 */ /* 0x000fe20000400000 */
[----:B------:R-:W-:Y:S01]  /*9d10*/  F2FP.BF16.F32.PACK_AB R66, R5, R4 ;  /* 0x000000040542723e */ /* 0x000fe200000010ff */
[C---:B------:R-:W-:Y:S01]  /*9d20*/  FFMA R13, R83.reuse, R0, R13 ;  /* 0x00000000530d7223 */ /* 0x040fe2000000000d */
[----:B------:R-:W-:Y:S01]  /*9d30*/  LOP3.LUT R0, R102, 0xffff0000, RZ, 0xc0, !PT ;  /* 0xffff000066007812 */ /* 0x000fe200078ec0ff */
[----:B------:R-:W-:Y:S01]  /*9d40*/  FFMA R14, R83, R3, R14 ;  /* 0x00000003530e7223 */ /* 0x000fe2000000000e */
[C---:B------:R-:W-:Y:S01]  /*9d50*/  SHF.L.U32 R5, R103.reuse, 0x10, RZ ;  /* 0x0000001067057819 */ /* 0x040fe200000006ff */
[----:B------:R-:W-:Y:S01]  /*9d60*/  FMUL R17, R76, R27 ;  /* 0x0000001b4c117220 */ /* 0x000fe20000400000 */
        /* <DEDUP_REMOVED lines=8> */
[----:B------:R-:W-:Y:S01]  /*9df0*/  SHF.L.U32 R5, R111, 0x10, RZ ;  /* 0x000000106f057819 */ /* 0x000fe200000006ff */
[C---:B------:R-:W-:Y:S01]  /*9e00*/  FMUL R37, R76.reuse, R47 ;  /* 0x0000002f4c257220 */ /* 0x040fe20000400000 */
[C---:B------:R-:W-:Y:S01]  /*9e10*/  FMUL R47, R76.reuse, R57 ;  /* 0x000000394c2f7220 */ /* 0x040fe20000400000 */
[----:B------:R-:W-:Y:S01]  /*9e20*/  FMUL R57, R76, R67 ;  /* 0x000000434c397220 */ /* 0x000fe20000400000 */
[----:B------:R-:W-:Y:S01]  /*9e30*/  F2FP.BF16.F32.PACK_AB R67, R9, R8 ;  /* 0x000000080943723e */ /* 0x000fe200000010ff */
[----:B------:R-:W-:Y:S01]  /*9e40*/  FFMA R18, R83, R0, R18 ;  /* 0x0000000053127223 */ /* 0x000fe20000000012 */
[----:B------:R-:W-:Y:S01]  /*9e50*/  LOP3.LUT R0, R109, 0xffff0000, RZ, 0xc0, !PT ;  /* 0xffff00006d007812 */ /* 0x000fe200078ec0ff */
[C---:B------:R-:W-:Y:S01]  /*9e60*/  FFMA R19, R83.reuse, R4, R19 ;  /* 0x0000000453137223 */ /* 0x040fe20000000013 */
[C---:B------:R-:W-:Y:S01]  /*9e70*/  LOP3.LUT R4, R110.reuse, 0xffff0000, RZ, 0xc0, !PT ;  /* 0xffff00006e047812 */ /* 0x040fe200078ec0ff */
[----:B------:R-:W-:Y:S01]  /*9e80*/  FFMA R20, R83, R3, R20 ;  /* 0x0000000353147223 */ /* 0x000fe20000000014 */
[----:B------:R-:W-:Y:S01]  /*9e90*/  SHF.L.U32 R3, R110, 0x10, RZ ;  /* 0x000000106e037819 */ /* 0x000fe200000006ff */
[C---:B------:R-:W-:Y:S01]  /*9ea0*/  FMUL R21, R76.reuse, R31 ;  /* 0x0000001f4c157220 */ /* 0x040fe20000400000 */
[----:B------:R-:W-:Y:S01]  /*9eb0*/  F2FP.BF16.F32.PACK_AB R8, R11, R10 ;  /* 0x0000000a0b08723e */ /* 0x000fe200000010ff */
[C---:B------:R-:W-:Y:S01]  /*9ec0*/  FMUL R22, R76.reuse, R32 ;  /* 0x000000204c167220 */ /* 0x040fe20000400000 */
[----:B------:R-:W-:Y:S01]  /*9ed0*/  F2FP.BF16.F32.PACK_AB R9, R13, R12 ;  /* 0x0000000c0d09723e */ /* 0x000fe200000010ff */
[----:B------:R-:W-:Y:S01]  /*9ee0*/  STS.128 [R177+0x8400], R64 ;  /* 0x00840040b1007388 */ /* 0x000fe20000000c00 */
[----:B------:R-:W-:Y:S01]  /*9ef0*/  F2FP.BF16.F32.PACK_AB R10, R15, R14 ;  /* 0x0000000e0f0a723e */ /* 0x000fe200000010ff */
[----:B------:R-:W-:Y:S01]  /*9f00*/  FMUL R23, R76, R33 ;  /* 0x000000214c177220 */ /* 0x000fe20000400000 */
[----:B------:R-:W-:Y:S01]  /*9f10*/  F2FP.BF16.F32.PACK_AB R11, R17, R16 ;  /* 0x00000010110b723e */ /* 0x000fe200000010ff */
[----:B------:R-:W-:Y:S01]  /*9f20*/  FFMA R21, R83, R0, R21 ;  /* 0x0000000053157223 */ /* 0x000fe20000000015 */
[----:B------:R-:W-:Y:S01]  /*9f30*/  F2FP.BF16.F32.PACK_AB R12, R19, R18 ;  /* 0x00000012130c723e */ /* 0x000fe200000010ff */
[C---:B------:R-:W-:Y:S01]  /*9f40*/  FFMA R22, R83.reuse, R3, R22 ;  /* 0x0000000353167223 */ /* 0x040fe20000000016 */
[C---:B------:R-:W-:Y:S01]  /*9f50*/  SHF.L.U32 R0, R116.reuse, 0x10, RZ ;  /* 0x0000001074007819 */ /* 0x040fe200000006ff */
[----:B------:R-:W-:Y:S01]  /*9f60*/  FFMA R23, R83, R4, R23 ;  /* 0x0000000453177223 */ /* 0x000fe20000000017 */
[----:B------:R-:W-:Y:S01]  /*9f70*/  F2FP.BF16.F32.PACK_AB R13, R21, R20 ;  /* 0x00000014150d723e */ /* 0x000fe200000010ff */
[C---:B------:R-:W-:Y:S01]  /*9f80*/  FFMA R24, R83.reuse, R5, R24 ;  /* 0x0000000553187223 */ /* 0x040fe20000000018 */
[----:B------:R-:W-:Y:S01]  /*9f90*/  LOP3.LUT R4, R116, 0xffff0000, RZ, 0xc0, !PT ;  /* 0xffff000074047812 */ /* 0x000fe200078ec0ff */
[----:B------:R-:W-:Y:S01]  /*9fa0*/  FFMA R25, R83, R6, R25 ;  /* 0x0000000653197223 */ /* 0x000fe20000000019 */
[----:B------:R-:W-:Y:S01]  /*9fb0*/  F2FP.BF16.F32.PACK_AB R14, R23, R22 ;  /* 0x00000016170e723e */ /* 0x000fe200000010ff */
[----:B------:R1:W-:Y:S01]  /*9fc0*/  STS.128 [R176+0x8400], R8 ;  /* 0x00840008b0007388 */ /* 0x0003e20000000c00 */
[----:B------:R-:W-:Y:S01]  /*9fd0*/  SHF.L.U32 R3, R117, 0x10, RZ ;  /* 0x0000001075037819 */ /* 0x000fe200000006ff */
[----:B------:R-:W-:Y:S01]  /*9fe0*/  FFMA R26, R83, R0, R26 ;  /* 0x00000000531a7223 */ /* 0x000fe2000000001a */
[----:B------:R-:W-:Y:S01]  /*9ff0*/  F2FP.BF16.F32.PACK_AB R15, R25, R24 ;  /* 0x00000018190f723e */ /* 0x000fe200000010ff */
[----:B------:R-:W-:Y:S01]  /*a000*/  FFMA R27, R83, R4, R27 ;  /* 0x00000004531b7223 */ /* 0x000fe2000000001b */
[----:B------:R-:W-:Y:S01]  /*a010*/  LOP3.LUT R0, R117, 0xffff0000, RZ, 0xc0, !PT ;  /* 0xffff000075007812 */ /* 0x000fe200078ec0ff */
[C---:B------:R-:W-:Y:S01]  /*a020*/  FFMA R28, R83.reuse, R3, R28 ;  /* 0x00000003531c7223 */ /* 0x040fe2000000001c */
[C---:B------:R-:W-:Y:S01]  /*a030*/  SHF.L.U32 R3, R118.reuse, 0x10, RZ ;  /* 0x0000001076037819 */ /* 0x040fe200000006ff */
[----:B------:R2:W-:Y:S01]  /*a040*/  STS.128 [R175+0x8400], R12 ;  /* 0x0084000caf007388 */ /* 0x0005e20000000c00 */
[----:B------:R-:W-:Y:S01]  /*a050*/  LOP3.LUT R4, R118, 0xffff0000, RZ, 0xc0, !PT ;  /* 0xffff000076047812 */ /* 0x000fe200078ec0ff */
[----:B------:R-:W-:Y:S01]  /*a060*/  FFMA R29, R83, R0, R29 ;  /* 0x00000000531d7223 */ /* 0x000fe2000000001d */
[C---:B------:R-:W-:Y:S01]  /*a070*/  SHF.L.U32 R5, R119.reuse, 0x10, RZ ;  /* 0x0000001077057819 */ /* 0x040fe200000006ff */
[C---:B------:R-:W-:Y:S01]  /*a080*/  FMUL R31, R76.reuse, R41 ;  /* 0x000000294c1f7220 */ /* 0x040fe20000400000 */
[----:B------:R-:W-:Y:S01]  /*a090*/  LOP3.LUT R6, R119, 0xffff0000, RZ, 0xc0, !PT ;  /* 0xffff000077067812 */ /* 0x000fe200078ec0ff */
[----:B------:R-:W-:Y:S01]  /*a0a0*/  FMUL R32, R76, R42 ;  /* 0x0000002a4c207220 */ /* 0x000fe20000400000 */
[----:B------:R-:W-:Y:S01]  /*a0b0*/  SHF.L.U32 R0, R124, 0x10, RZ ;  /* 0x000000107c007819 */ /* 0x000fe200000006ff */
[----:B------:R-:W-:Y:S01]  /*a0c0*/  FMUL R33, R76, R43 ;  /* 0x0000002b4c217220 */ /* 0x000fe20000400000 */
[----:B------:R-:W-:Y:S01]  /*a0d0*/  @P6 SHF.L.U32 R16, R162, 0x1f, RZ ;  /* 0x0000001fa2106819 */ /* 0x000fe200000006ff */
[----:B------:R-:W-:Y:S01]  /*a0e0*/  FFMA R30, R83, R3, R30 ;  /* 0x00000003531e7223 */ /* 0x000fe2000000001e */
[----:B------:R-:W-:Y:S01]  /*a0f0*/  SHF.L.U32 R3, R125, 0x10, RZ ;  /* 0x000000107d037819 */ /* 0x000fe200000006ff */
[C---:B------:R-:W-:Y:S01]  /*a100*/  FFMA R31, R83.reuse, R4, R31 ;  /* 0x00000004531f7223 */ /* 0x040fe2000000001f */
[----:B------:R-:W-:Y:S01]  /*a110*/  LOP3.LUT R4, R124, 0xffff0000, RZ, 0xc0, !PT ;  /* 0xffff00007c047812 */ /* 0x000fe200078ec0ff */
[----:B------:R-:W-:Y:S01]  /*a120*/  FFMA R32, R83, R5, R32 ;  /* 0x0000000553207223 */ /* 0x000fe20000000020 */
[----:B------:R-:W-:Y:S01]  /*a130*/  SHF.L.U32 R5, R127, 0x10, RZ ;  /* 0x000000107f057819 */ /* 0x000fe200000006ff */
[----:B------:R-:W-:Y:S01]  /*a140*/  FFMA R33, R83, R6, R33 ;  /* 0x0000000653217223 */ /* 0x000fe20000000021 */
[----:B------:R-:W-:Y:S01]  /*a150*/  LOP3.LUT R6, R143, 0xffff0000, RZ, 0xc0, !PT ;  /* 0xffff00008f067812 */ /* 0x000fe200078ec0ff */
[----:B------:R-:W-:Y:S01]  /*a160*/  FFMA R34, R83, R0, R34 ;  /* 0x0000000053227223 */ /* 0x000fe20000000022 */
[----:B------:R-:W-:Y:S01]  /*a170*/  LOP3.LUT R0, R125, 0xffff0000, RZ, 0xc0, !PT ;  /* 0xffff00007d007812 */ /* 0x000fe200078ec0ff */
[C---:B------:R-:W-:Y:S01]  /*a180*/  FFMA R35, R83.reuse, R4, R35 ;  /* 0x0000000453237223 */ /* 0x040fe20000000023 */
[----:B------:R-:W-:Y:S01]  /*a190*/  LOP3.LUT R4, R132, 0xffff0000, RZ, 0xc0, !PT ;  /* 0xffff000084047812 */ /* 0x000fe200078ec0ff */
[C---:B------:R-:W-:Y:S01]  /*a1a0*/  FFMA R36, R83.reuse, R3, R36 ;  /* 0x0000000353247223 */ /* 0x040fe20000000024 */
[C---:B------:R-:W-:Y:S01]  /*a1b0*/  SHF.L.U32 R3, R126.reuse, 0x10, RZ ;  /* 0x000000107e037819 */ /* 0x040fe200000006ff */
[----:B------:R-:W-:Y:S01]  /*a1c0*/  FFMA R37, R83, R0, R37 ;  /* 0x0000000053257223 */ /* 0x000fe20000000025 */
[----:B------:R-:W-:Y:S01]  /*a1d0*/  LOP3.LUT R0, R126, 0xffff0000, RZ, 0xc0, !PT ;  /* 0xffff00007e007812 */ /* 0x000fe200078ec0ff */
[----:B------:R-:W-:Y:S01]  /*a1e0*/  FMUL R41, R76, R51 ;  /* 0x000000334c297220 */ /* 0x000fe20000400000 */
[----:B-1----:R-:W-:Y:S01]  /*a1f0*/  F2FP.BF16.F32.PACK_AB R8, R35, R34 ;  /* 0x000000222308723e */ /* 0x002fe200000010ff */
[C---:B------:R-:W-:Y:S01]  /*a200*/  FFMA R38, R83.reuse, R3, R38 ;  /* 0x0000000353267223 */ /* 0x040fe20000000026 */
[----:B------:R-:W-:Y:S01]  /*a210*/  SHF.L.U32 R3, R132, 0x10, RZ ;  /* 0x0000001084037819 */ /* 0x000fe200000006ff */
[----:B------:R-:W-:Y:S01]  /*a220*/  FFMA R39, R83, R0, R39 ;  /* 0x0000000053277223 */ /* 0x000fe20000000027 */
[----:B--2---:R-:W-:Y:S01]  /*a230*/  F2FP.BF16.F32.PACK_AB R12, R27, R26 ;  /* 0x0000001a1b0c723e */ /* 0x004fe200000010ff */
[----:B------:R-:W-:Y:S01]  /*a240*/  FFMA R40, R83, R5, R40 ;  /* 0x0000000553287223 */ /* 0x000fe20000000028 */
[----:B------:R-:W-:Y:S01]  /*a250*/  F2FP.BF16.F32.PACK_AB R13, R29, R28 ;  /* 0x0000001c1d0d723e */ /* 0x000fe200000010ff */
[C---:B------:R-:W-:Y:S01]  /*a260*/  FMUL R42, R76.reuse, R52 ;  /* 0x000000344c2a7220 */ /* 0x040fe20000400000 */
[----:B------:R-:W-:Y:S01]  /*a270*/  F2FP.BF16.F32.PACK_AB R14, R31, R30 ;  /* 0x0000001e1f0e723e */ /* 0x000fe200000010ff */
[C---:B------:R-:W-:Y:S01]  /*a280*/  FMUL R43, R76.reuse, R53 ;  /* 0x000000354c2b7220 */ /* 0x040fe20000400000 */
[----:B------:R-:W-:Y:S01]  /*a290*/  F2FP.BF16.F32.PACK_AB R15, R33, R32 ;  /* 0x00000020210f723e */ /* 0x000fe200000010ff */
[C---:B------:R-:W-:Y:S01]  /*a2a0*/  FMUL R51, R76.reuse, R61 ;  /* 0x0000003d4c337220 */ /* 0x040fe20000400000 */
[----:B------:R-:W-:Y:S01]  /*a2b0*/  LOP3.LUT R0, R127, 0xffff0000, RZ, 0xc0, !PT ;  /* 0xffff00007f007812 */ /* 0x000fe200078ec0ff */
[----:B------:R-:W-:Y:S01]  /*a2c0*/  FMUL R52, R76, R62 ;  /* 0x0000003e4c347220 */ /* 0x000fe20000400000 */
[----:B------:R-:W-:Y:S01]  /*a2d0*/  SHF.L.U32 R5, R133, 0x10, RZ ;  /* 0x0000001085057819 */ /* 0x000fe200000006ff */
[----:B------:R1:W-:Y:S01]  /*a2e0*/  STS.128 [R173+0x8400], R12 ;  /* 0x0084000cad007388 */ /* 0x0003e20000000c00 */
[----:B------:R-:W-:Y:S01]  /*a2f0*/  F2FP.BF16.F32.PACK_AB R9, R37, R36 ;  /* 0x000000242509723e */ /* 0x000fe200000010ff */
[----:B------:R-:W-:Y:S01]  /*a300*/  FFMA R41, R83, R0, R41 ;  /* 0x0000000053297223 */ /* 0x000fe20000000029 */
[----:B------:R-:W-:Y:S01]  /*a310*/  LOP3.LUT R0, R133, 0xffff0000, RZ, 0xc0, !PT ;  /* 0xffff000085007812 */ /* 0x000fe200078ec0ff */
[C---:B------:R-:W-:Y:S01]  /*a320*/  FFMA R42, R83.reuse, R3, R42 ;  /* 0x00000003532a7223 */ /* 0x040fe2000000002a */
[C---:B------:R-:W-:Y:S01]  /*a330*/  SHF.L.U32 R3, R134.reuse, 0x10, RZ ;  /* 0x0000001086037819 */ /* 0x040fe200000006ff */
[----:B------:R-:W-:Y:S01]  /*a340*/  FFMA R43, R83, R4, R43 ;  /* 0x00000004532b7223 */ /* 0x000fe2000000002b */
[----:B------:R-:W-:Y:S01]  /*a350*/  LOP3.LUT R4, R135, 0xffff0000, RZ, 0xc0, !PT ;  /* 0xffff000087047812 */ /* 0x000fe200078ec0ff */
[----:B------:R-:W-:Y:S01]  /*a360*/  FFMA R44, R83, R5, R44 ;  /* 0x00000005532c7223 */ /* 0x000fe2000000002c */
[----:B------:R-:W-:Y:S01]  /*a370*/  SHF.L.U32 R5, R135, 0x10, RZ ;  /* 0x0000001087057819 */ /* 0x000fe200000006ff */
[C---:B------:R-:W-:Y:S01]  /*a380*/  FFMA R45, R83.reuse, R0, R45 ;  /* 0x00000000532d7223 */ /* 0x040fe2000000002d */
[----:B------:R-:W-:Y:S01]  /*a390*/  LOP3.LUT R0, R134, 0xffff0000, RZ, 0xc0, !PT ;  /* 0xffff000086007812 */ /* 0x000fe200078ec0ff */
[----:B------:R-:W-:Y:S01]  /*a3a0*/  FFMA R46, R83, R3, R46 ;  /* 0x00000003532e7223 */ /* 0x000fe2000000002e */
[----:B------:R-:W-:Y:S01]  /*a3b0*/  SHF.L.U32 R3, R141, 0x10, RZ ;  /* 0x000000108d037819 */ /* 0x000fe200000006ff */
[----:B------:R-:W-:Y:S01]  /*a3c0*/  FMUL R53, R76, R63 ;  /* 0x0000003f4c357220 */ /* 0x000fe20000400000 */
        /* <DEDUP_REMOVED lines=8> */
[----:B------:R-:W-:Y:S01]  /*a450*/  LOP3.LUT R0, R141, 0xffff0000, RZ, 0xc0, !PT ;  /* 0xffff00008d007812 */ /* 0x000fe200078ec0ff */
[----:B------:R2:W-:Y:S01]  /*a460*/  STS.128 [R172+0x8400], R8 ;  /* 0x00840008ac007388 */ /* 0x0005e20000000c00 */
[----:B------:R-:W-:Y:S01]  /*a470*/  SHF.L.U32 R5, R143, 0x10, RZ ;  /* 0x000000108f057819 */ /* 0x000fe200000006ff */
[C---:B------:R-:W-:Y:S01]  /*a480*/  FFMA R51, R83.reuse, R4, R51 ;  /* 0x0000000453337223 */ /* 0x040fe20000000033 */
[C---:B------:R-:W-:Y:S01]  /*a490*/  LOP3.LUT R4, R142.reuse, 0xffff0000, RZ, 0xc0, !PT ;  /* 0xffff00008e047812 */ /* 0x040fe200078ec0ff */
[C---:B------:R-:W-:Y:S01]  /*a4a0*/  FFMA R52, R83.reuse, R3, R52 ;  /* 0x0000000353347223 */ /* 0x040fe20000000034 */
[----:B------:R-:W-:Y:S01]  /*a4b0*/  SHF.L.U32 R3, R142, 0x10, RZ ;  /* 0x000000108e037819 */ /* 0x000fe200000006ff */
[----:B------:R-:W-:Y:S01]  /*a4c0*/  FFMA R53, R83, R0, R53 ;  /* 0x0000000053357223 */ /* 0x000fe20000000035 */
[----:B-1----:R-:W-:Y:S02]  /*a4d0*/  F2FP.BF16.F32.PACK_AB R12, R43, R42 ;  /* 0x0000002a2b0c723e */ /* 0x002fe400000010ff */
[----:B------:R-:W-:Y:S01]  /*a4e0*/  F2FP.BF16.F32.PACK_AB R13, R45, R44 ;  /* 0x0000002c2d0d723e */ /* 0x000fe200000010ff */
[----:B------:R-:W-:Y:S01]  /*a4f0*/  FFMA R54, R83, R3, R54 ;  /* 0x0000000353367223 */ /* 0x000fe20000000036 */
[----:B------:R-:W-:Y:S01]  /*a500*/  F2FP.BF16.F32.PACK_AB R14, R47, R46 ;  /* 0x0000002e2f0e723e */ /* 0x000fe200000010ff */
[----:B------:R-:W-:Y:S01]  /*a510*/  FFMA R55, R83, R4, R55 ;  /* 0x0000000453377223 */ /* 0x000fe20000000037 */
[----:B------:R-:W-:Y:S01]  /*a520*/  F2FP.BF16.F32.PACK_AB R15, R49, R48 ;  /* 0x00000030310f723e */ /* 0x000fe200000010ff */
[C---:B------:R-:W-:Y:S01]  /*a530*/  FFMA R56, R83.reuse, R5, R56 ;  /* 0x0000000553387223 */ /* 0x040fe20000000038 */
[----:B------:R-:W-:Y:S01]  /*a540*/  FFMA R57, R83, R6, R57 ;  /* 0x0000000653397223 */ /* 0x000fe20000000039 */
[----:B------:R-:W-:Y:S02]  /*a550*/  F2FP.BF16.F32.PACK_AB R4, R51, R50 ;  /* 0x000000323304723e */ /* 0x000fe400000010ff */
[----:B------:R2:W-:Y:S01]  /*a560*/  STS.128 [R171+0x8400], R12 ;  /* 0x0084000cab007388 */ /* 0x0005e20000000c00 */
[----:B------:R-:W-:Y:S02]  /*a570*/  F2FP.BF16.F32.PACK_AB R5, R53, R52 ;  /* 0x000000343505723e */ /* 0x000fe400000010ff */
[----:B------:R-:W-:Y:S02]  /*a580*/  F2FP.BF16.F32.PACK_AB R6, R55, R54 ;  /* 0x000000363706723e */ /* 0x000fe400000010ff */
[----:B------:R-:W-:Y:S02]  /*a590*/  F2FP.BF16.F32.PACK_AB R7, R57, R56 ;  /* 0x000000383907723e */ /* 0x000fe400000010ff */
[----:B------:R-:W-:Y:S02]  /*a5a0*/  MOV R0, UR54 ;  /* 0x0000003600007c02 */ /* 0x000fe40008000f00 */
[----:B------:R-:W-:Y:S01]  /*a5b0*/  LEA R3, R105, UR49, 0x3 ;  /* 0x0000003169037c11 */ /* 0x000fe2000f8e18ff */
[----:B------:R2:W-:Y:S01]  /*a5c0*/  STS.128 [R170+0x8400], R4 ;  /* 0x00840004aa007388 */ /* 0x0005e20000000c00 */
[----:B------:R-:W-:Y:S04]  /*a5d0*/  @P6 LEA R0, R0, UR49, 0x3 ;  /* 0x0000003100006c11 */ /* 0x000fe8000f8e18ff */
[----:B------:R-:W-:Y:S01]  /*a5e0*/  @P6 IADD3 R0, PT, PT, R0, 0xd0, RZ ;  /* 0x000000d000006810 */ /* 0x000fe20007ffe0ff */
[----:B------:R-:W-:Y:S01]  /*a5f0*/  @!PT LDS RZ, [RZ] ;  /* 0x00000000fffff984 */ /* 0x000fe20000000800 */
[----:B------:R-:W-:Y:S01]  /*a600*/  @!PT LDS RZ, [RZ] ;  /* 0x00000000fffff984 */ /* 0x000fe20000000800 */
[----:B------:R-:W-:Y:S01]  /*a610*/  @!PT LDS RZ, [RZ] ;  /* 0x00000000fffff984 */ /* 0x000fe20000000800 */
[----:B------:R-:W-:Y:S01]  /*a620*/  @!PT LDS RZ, [RZ] ;  /* 0x00000000fffff984 */ /* 0x000fe20000000800 */
[----:B------:R1:W-:Y:S06]  /*a630*/  MEMBAR.ALL.CTA ;  /* 0x0000000000007992 */ /* 0x0003ec0000008000 */
[----:B-1----:R-:W1:Y:S01]  /*a640*/  FENCE.VIEW.ASYNC.S ;  /* 0x00000000000073c6 */ /* 0x002e620000000000 */
[----:B------:R-:W-:Y:S01]  /*a650*/  @P6 PRMT R0, R179, 0x654, R0 ;  /* 0x00000654b3006816 */ /* 0x000fe20000000000 */
[----:B-1----:R-:W-:Y:S06]  /*a660*/  BAR.SYNC.DEFER_BLOCKING 0x1, 0x80 ;  /* 0x0042000000007b1d */ /* 0x002fec0000010000 */
        /* <DEDUP_REMOVED lines=11> */
.L_x_135:
[----:B------:R-:W-:Y:S05]  /*a720*/  BSYNC.RECONVERGENT B0 ;  /* 0x0000000000007941 */ /* 0x000fea0003800200 */
.L_x_134:
[----:B------:R-:W-:Y:S01]  /*a730*/  BAR.SYNC.DEFER_BLOCKING 0x1, 0x80 ;  /* 0x0042000000007b1d */ /* 0x000fe20000010000 */
[----:B------:R-:W-:Y:S01]  /*a740*/  UIADD3 UR51, UPT, UPT, UR54, 0x1, URZ ;  /* 0x0000000136337890 */ /* 0x000fe2000fffe0ff */
[----:B------:R-:W-:Y:S03]  /*a750*/  ISETP.NE.AND P0, PT, R79, RZ, PT ;  /* 0x000000ff4f00720c */ /* 0x000fe60003f05270 */
[----:B------:R-:W-:Y:S01]  /*a760*/  UISETP.NE.AND UP0, UPT, UR51, 0x4, UPT ;  /* 0x000000043300788c */ /* 0x000fe2000bf05270 */
[----:B------:R-:W-:Y:S03]  /*a770*/  SEL R81, RZ, 0xc0, !P0 ;  /* 0x000000c0ff517807 */ /* 0x000fe60004000000 */
[----:B------:R-:W-:Y:S01]  /*a780*/  USEL UR51, UR51, URZ, UP0 ;  /* 0x000000ff33337287 */ /* 0x000fe20008000000 */
[----:B------:R1:W-:Y:S01]  /*a790*/  @P6 SYNCS.ARRIVE.TRANS64.RED.A1T0 RZ, [R0+URZ], RZ ;  /* 0x000000ff00ff69a7 */ /* 0x0003e200081004ff */
[----:B------:R-:W-:Y:S01]  /*a7a0*/  BSSY B1, `(.L_x_136) ;  /* 0x000001f000017945 */ /* 0x000fe20003800000 */
[----:B------:R-:W4:Y:S02]  /*a7b0*/  @P6 SYNCS.PHASECHK.TRANS64.TRYWAIT P1, [R3+URZ+0xb0], R16 ;  /* 0x0000b010030065a7 */ /* 0x000f2400080211ff */
[----:B----4-:R-:W-:Y:S01]  /*a7c0*/  @P6 SEL R107, RZ, 0x1, !P1 ;  /* 0x00000001ff6b6807 */ /* 0x010fe20004800000 */
[----:B-1----:R-:W-:Y:S06]  /*a7d0*/  @!P6 BRA `(.L_x_137) ;  /* 0x00000000006ce947 */ /* 0x002fec0003800000 */
[----:B------:R-:W-:Y:S01]  /*a7e0*/  ISETP.NE.AND P2, PT, R112, RZ, PT ;  /* 0x000000ff7000720c */ /* 0x000fe20003f45270 */
[----:B------:R-:W-:Y:S01]  /*a7f0*/  BSSY B0, `(.L_x_138) ;  /* 0x000000b000007945 */ /* 0x000fe20003800000 */
[----:B------:R-:W-:Y:S11]  /*a800*/  ISETP.NE.AND P0, PT, R107, RZ, PT ;  /* 0x000000ff6b00720c */ /* 0x000ff60003f05270 */
[----:B------:R-:W-:Y:S05]  /*a810*/  @P2 IMAD R105, R105, 0x4000, R178 ;  /* 0x0000400069692824 */ /* 0x000fea00078e02b2 */
[----:B--2---:R-:W-:Y:S04]  /*a820*/  @P2 IADD3 R9, PT, PT, R105, UR49, RZ ;  /* 0x0000003169092c10 */ /* 0x004fe8000fffe0ff */
[----:B------:R-:W-:Y:S01]  /*a830*/  @P2 IADD3 R7, PT, PT, R104, R9, RZ ;  /* 0x0000000968072210 */ /* 0x000fe20007ffe0ff */
[--C-:B------:R-:W-:Y:S02]  /*a840*/  @P2 IMAD.IADD R5, R86, 0x1, R9.reuse ;  /* 0x0000000156052824 */ /* 0x100fe400078e0209 */
[----:B------:R-:W-:Y:S01]  /*a850*/  @P2 IMAD.IADD R4, R106, 0x1, R9 ;  /* 0x000000016a042824 */ /* 0x000fe200078e0209 */
[----:B------:R-:W-:Y:S06]  /*a860*/  @P0 BRA `(.L_x_139) ;  /* 0x00000000000c0947 */ /* 0x000fec0003800000 */
[----:B------:R-:W-:Y:S04]  /*a870*/  SHF.L.U32 R0, R162, 0x1f, RZ ;  /* 0x0000001fa2007819 */ /* 0x000fe800000006ff */
[----:B------:R-:W1:Y:S02]  /*a880*/  SYNCS.PHASECHK.TRANS64.TRYWAIT P0, [R3+URZ+0xb0], R0 ;  /* 0x0000b000030075a7 */ /* 0x000e6400080011ff */
[----:B-1----:R-:W-:Y:S05]  /*a890*/  @!P0 BRA `(.L_x_140) ;  /* 0x0000002000b08947 */ /* 0x002fea0003800000 */
.L_x_139:
[----:B------:R-:W-:Y:S05]  /*a8a0*/  BSYNC B0 ;  /* 0x0000000000007941 */ /* 0x000fea0003800000 */
.L_x_138:
[----:B------:R-:W-:Y:S11]  /*a8b0*/  ISETP.NE.AND P0, PT, R112, RZ, PT ;  /* 0x000000ff7000720c */ /* 0x000ff60003f05270 */
[----:B------:R-:W-:Y:S02]  /*a8c0*/  @!UPT UIADD3 URZ, UPT, UPT, URZ, URZ, URZ ;  /* 0x000000fffffff290 */ /* 0x000fe4000fffe0ff */
[----:B------:R4:W2:Y:S01]  /*a8d0*/  @P0 LDS.128 R88, [R105+UR49+0x400] ;  /* 0x0004003169580984 */ /* 0x0008a20008000c00 */
[----:B-1----:R-:W-:Y:S01]  /*a8e0*/  @P0 IMAD.IADD R3, R104, 0x1, R5 ;  /* 0x0000000168030824 */ /* 0x002fe200078e0205 */
        /* <DEDUP_REMOVED lines=10> */
.L_x_137:
[----:B------:R-:W-:Y:S05]  /*a990*/  BSYNC B1 ;  /* 0x0000000000017941 */ /* 0x000fea0003800000 */
.L_x_136:
[----:B------:R-:W-:Y:S01]  /*a9a0*/  IMAD.IADD R16, R78, 0x1, R81 ;  /* 0x000000014e107824 */ /* 0x000fe200078e0251 */
[----:B------:R-:W-:Y:S04]  /*a9b0*/  BSSY.RECONVERGENT B6, `(.L_x_141) ;  /* 0x0000015000067945 */ /* 0x000fe80003800200 */
[----:B----4-:R-:W-:Y:S04]  /*a9c0*/  SHF.R.U32.HI R3, RZ, 0x15, R16 ;  /* 0x00000015ff037819 */ /* 0x010fe80000011610 */
[----:B------:R-:W-:Y:S11]  /*a9d0*/  LOP3.LUT P0, RZ, R3, 0x3, R158, 0x48, !PT ;  /* 0x0000000303ff7812 */ /* 0x000ff6000780489e */
[----:B------:R-:W-:Y:S02]  /*a9e0*/  @!UPT UIADD3 URZ, UPT, UPT, URZ, URZ, URZ ;  /* 0x000000fffffff290 */ /* 0x000fe4000fffe0ff */
[----:B------:R-:W-:Y:S05]  /*a9f0*/  @!P0 BRA `(.L_x_142) ;  /* 0x0000000000408947 */ /* 0x000fea0003800000 */
[----:B------:R-:W4:Y:S01]  /*aa00*/  LDCU.64 UR8, c[0x4][0x70] ;  /* 0x01000e00ff0877ac */ /* 0x000f220008000a00 */
[----:B--2---:R-:W-:Y:S01]  /*aa10*/  MOV R15, 0x0 ;  /* 0x00000000000f7802 */ /* 0x004fe20000000f00 */
[----:B------:R-:W-:Y:S02]  /*aa20*/  HFMA2 R12, -RZ, RZ, 0, 5.9604644775390625e-08 ;  /* 0x00000001ff0c7431 */ /* 0x000fe400000001ff */
[----:B------:R-:W-:Y:S02]  /*aa30*/  IMAD.MOV.U32 R8, RZ, RZ, 0x192 ;  /* 0x00000192ff087424 */ /* 0x000fe400078e00ff */
[----:B------:R-:W-:Y:S01]  /*aa40*/  IMAD.MOV.U32 R13, RZ, RZ, RZ ;  /* 0x000000ffff0d7224 */ /* 0x000fe200078e00ff */
[----:B------:R-:W2:Y:S01]  /*aa50*/  LDCU.64 UR6, c[0x4][0x78] ;  /* 0x01000f00ff0677ac */ /* 0x000ea20008000a00 */
[----:B------:R-:W1:Y:S01]  /*aa60*/  LDC.64 R14, c[0x4][R15] ;  /* 0x010000000f0e7b82 */ /* 0x000e620000000a00 */
[----:B------:R-:W5:Y:S01]  /*aa70*/  LDCU.64 UR4, c[0x4][0x10] ;  /* 0x01000200ff0477ac */ /* 0x000f620008000a00 */
[----:B----4-:R-:W-:Y:S01]  /*aa80*/  MOV R5, UR9 ;  /* 0x0000000900057c02 */ /* 0x010fe20008000f00 */
[----:B------:R-:W-:Y:S01]  /*aa90*/  IMAD.U32 R4, RZ, RZ, UR8 ;  /* 0x00000008ff047e24 */ /* 0x000fe2000f8e00ff */
[----:B--2---:R-:W-:Y:S01]  /*aaa0*/  MOV R7, UR7 ;  /* 0x0000000700077c02 */ /* 0x004fe20008000f00 */
[----:B------:R-:W-:Y:S01]  /*aab0*/  IMAD.U32 R6, RZ, RZ, UR6 ;  /* 0x00000006ff067e24 */ /* 0x000fe2000f8e00ff */
[----:B-----5:R-:W-:Y:S01]  /*aac0*/  MOV R11, UR5 ;  /* 0x00000005000b7c02 */ /* 0x020fe20008000f00 */
[----:B------:R-:W-:Y:S02]  /*aad0*/  IMAD.U32 R10, RZ, RZ, UR4 ;  /* 0x00000004ff0a7e24 */ /* 0x000fe4000f8e00ff */
[----:B------:R-:W-:Y:S07]  /*aae0*/  LEPC R20, `(.L_x_142) ;  /* 0x000000001014794e */ /* 0x000fee0000000000 */
[----:B-1-3--:R-:W-:Y:S05]  /*aaf0*/  CALL.ABS.NOINC R14 ;  /* 0x000000000e007343 */ /* 0x00afea0003c00000 */
.L_x_142:
[----:B------:R-:W-:Y:S05]  /*ab00*/  BSYNC.RECONVERGENT B6 ;  /* 0x0000000000067941 */ /* 0x000fea0003800200 */
.L_x_141:
[----:B--2---:R-:W-:Y:S01]  /*ab10*/  SHF.L.U32 R78, R88, 0x10, RZ ;  /* 0x00000010584e7819 */ /* 0x004fe200000006ff */
[----:B------:R-:W-:Y:S05]  /*ab20*/  WARPSYNC.ALL ;  /* 0x0000000000007948 */ /* 0x000fea0003800000 */
[----:B------:R-:W-:Y:S01]  /*ab30*/  R2UR UR4, R16 ;  /* 0x00000000100472ca */ /* 0x000fe200000e0000 */
[----:B------:R-:W-:Y:S01]  /*ab40*/  BSSY.RECONVERGENT B0, `(.L_x_143) ;  /* 0x00000fc000007945 */ /* 0x000fe20003800200 */
[----:B------:R-:W-:Y:S02]  /*ab50*/  LOP3.LUT R0, R88, 0xffff0000, RZ, 0xc0, !PT ;  /* 0xffff000058007812 */ /* 0x000fe400078ec0ff */
[C---:B------:R-:W-:Y:S02]  /*ab60*/  SHF.L.U32 R3, R89.reuse, 0x10, RZ ;  /* 0x0000001059037819 */ /* 0x040fe400000006ff */
[----:B------:R-:W-:Y:S02]  /*ab70*/  LOP3.LUT R80, R89, 0xffff0000, RZ, 0xc0, !PT ;  /* 0xffff000059507812 */ /* 0x000fe400078ec0ff */
[C---:B------:R-:W-:Y:S02]  /*ab80*/  SHF.L.U32 R82, R90.reuse, 0x10, RZ ;  /* 0x000000105a527819 */ /* 0x040fe400000006ff */
[----:B------:R-:W-:Y:S02]  /*ab90*/  LOP3.LUT R84, R90, 0xffff0000, RZ, 0xc0, !PT ;  /* 0xffff00005a547812 */ /* 0x000fe400078ec0ff */
[C---:B------:R-:W-:Y:S01]  /*aba0*/  SHF.L.U32 R85, R91.reuse, 0x10, RZ ;  /* 0x000000105b557819 */ /* 0x040fe200000006ff */
[----:B------:R-:W2:Y:S01]  /*abb0*/  LDTM.x64 R4, tmem[UR4] ;  /* 0x00000004000479ee */ /* 0x000ea20008340000 */
[----:B------:R-:W-:Y:S02]  /*abc0*/  LOP3.LUT R86, R91, 0xffff0000, RZ, 0xc0, !PT ;  /* 0xffff00005b567812 */ /* 0x000fe400078ec0ff */
[C---:B-1----:R-:W-:Y:S02]  /*abd0*/  SHF.L.U32 R87, R92.reuse, 0x10, RZ ;  /* 0x000000105c577819 */ /* 0x042fe400000006ff */
[----:B------:R-:W-:Y:S02]  /*abe0*/  LOP3.LUT R88, R92, 0xffff0000, RZ, 0xc0, !PT ;  /* 0xffff00005c587812 */ /* 0x000fe400078ec0ff */
[C---:B------:R-:W-:Y:S02]  /*abf0*/  SHF.L.U32 R89, R93.reuse, 0x10, RZ ;  /* 0x000000105d597819 */ /* 0x040fe400000006ff */
[----:B------:R-:W-:Y:S02]  /*ac00*/  LOP3.LUT R90, R93, 0xffff0000, RZ, 0xc0, !PT ;  /* 0xffff00005d5a7812 */ /* 0x000fe400078ec0ff */
[C---:B------:R-:W-:Y:S02]  /*ac10*/  SHF.L.U32 R91, R94.reuse, 0x10, RZ ;  /* 0x000000105e5b7819 */ /* 0x040fe400000006ff */
[----:B------:R-:W-:Y:S02]  /*ac20*/  LOP3.LUT R92, R94, 0xffff0000, RZ, 0xc0, !PT ;  /* 0xffff00005e5c7812 */ /* 0x000fe400078ec0ff */
[C---:B------:R-:W-:Y:S02]  /*ac30*/  SHF.L.U32 R93, R95.reuse, 0x10, RZ ;  /* 0x000000105f5d7819 */ /* 0x040fe400000006ff */
[----:B------:R-:W-:Y:S02]  /*ac40*/  LOP3.LUT R94, R95, 0xffff0000, RZ, 0xc0, !PT ;  /* 0xffff00005f5e7812 */ /* 0x000fe400078ec0ff */
[C---:B------:R-:W-:Y:S02]  /*ac50*/  SHF.L.U32 R95, R100.reuse, 0x10, RZ ;  /* 0x00000010645f7819 */ /* 0x040fe400000006ff */
[----:B------:R-:W-:Y:S02]  /*ac60*/  LOP3.LUT R96, R100, 0xffff0000, RZ, 0xc0, !PT ;  /* 0xffff000064607812 */ /* 0x000fe400078ec0ff */
[C---:B------:R-:W-:Y:S01]  /*ac70*/  SHF.L.U32 R97, R101.reuse, 0x10, RZ ;  /* 0x0000001065617819 */ /* 0x040fe200000006ff */
[C---:B--2---:R-:W-:Y:S01]  /*ac80*/  FMUL R4, R76.reuse, R4 ;  /* 0x000000044c047220 */ /* 0x044fe20000400000 */
[----:B------:R-:W-:Y:S01]  /*ac90*/  LOP3.LUT R98, R101, 0xffff0000, RZ, 0xc0, !PT ;  /* 0xffff000065627812 */ /* 0x000fe200078ec0ff */
[----:B------:R-:W-:Y:S01]  /*aca0*/  FMUL R5, R76, R5 ;  /* 0x000000054c057220 */ /* 0x000fe20000400000 */
[C---:B------:R-:W-:Y:S01]  /*acb0*/  SHF.L.U32 R99, R102.reuse, 0x10, RZ ;  /* 0x0000001066637819 */ /* 0x040fe200000006ff */
[C---:B------:R-:W-:Y:S01]  /*acc0*/  FFMA R4, R83.reuse, R78, R4 ;  /* 0x0000004e53047223 */ /* 0x040fe20000000004 */
[----:B------:R-:W-:Y:S01]  /*acd0*/  LOP3.LUT R100, R102, 0xffff0000, RZ, 0xc0, !PT ;  /* 0xffff000066647812 */ /* 0x000fe200078ec0ff */
[----:B------:R-:W-:Y:S01]  /*ace0*/  FFMA R5, R83, R0, R5 ;  /* 0x0000000053057223 */ /* 0x000fe20000000005 */
[C---:B------:R-:W-:Y:S01]  /*acf0*/  SHF.L.U32 R101, R103.reuse, 0x10, RZ ;  /* 0x0000001067657819 */ /* 0x040fe200000006ff */
[C---:B------:R-:W-:Y:S01]  /*ad00*/  FMUL R6, R76.reuse, R6 ;  /* 0x000000064c067220 */ /* 0x040fe20000400000 */
[----:B------:R-:W-:Y:S01]  /*ad10*/  LOP3.LUT R102, R103, 0xffff0000, RZ, 0xc0, !PT ;  /* 0xffff000067667812 */ /* 0x000fe200078ec0ff */
[----:B------:R-:W-:Y:S01]  /*ad20*/  FMUL R7, R76, R7 ;  /* 0x000000074c077220 */ /* 0x000fe20000400000 */
[----:B------:R-:W-:Y:S01]  /*ad30*/  F2FP.BF16.F32.PACK_AB R4, R5, R4 ;  /* 0x000000040504723e */ /* 0x000fe200000010ff */
[C---:B------:R-:W-:Y:S01]  /*ad40*/  FFMA R6, R83.reuse, R3, R6 ;  /* 0x0000000353067223 */ /* 0x040fe20000000006 */
[C---:B------:R-:W-:Y:S01]  /*ad50*/  SHF.L.U32 R103, R108.reuse, 0x10, RZ ;  /* 0x000000106c677819 */ /* 0x040fe200000006ff */
[----:B------:R-:W-:Y:S01]  /*ad60*/  FFMA R7, R83, R80, R7 ;  /* 0x0000005053077223 */ /* 0x000fe20000000007 */
[----:B------:R-:W-:Y:S01]  /*ad70*/  LOP3.LUT R104, R108, 0xffff0000, RZ, 0xc0, !PT ;  /* 0xffff00006c687812 */ /* 0x000fe200078ec0ff */
[C---:B------:R-:W-:Y:S01]  /*ad80*/  FMUL R8, R76.reuse, R8 ;  /* 0x000000084c087220 */ /* 0x040fe20000400000 */
[----:B------:R-:W-:Y:S01]  /*ad90*/  SHF.L.U32 R105, R109, 0x10, RZ ;  /* 0x000000106d697819 */ /* 0x000fe200000006ff */
[----:B------:R-:W-:Y:S01]  /*ada0*/  FMUL R9, R76, R9 ;  /* 0x000000094c097220 */ /* 0x000fe20000400000 */
[----:B------:R-:W-:Y:S01]  /*adb0*/  F2FP.BF16.F32.PACK_AB R5, R7, R6 ;  /* 0x000000060705723e */ /* 0x000fe200000010ff */
[----:B------:R-:W-:Y:S01]  /*adc0*/  FFMA R8, R83, R82, R8 ;  /* 0x0000005253087223 */ /* 0x000fe20000000008 */
[----:B------:R-:W-:Y:S01]  /*add0*/  LOP3.LUT R106, R109, 0xffff0000, RZ, 0xc0, !PT ;  /* 0xffff00006d6a7812 */ /* 0x000fe200078ec0ff */
[----:B------:R-:W-:Y:S01]  /*ade0*/  FFMA R9, R83, R84, R9 ;  /* 0x0000005453097223 */ /* 0x000fe20000000009 */
[----:B------:R-:W-:Y:S01]  /*adf0*/  SHF.L.U32 R107, R110, 0x10, RZ ;  /* 0x000000106e6b7819 */ /* 0x000fe200000006ff */
[----:B------:R-:W-:Y:S01]  /*ae00*/  FMUL R10, R76, R10 ;  /* 0x0000000a4c0a7220 */ /* 0x000fe20000400000 */
[----:B------:R-:W-:Y:S01]  /*ae10*/  LOP3.LUT R108, R110, 0xffff0000, RZ, 0xc0, !PT ;  /* 0xffff00006e6c7812 */ /* 0x000fe200078ec0ff */
[C---:B------:R-:W-:Y:S01]  /*ae20*/  FMUL R11, R76.reuse, R11 ;  /* 0x0000000b4c0b7220 */ /* 0x040fe20000400000 */
[----:B------:R-:W-:Y:S01]  /*ae30*/  F2FP.BF16.F32.PACK_AB R6, R9, R8 ;  /* 0x000000080906723e */ /* 0x000fe200000010ff */
[----:B------:R-:W-:Y:S01]  /*ae40*/  FFMA R10, R83, R85, R10 ;  /* 0x00000055530a7223 */ /* 0x000fe2000000000a */
[----:B------:R-:W-:Y:S01]  /*ae50*/  SHF.L.U32 R109, R111, 0x10, RZ ;  /* 0x000000106f6d7819 */ /* 0x000fe200000006ff */
[----:B------:R-:W-:Y:S01]  /*ae60*/  FFMA R11, R83, R86, R11 ;  /* 0x00000056530b7223 */ /* 0x000fe2000000000b */
[----:B------:R-:W-:Y:S01]  /*ae70*/  LOP3.LUT R110, R111, 0xffff0000, RZ, 0xc0, !PT ;  /* 0xffff00006f6e7812 */ /* 0x000fe200078ec0ff */
[----:B------:R-:W-:Y:S01]  /*ae80*/  FMUL R0, R76, R12 ;  /* 0x0000000c4c007220 */ /* 0x000fe20000400000 */
[----:B------:R-:W-:Y:S01]  /*ae90*/  SHF.L.U32 R111, R116, 0x10, RZ ;  /* 0x00000010746f7819 */ /* 0x000fe200000006ff */
[C---:B------:R-:W-:Y:S01]  /*aea0*/  FMUL R3, R76.reuse, R13 ;  /* 0x0000000d4c037220 */ /* 0x040fe20000400000 */
[----:B------:R-:W-:Y:S01]  /*aeb0*/  F2FP.BF16.F32.PACK_AB R7, R11, R10 ;  /* 0x0000000a0b07723e */ /* 0x000fe200000010ff */
[----:B------:R-:W-:Y:S01]  /*aec0*/  FMUL R14, R76, R14 ;  /* 0x0000000e4c0e7220 */ /* 0x000fe20000400000 */
[----:B------:R-:W-:Y:S01]  /*aed0*/  LOP3.LUT R112, R116, 0xffff0000, RZ, 0xc0, !PT ;  /* 0xffff000074707812 */ /* 0x000fe200078ec0ff */
[C---:B------:R-:W-:Y:S01]  /*aee0*/  FMUL R15, R76.reuse, R15 ;  /* 0x0000000f4c0f7220 */ /* 0x040fe20000400000 */
[----:B------:R-:W-:Y:S01]  /*aef0*/  SHF.L.U32 R113, R117, 0x10, RZ ;  /* 0x0000001075717819 */ /* 0x000fe200000006ff */
[----:B------:R-:W-:Y:S01]  /*af00*/  FFMA R0, R83, R87, R0 ;  /* 0x0000005753007223 */ /* 0x000fe20000000000 */
[----:B------:R-:W-:Y:S01]  /*af10*/  LOP3.LUT R114, R117, 0xffff0000, RZ, 0xc0, !PT ;  /* 0xffff000075727812 */ /* 0x000fe200078ec0ff */
[----:B------:R-:W-:Y:S01]  /*af20*/  FMUL R12, R76, R16 ;  /* 0x000000104c0c7220 */ /* 0x000fe20000400000 */
[C---:B------:R-:W-:Y:S01]  /*af30*/  SHF.L.U32 R115, R118.reuse, 0x10, RZ ;  /* 0x0000001076737819 */ /* 0x040fe200000006ff */
[----:B------:R-:W-:Y:S01]  /*af40*/  FFMA R3, R83, R88, R3 ;  /* 0x0000005853037223 */ /* 0x000fe20000000003 */
[----:B------:R-:W-:Y:S01]  /*af50*/  LOP3.LUT R116, R118, 0xffff0000, RZ, 0xc0, !PT ;  /* 0xffff000076747812 */ /* 0x000fe200078ec0ff */
[C---:B------:R-:W-:Y:S01]  /*af60*/  FMUL R13, R76.reuse, R17 ;  /* 0x000000114c0d7220 */ /* 0x040fe20000400000 */
[----:B------:R-:W-:Y:S01]  /*af70*/  SHF.L.U32 R117, R119, 0x10, RZ ;  /* 0x0000001077757819 */ /* 0x000fe200000006ff */
[----:B------:R-:W-:Y:S01]  /*af80*/  FFMA R14, R83, R89, R14 ;  /* 0x00000059530e7223 */ /* 0x000fe2000000000e */
[----:B------:R-:W-:Y:S01]  /*af90*/  F2FP.BF16.F32.PACK_AB R8, R3, R0 ;  /* 0x000000000308723e */ /* 0x000fe200000010ff */
[----:B------:R-:W-:Y:S01]  /*afa0*/  FMUL R18, R76, R18 ;  /* 0x000000124c127220 */ /* 0x000fe20000400000 */
[----:B------:R-:W-:Y:S01]  /*afb0*/  LOP3.LUT R118, R119, 0xffff0000, RZ, 0xc0, !PT ;  /* 0xffff000077767812 */ /* 0x000fe200078ec0ff */
[----:B------:R-:W-:Y:S01]  /*afc0*/  FFMA R15, R83, R90, R15 ;  /* 0x0000005a530f7223 */ /* 0x000fe2000000000f */
[----:B------:R-:W-:Y:S01]  /*afd0*/  SHF.L.U32 R119, R124, 0x10, RZ ;  /* 0x000000107c777819 */ /* 0x000fe200000006ff */
[----:B------:R-:W-:Y:S01]  /*afe0*/  FMUL R19, R76, R19 ;  /* 0x000000134c137220 */ /* 0x000fe20000400000 */
[----:B------:R-:W-:Y:S01]  /*aff0*/  LOP3.LUT R120, R124, 0xffff0000, RZ, 0xc0, !PT ;  /* 0xffff00007c787812 */ /* 0x000fe200078ec0ff */
[----:B------:R1:W-:Y:S01]  /*b000*/  STS.128 [R178+UR49+0xc400], R4 ;  /* 0x00c40004b2007988 */ /* 0x0003e20008000c31 */
[----:B------:R-:W-:Y:S01]  /*b010*/  F2FP.BF16.F32.PACK_AB R9, R15, R14 ;  /* 0x0000000e0f09723e */ /* 0x000fe200000010ff */
[C---:B------:R-:W-:Y:S01]  /*b020*/  FFMA R12, R83.reuse, R91, R12 ;  /* 0x0000005b530c7223 */ /* 0x040fe2000000000c */
[C---:B------:R-:W-:Y:S01]  /*b030*/  FFMA R13, R83.reuse, R92, R13 ;  /* 0x0000005c530d7223 */ /* 0x040fe2000000000d */
[----:B------:R-:W-:Y:S01]  /*b040*/  FFMA R18, R83, R93, R18 ;  /* 0x0000005d53127223 */ /* 0x000fe20000000012 */
[----:B------:R-:W-:Y:S01]  /*b050*/  SHF.L.U32 R121, R125, 0x10, RZ ;  /* 0x000000107d797819 */ /* 0x000fe200000006ff */
[----:B------:R-:W-:Y:S01]  /*b060*/  FFMA R19, R83, R94, R19 ;  /* 0x0000005e53137223 */ /* 0x000fe20000000013 */
[C---:B------:R-:W-:Y:S01]  /*b070*/  FMUL R16, R76.reuse, R20 ;  /* 0x000000144c107220 */ /* 0x040fe20000400000 */
[----:B------:R-:W-:Y:S01]  /*b080*/  F2FP.BF16.F32.PACK_AB R10, R13, R12 ;  /* 0x0000000c0d0a723e */ /* 0x000fe200000010ff */
[C---:B------:R-:W-:Y:S01]  /*b090*/  FMUL R17, R76.reuse, R21 ;  /* 0x000000154c117220 */ /* 0x040fe20000400000 */
[C---:B------:R-:W-:Y:S01]  /*b0a0*/  FMUL R22, R76.reuse, R22 ;  /* 0x000000164c167220 */ /* 0x040fe20000400000 */
[----:B------:R-:W-:Y:S01]  /*b0b0*/  F2FP.BF16.F32.PACK_AB R11, R19, R18 ;  /* 0x00000012130b723e */ /* 0x000fe200000010ff */
[C---:B------:R-:W-:Y:S01]  /*b0c0*/  FFMA R16, R83.reuse, R95, R16 ;  /* 0x0000005f53107223 */ /* 0x040fe20000000010 */
[----:B------:R-:W-:Y:S01]  /*b0d0*/  FFMA R17, R83, R96, R17 ;  /* 0x0000006053117223 */ /* 0x000fe20000000011 */
[----:B------:R-:W-:Y:S01]  /*b0e0*/  LOP3.LUT R122, R125, 0xffff0000, RZ, 0xc0, !PT ;  /* 0xffff00007d7a7812 */ /* 0x000fe200078ec0ff */
[----:B------:R-:W-:Y:S01]  /*b0f0*/  FFMA R22, R83, R97, R22 ;  /* 0x0000006153167223 */ /* 0x000fe20000000016 */
[----:B------:R1:W-:Y:S01]  /*b100*/  STS.128 [R177+0xc400], R8 ;  /* 0x00c40008b1007388 */ /* 0x0003e20000000c00 */
[C---:B------:R-:W-:Y:S01]  /*b110*/  FMUL R23, R76.reuse, R23 ;  /* 0x000000174c177220 */ /* 0x040fe20000400000 */
[----:B------:R-:W-:Y:S01]  /*b120*/  F2FP.BF16.F32.PACK_AB R16, R17, R16 ;  /* 0x000000101110723e */ /* 0x000fe200000010ff */
[C---:B------:R-:W-:Y:S01]  /*b130*/  FMUL R20, R76.reuse, R24 ;  /* 0x000000184c147220 */ /* 0x040fe20000400000 */
[----:B------:R-:W-:Y:S01]  /*b140*/  FMUL R21, R76, R25 ;  /* 0x000000194c157220 */ /* 0x000fe20000400000 */
[C---:B------:R-:W-:Y:S01]  /*b150*/  SHF.L.U32 R123, R126.reuse, 0x10, RZ ;  /* 0x000000107e7b7819 */ /* 0x040fe200000006ff */
[C---:B------:R-:W-:Y:S01]  /*b160*/  FFMA R23, R83.reuse, R98, R23 ;  /* 0x0000006253177223 */ /* 0x040fe20000000017 */
[C---:B------:R-:W-:Y:S01]  /*b170*/  FFMA R20, R83.reuse, R99, R20 ;  /* 0x0000006353147223 */ /* 0x040fe20000000014 */
[----:B------:R-:W-:Y:S01]  /*b180*/  LOP3.LUT R124, R126, 0xffff0000, RZ, 0xc0, !PT ;  /* 0xffff00007e7c7812 */ /* 0x000fe200078ec0ff */
        /* <DEDUP_REMOVED lines=8> */
[----:B------:R-:W-:Y:S01]  /*b210*/  SHF.L.U32 R125, R127, 0x10, RZ ;  /* 0x000000107f7d7819 */ /* 0x000fe200000006ff */
[----:B------:R-:W-:Y:S01]  /*b220*/  FFMA R24, R83, R103, R24 ;  /* 0x0000006753187223 */ /* 0x000fe20000000018 */
[C---:B------:R-:W-:Y:S01]  /*b230*/  FMUL R25, R76.reuse, R29 ;  /* 0x0000001d4c197220 */ /* 0x040fe20000400000 */
[----:B------:R-:W-:Y:S01]  /*b240*/  LOP3.LUT R126, R127, 0xffff0000, RZ, 0xc0, !PT ;  /* 0xffff00007f7e7812 */ /* 0x000fe200078ec0ff */
[C---:B------:R-:W-:Y:S01]  /*b250*/  FMUL R30, R76.reuse, R30 ;  /* 0x0000001e4c1e7220 */ /* 0x040fe20000400000 */
[----:B------:R-:W-:Y:S01]  /*b260*/  F2FP.BF16.F32.PACK_AB R19, R27, R26 ;  /* 0x0000001a1b13723e */ /* 0x000fe200000010ff */
[C---:B------:R-:W-:Y:S01]  /*b270*/  FFMA R25, R83.reuse, R104, R25 ;  /* 0x0000006853197223 */ /* 0x040fe20000000019 */
[----:B------:R-:W-:Y:S01]  /*b280*/  FMUL R31, R76, R31 ;  /* 0x0000001f4c1f7220 */ /* 0x000fe20000400000 */
[----:B------:R-:W-:Y:S01]  /*b290*/  FFMA R30, R83, R105, R30 ;  /* 0x00000069531e7223 */ /* 0x000fe2000000001e */
[----:B------:R-:W-:Y:S01]  /*b2a0*/  SHF.L.U32 R127, R132, 0x10, RZ ;  /* 0x00000010847f7819 */ /* 0x000fe200000006ff */
[----:B------:R1:W-:Y:S01]  /*b2b0*/  STS.128 [R176+0xc400], R16 ;  /* 0x00c40010b0007388 */ /* 0x0003e20000000c00 */
[----:B------:R-:W-:Y:S01]  /*b2c0*/  F2FP.BF16.F32.PACK_AB R24, R25, R24 ;  /* 0x000000181918723e */ /* 0x000fe200000010ff */
[C---:B------:R-:W-:Y:S01]  /*b2d0*/  FFMA R31, R83.reuse, R106, R31 ;  /* 0x0000006a531f7223 */ /* 0x040fe2000000001f */
[C---:B------:R-:W-:Y:S01]  /*b2e0*/  FMUL R28, R76.reuse, R32 ;  /* 0x000000204c1c7220 */ /* 0x040fe20000400000 */
[C---:B------:R-:W-:Y:S01]  /*b2f0*/  FMUL R29, R76.reuse, R33 ;  /* 0x000000214c1d7220 */ /* 0x040fe20000400000 */
[----:B------:R-:W-:Y:S01]  /*b300*/  FMUL R34, R76, R34 ;  /* 0x000000224c227220 */ /* 0x000fe20000400000 */
[----:B------:R-:W-:Y:S01]  /*b310*/  LOP3.LUT R128, R132, 0xffff0000, RZ, 0xc0, !PT ;  /* 0xffff000084807812 */ /* 0x000fe200078ec0ff */
[----:B------:R-:W-:Y:S01]  /*b320*/  FFMA R28, R83, R107, R28 ;  /* 0x0000006b531c7223 */ /* 0x000fe2000000001c */
[----:B------:R-:W-:Y:S01]  /*b330*/  F2FP.BF16.F32.PACK_AB R25, R31, R30 ;  /* 0x0000001e1f19723e */ /* 0x000fe200000010ff */
[C---:B------:R-:W-:Y:S01]  /*b340*/  FFMA R29, R83.reuse, R108, R29 ;  /* 0x0000006c531d7223 */ /* 0x040fe2000000001d */
[----:B------:R-:W-:Y:S01]  /*b350*/  FFMA R34, R83, R109, R34 ;  /* 0x0000006d53227223 */ /* 0x000fe20000000022 */
[C---:B------:R-:W-:Y:S01]  /*b360*/  FMUL R35, R76.reuse, R35 ;  /* 0x000000234c237220 */ /* 0x040fe20000400000 */
[----:B------:R-:W-:Y:S01]  /*b370*/  SHF.L.U32 R129, R133, 0x10, RZ ;  /* 0x0000001085817819 */ /* 0x000fe200000006ff */
[C---:B------:R-:W-:Y:S01]  /*b380*/  FMUL R32, R76.reuse, R36 ;  /* 0x000000244c207220 */ /* 0x040fe20000400000 */
[----:B------:R-:W-:Y:S01]  /*b390*/  F2FP.BF16.F32.PACK_AB R26, R29, R28 ;  /* 0x0000001c1d1a723e */ /* 0x000fe200000010ff */
[C---:B------:R-:W-:Y:S01]  /*b3a0*/  FFMA R35, R83.reuse, R110, R35 ;  /* 0x0000006e53237223 */ /* 0x040fe20000000023 */
[C---:B------:R-:W-:Y:S01]  /*b3b0*/  FMUL R33, R76.reuse, R37 ;  /* 0x000000254c217220 */ /* 0x040fe20000400000 */
[----:B------:R-:W-:Y:S01]  /*b3c0*/  FFMA R32, R83, R111, R32 ;  /* 0x0000006f53207223 */ /* 0x000fe20000000020 */
        /* <DEDUP_REMOVED lines=29> */
[C---:B------:R-:W-:Y:S01]  /*b5a0*/  FMUL R47, R76.reuse, R47 ;  /* 0x0000002f4c2f7220 */ /* 0x040fe20000400000 */
[C---:B------:R-:W-:Y:S01]  /*b5b0*/  FMUL R44, R76.reuse, R48 ;  /* 0x000000304c2c7220 */ /* 0x040fe20000400000 */
[----:B------:R-:W-:Y:S01]  /*b5c0*/  FMUL R45, R76, R49 ;  /* 0x000000314c2d7220 */ /* 0x000fe20000400000 */
[----:B------:R1:W-:Y:S01]  /*b5d0*/  STS.128 [R173+0xc400], R32 ;  /* 0x00c40020ad007388 */ /* 0x0003e20000000c00 */
[C---:B------:R-:W-:Y:S01]  /*b5e0*/  SHF.L.U32 R135, R140.reuse, 0x10, RZ ;  /* 0x000000108c877819 */ /* 0x040fe200000006ff */
[----:B------:R-:W-:Y:S01]  /*b5f0*/  FFMA R46, R83, R121, R46 ;  /* 0x00000079532e7223 */ /* 0x000fe2000000002e */
[----:B------:R-:W-:Y:S01]  /*b600*/  F2FP.BF16.F32.PACK_AB R40, R41, R40 ;  /* 0x000000282928723e */ /* 0x000fe200000010ff */
[C---:B------:R-:W-:Y:S01]  /*b610*/  FFMA R47, R83.reuse, R122, R47 ;  /* 0x0000007a532f7223 */ /* 0x040fe2000000002f */
[C---:B------:R-:W-:Y:S01]  /*b620*/  FFMA R44, R83.reuse, R123, R44 ;  /* 0x0000007b532c7223 */ /* 0x040fe2000000002c */
[----:B------:R-:W-:Y:S01]  /*b630*/  LOP3.LUT R136, R140, 0xffff0000, RZ, 0xc0, !PT ;  /* 0xffff00008c887812 */ /* 0x000fe200078ec0ff */
[C---:B------:R-:W-:Y:S01]  /*b640*/  FFMA R45, R83.reuse, R124, R45 ;  /* 0x0000007c532d7223 */ /* 0x040fe2000000002d */
[C---:B------:R-:W-:Y:S01]  /*b650*/  FMUL R50, R76.reuse, R50 ;  /* 0x000000324c327220 */ /* 0x040fe20000400000 */
[C---:B------:R-:W-:Y:S01]  /*b660*/  FMUL R51, R76.reuse, R51 ;  /* 0x000000334c337220 */ /* 0x040fe20000400000 */
[C---:B------:R-:W-:Y:S01]  /*b670*/  FMUL R48, R76.reuse, R52 ;  /* 0x000000344c307220 */ /* 0x040fe20000400000 */
[C---:B------:R-:W-:Y:S01]  /*b680*/  FMUL R49, R76.reuse, R53 ;  /* 0x000000354c317220 */ /* 0x040fe20000400000 */
[C---:B------:R-:W-:Y:S01]  /*b690*/  FFMA R50, R83.reuse, R125, R50 ;  /* 0x0000007d53327223 */ /* 0x040fe20000000032 */
        /* <DEDUP_REMOVED lines=9> */
[----:B------:R-:W-:Y:S01]  /*b730*/  FFMA R55, R83, R130, R55 ;  /* 0x0000008253377223 */ /* 0x000fe20000000037 */
[C---:B------:R-:W-:Y:S01]  /*b740*/  FMUL R59, R76.reuse, R59 ;  /* 0x0000003b4c3b7220 */ /* 0x040fe20000400000 */
[----:B------:R-:W-:Y:S01]  /*b750*/  F2FP.BF16.F32.PACK_AB R41, R47, R46 ;  /* 0x0000002e2f29723e */ /* 0x000fe200000010ff */
[----:B------:R-:W-:Y:S01]  /*b760*/  FFMA R52, R83, R131, R52 ;  /* 0x0000008353347223 */ /* 0x000fe20000000034 */
[----:B------:R-:W-:Y:S01]  /*b770*/  F2FP.BF16.F32.PACK_AB R42, R45, R44 ;  /* 0x0000002c2d2a723e */ /* 0x000fe200000010ff */
[C---:B------:R-:W-:Y:S01]  /*b780*/  FMUL R56, R76.reuse, R60 ;  /* 0x0000003c4c387220 */ /* 0x040fe20000400000 */
[----:B------:R-:W-:Y:S01]  /*b790*/  F2FP.BF16.F32.PACK_AB R43, R51, R50 ;  /* 0x00000032332b723e */ /* 0x000fe200000010ff */
[----:B------:R-:W-:Y:S01]  /*b7a0*/  FFMA R53, R83, R132, R53 ;  /* 0x0000008453357223 */ /* 0x000fe20000000035 */
[----:B------:R-:W-:Y:S01]  /*b7b0*/  SHF.L.U32 R137, R141, 0x10, RZ ;  /* 0x000000108d897819 */ /* 0x000fe200000006ff */
[C---:B------:R-:W-:Y:S01]  /*b7c0*/  FMUL R57, R76.reuse, R61 ;  /* 0x0000003d4c397220 */ /* 0x040fe20000400000 */
[----:B------:R-:W-:Y:S01]  /*b7d0*/  FFMA R58, R83, R133, R58 ;  /* 0x00000085533a7223 */ /* 0x000fe2000000003a */
[----:B------:R1:W-:Y:S01]  /*b7e0*/  STS.128 [R172+0xc400], R40 ;  /* 0x00c40028ac007388 */ /* 0x0003e20000000c00 */
[----:B------:R-:W-:Y:S01]  /*b7f0*/  LOP3.LUT R138, R141, 0xffff0000, RZ, 0xc0, !PT ;  /* 0xffff00008d8a7812 */ /* 0x000fe200078ec0ff */
[----:B------:R-:W-:Y:S01]  /*b800*/  FMUL R62, R76, R62 ;  /* 0x0000003e4c3e7220 */ /* 0x000fe20000400000 */
[C---:B------:R-:W-:Y:S01]  /*b810*/  FFMA R59, R83.reuse, R134, R59 ;  /* 0x00000086533b7223 */ /* 0x040fe2000000003b */
[----:B------:R-:W-:Y:S01]  /*b820*/  SHF.L.U32 R139, R142, 0x10, RZ ;  /* 0x000000108e8b7819 */ /* 0x000fe200000006ff */
[----:B------:R-:W-:Y:S01]  /*b830*/  FMUL R63, R76, R63 ;  /* 0x0000003f4c3f7220 */ /* 0x000fe20000400000 */
[C---:B------:R-:W-:Y:S01]  /*b840*/  FFMA R56, R83.reuse, R135, R56 ;  /* 0x0000008753387223 */ /* 0x040fe20000000038 */
[----:B------:R-:W-:Y:S01]  /*b850*/  LOP3.LUT R140, R142, 0xffff0000, RZ, 0xc0, !PT ;  /* 0xffff00008e8c7812 */ /* 0x000fe200078ec0ff */
[C---:B------:R-:W-:Y:S01]  /*b860*/  FMUL R60, R76.reuse, R64 ;  /* 0x000000404c3c7220 */ /* 0x040fe20000400000 */
[----:B------:R-:W-:Y:S01]  /*b870*/  FFMA R57, R83, R136, R57 ;  /* 0x0000008853397223 */ /* 0x000fe20000000039 */
[----:B------:R-:W-:Y:S01]  /*b880*/  SHF.L.U32 R141, R143, 0x10, RZ ;  /* 0x000000108f8d7819 */ /* 0x000fe200000006ff */
[C---:B------:R-:W-:Y:S01]  /*b890*/  FMUL R61, R76.reuse, R65 ;  /* 0x000000414c3d7220 */ /* 0x040fe20000400000 */
[----:B------:R-:W-:Y:S01]  /*b8a0*/  FFMA R62, R83, R137, R62 ;  /* 0x00000089533e7223 */ /* 0x000fe2000000003e */
[----:B------:R-:W-:Y:S01]  /*b8b0*/  LOP3.LUT R142, R143, 0xffff0000, RZ, 0xc0, !PT ;  /* 0xffff00008f8e7812 */ /* 0x000fe200078ec0ff */
[C---:B------:R-:W-:Y:S01]  /*b8c0*/  FMUL R66, R76.reuse, R66 ;  /* 0x000000424c427220 */ /* 0x040fe20000400000 */
[----:B------:R-:W-:Y:S01]  /*b8d0*/  F2FP.BF16.F32.PACK_AB R48, R49, R48 ;  /* 0x000000303130723e */ /* 0x000fe200000010ff */
[----:B------:R-:W-:Y:S01]  /*b8e0*/  FFMA R63, R83, R138, R63 ;  /* 0x0000008a533f7223 */ /* 0x000fe2000000003f */
[----:B------:R-:W-:Y:S01]  /*b8f0*/  FMUL R67, R76, R67 ;  /* 0x000000434c437220 */ /* 0x000fe20000400000 */
        /* <DEDUP_REMOVED lines=12> */
[----:B------:R-:W-:Y:S03]  /*b9c0*/  ISETP.NE.AND P0, PT, R165, RZ, PT ;  /* 0x000000ffa500720c */ /* 0x000fe60003f05270 */
        /* <DEDUP_REMOVED lines=18> */
[----:B--2---:R-:W-:Y:S04]  /*baf0*/  DEPBAR.LE SB0, 0x1 ;  /* 0x000080400000791a */ /* 0x004fe80000000000 */
.L_x_144:
[----:B------:R-:W-:Y:S05]  /*bb00*/  BSYNC.RECONVERGENT B0 ;  /* 0x0000000000007941 */ /* 0x000fea0003800200 */
.L_x_143:
[----:B------:R-:W-:Y:S01]  /*bb10*/  BAR.SYNC.DEFER_BLOCKING 0x1, 0x80 ;  /* 0x0042000000007b1d */ /* 0x000fe20000010000 */
[----:B------:R-:W-:Y:S09]  /*bb20*/  UISETP.NE.AND UP0, UPT, UR50, -0x4, UPT ;  /* 0xfffffffc3200788c */ /* 0x000ff2000bf05270 */
[----:B------:R-:W-:Y:S05]  /*bb30*/  BRA.U !UP0, `(.L_x_145) ;  /* 0x0000000108247547 */ /* 0x000fea000b800000 */
[----:B------:R-:W-:Y:S01]  /*bb40*/  ISETP.NE.AND P0, PT, R174, RZ, PT ;  /* 0x000000ffae00720c */ /* 0x000fe20003f05270 */
[----:B------:R-:W-:Y:S01]  /*bb50*/  IMAD.U32 R0, RZ, RZ, UR51 ;  /* 0x00000033ff007e24 */ /* 0x000fe2000f8e00ff */
[----:B------:R-:W-:Y:S04]  /*bb60*/  UIADD3 UR51, UPT, UPT, UR51, 0x1, URZ ;  /* 0x0000000133337890 */ /* 0x000fe8000fffe0ff */
[----:B------:R-:W-:Y:S04]  /*bb70*/  UISETP.NE.AND UP0, UPT, UR51, 0x4, UPT ;  /* 0x000000043300788c */ /* 0x000fe8000bf05270 */
[----:B------:R-:W-:Y:S03]  /*bb80*/  USEL UR51, UR51, URZ, UP0 ;  /* 0x000000ff33337287 */ /* 0x000fe60008000000 */
[----:B------:R-:W-:Y:S05]  /*bb90*/  @P0 LEA R0, R0, UR49, 0x3 ;  /* 0x0000003100000c11 */ /* 0x000fea000f8e18ff */
[----:B------:R-:W-:Y:S05]  /*bba0*/  @P0 VIADD R0, R0, 0xd0 ;  /* 0x000000d000000836 */ /* 0x000fea0000000000 */
[----:B------:R-:W-:Y:S04]  /*bbb0*/  @P0 PRMT R0, R179, 0x654, R0 ;  /* 0x00000654b3000816 */ /* 0x000fe80000000000 */
[----:B------:R2:W-:Y:S03]  /*bbc0*/  @P0 SYNCS.ARRIVE.TRANS64.RED.A1T0 RZ, [R0+URZ], RZ ;  /* 0x000000ff00ff09a7 */ /* 0x0005e600081004ff */
.L_x_145:
[----:B------:R-:W-:Y:S01]  /*bbd0*/  ISETP.NE.AND P1, PT, R166, RZ, PT ;  /* 0x000000ffa600720c */ /* 0x000fe20003f25270 */
[----:B--2---:R-:W-:Y:S01]  /*bbe0*/  IMAD.IADD R0, R77, 0x1, R152 ;  /* 0x000000014d007824 */ /* 0x004fe200078e0298 */
[----:B------:R-:W-:Y:S01]  /*bbf0*/  ISETP.NE.AND P0, PT, R169, 0x2, PT ;  /* 0x00000002a900780c */ /* 0x000fe20003f05270 */
[----:B------:R-:W-:Y:S01]  /*bc00*/  UIADD3 UR50, UPT, UPT, UR50, 0x4, URZ ;  /* 0x0000000432327890 */ /* 0x000fe2000fffe0ff */
[----:B------:R-:W-:Y:S01]  /*bc10*/  LOP3.LUT R79, R79, 0x1, RZ, 0x3c, !PT ;  /* 0x000000014f4f7812 */ /* 0x000fe200078e3cff */
[----:B------:R-:W-:Y:S01]  /*bc20*/  IMAD.IADD R20, R75, 0x1, R150 ;  /* 0x000000014b147824 */ /* 0x000fe200078e0296 */
[----:B------:R-:W-:Y:S02]  /*bc30*/  R2UR UR19, R0 ;  /* 0x00000000001372ca */ /* 0x000fe400000e0000 */
[----:B------:R-:W-:Y:S02]  /*bc40*/  SEL R0, RZ, 0x1, P0 ;  /* 0x00000001ff007807 */ /* 0x000fe40000000000 */
[----:B------:R-:W-:Y:S02]  /*bc50*/  SEL R169, R169, RZ, P0 ;  /* 0x000000ffa9a97207 */ /* 0x000fe40000000000 */
[----:B------:R-:W-:Y:S02]  /*bc60*/  LOP3.LUT R161, R161, R0, RZ, 0x3c, !PT ;  /* 0x00000000a1a17212 */ /* 0x000fe400078e3cff */
[----:B------:R-:W-:Y:S01]  /*bc70*/  @P1 R2UR UR44, R160 ;  /* 0x00000000a02c12ca */ /* 0x000fe200000e0000 */
[----:B------:R-:W-:Y:S03]  /*bc80*/  @!UPT UIADD3 URZ, UPT, UPT, URZ, URZ, URZ ;  /* 0x000000fffffff290 */ /* 0x000fe6000fffe0ff */
[----:B------:R-:W-:Y:S11]  /*bc90*/  @P1 BRA `(.L_x_146) ;  /* 0xffffff9c00fc1947 */ /* 0x000ff6000383ffff */
[----:B------:R-:W-:Y:S01]  /*bca0*/  SYNCS.ARRIVE.TRANS64.A1T0 RZ, [UR49+0x150], RZ ;  /* 0x000150ffffff79a7 */ /* 0x000fe20008100031 */
[----:B------:R-:W-:-:S09]  /*bcb0*/  UISETP.NE.AND UP0, UPT, UR48, URZ, UPT ;  /* 0x000000ff3000728c */ /* 0x000fd2000bf05270 */
[----:B------:R-:W-:Y:S05]  /*bcc0*/  BRA.U !UP0, `(.L_x_147) ;  /* 0x0000000108487547 */ /* 0x000fea000b800000 */
[----:B------:R-:W2:Y:S02]  /*bcd0*/  LDCU.64 UR4, c[0x0][0xc90] ;  /* 0x00019200ff0477ac */ /* 0x000ea40008000a00 */
[----:B--2---:R-:W-:-:S04]  /*bce0*/  UISETP.NE.U32.AND UP0, UPT, UR4, URZ, UPT ;  /* 0x000000ff0400728c */ /* 0x004fc8000bf05070 */
[----:B------:R-:W-:-:S09]  /*bcf0*/  UISETP.NE.AND.EX UP0, UPT, UR5, URZ, UPT, UP0 ;  /* 0x000000ff0500728c */ /* 0x000fd2000bf05300 */
[----:B------:R-:W-:Y:S05]  /*bd00*/  BRA.U UP0, `(.L_x_148) ;  /* 0x00000001000c7547 */ /* 0x000fea000b800000 */
[----:B------:R-:W-:-:S13]  /*bd10*/  FSETP.NEU.AND P0, PT, R83, RZ, PT ;  /* 0x000000ff5300720b */ /* 0x000fda0003f0d000 */
[----:B------:R-:W-:Y:S05]  /*bd20*/  @!P0 EXIT ;  /* 0x000000000000894d */ /* 0x000fea0003800000 */
[----:B------:R-:W-:Y:S05]  /*bd30*/  BRA `(.L_x_147) ;  /* 0x00000000002c7947 */ /* 0x000fea0003800000 */
.L_x_148:
[----:B------:R-:W-:Y:S01]  /*bd40*/  ISETP.NE.AND P0, PT, R167, RZ, PT ;  /* 0x000000ffa700720c */ /* 0x000fe20003f05270 */
[----:B------:R-:W-:-:S12]  /*bd50*/  BSSY.RECONVERGENT B0, `(.L_x_147) ;  /* 0x0000009000007945 */ /* 0x000fd80003800200 */
[----:B------:R-:W-:Y:S05]  /*bd60*/  @P0 BRA `(.L_x_149) ;  /* 0x0000000000140947 */ /* 0x000fea0003800000 */
[----:B------:R-:W2:Y:S02]  /*bd70*/  LDCU.64 UR4, c[0x0][0xc88] ;  /* 0x00019100ff0477ac */ /* 0x000ea40008000a00 */
[----:B--2---:R-:W-:-:S04]  /*bd80*/  ISETP.NE.U32.AND P0, PT, RZ, UR4, PT ;  /* 0x00000004ff007c0c */ /* 0x004fc8000bf05070 */
[----:B------:R-:W-:-:S13]  /*bd90*/  ISETP.NE.AND.EX P0, PT, RZ, UR5, PT, P0 ;  /* 0x00000005ff007c0c */ /* 0x000fda000bf05300 */
[----:B------:R-:W-:Y:S05]  /*bda0*/  @!P0 EXIT ;  /* 0x000000000000894d */ /* 0x000fea0003800000 */
[----:B------:R-:W-:Y:S05]  /*bdb0*/  BRA `(.L_x_150) ;  /* 0x0000000000087947 */ /* 0x000fea0003800000 */
.L_x_149:
[----:B------:R-:W-:-:S13]  /*bdc0*/  FSETP.NEU.AND P0, PT, R83, RZ, PT ;  /* 0x000000ff5300720b */ /* 0x000fda0003f0d000 */
[----:B------:R-:W-:Y:S05]  /*bdd0*/  @!P0 EXIT ;  /* 0x000000000000894d */ /* 0x000fea0003800000 */
.L_x_150:
[----:B------:R-:W-:Y:S05]  /*bde0*/  BSYNC.RECONVERGENT B0 ;  /* 0x0000000000007941 */ /* 0x000fea0003800200 */
.L_x_147:
[----:B------:R-:W-:Y:S01]  /*bdf0*/  ULEA UR4, UR51, UR49, 0x3 ;  /* 0x0000003133047291 */ /* 0x000fe2000f8e18ff */
[----:B------:R-:W-:-:S04]  /*be00*/  DEPBAR.LE SB0, 0x0 ;  /* 0x000080000000791a */ /* 0x000fc80000000000 */
[----:B------:R-:W-:-:S04]  /*be10*/  UIADD3 UR4, UPT, UPT, UR4, 0xd0, URZ ;  /* 0x000000d004047890 */ /* 0x000fc8000fffe0ff */
[----:B------:R-:W-:-:S09]  /*be20*/  UPRMT UR4, UR45, 0x654, UR4 ;  /* 0x000006542d047896 */ /* 0x000fd20008000004 */
[----:B------:R-:W-:Y:S01]  /*be30*/  SYNCS.ARRIVE.TRANS64.RED.A1T0 RZ, [UR4], RZ ;  /* 0x000000ffffff79a7 */ /* 0x000fe20008100404 */
[----:B------:R-:W-:Y:S05]  /*be40*/  EXIT ;  /* 0x000000000000794d */ /* 0x000fea0003800000 */
.L_x_25:
[----:B-1----:R1:W2:Y:S02]  /*be50*/  SYNCS.PHASECHK.TRANS64.TRYWAIT P0, [R2+URZ+0x140], R3 ;  /* 0x00014003020075a7 */ /* 0x0022a400080011ff */
[----:B--2---:R-:W-:Y:S05]  /*be60*/  @!P0 NANOSLEEP.SYNCS 0x989680 ;  /* 0x009896800000895d */ /* 0x004fea0003900000 */
[----:B------:R-:W2:Y:S02]  /*be70*/  @!P0 SYNCS.PHASECHK.TRANS64 P0, [R2+URZ+0x140], R3 ;  /* 0x00014003020085a7 */ /* 0x000ea400080010ff */
[----:B--2---:R-:W-:Y:S05]  /*be80*/  @!P0 BRA `(.L_x_25) ;  /* 0xfffffffc00f08947 */ /* 0x004fea000383ffff */
[----:B------:R-:W-:Y:S05]  /*be90*/  BRA `(.L_x_151) ;  /* 0xffffff5800f07947 */ /* 0x000fea000383ffff */
.L_x_28:
[----:B-1----:R-:W-:-:S07]  /*bea0*/  MOV R2, UR41 ;  /* 0x0000002900027c02 */ /* 0x002fce0008000f00 */
.L_x_152:
[----:B-1----:R1:W2:Y:S02]  /*beb0*/  SYNCS.PHASECHK.TRANS64.TRYWAIT P0, [R2+URZ+0x58], R5 ;  /* 0x00005805020075a7 */ /* 0x0022a400080011ff */
[----:B--2---:R-:W-:Y:S05]  /*bec0*/  @!P0 NANOSLEEP.SYNCS 0x989680 ;  /* 0x009896800000895d */ /* 0x004fea0003900000 */
[----:B------:R-:W2:Y:S02]  /*bed0*/  @!P0 SYNCS.PHASECHK.TRANS64 P0, [R2+URZ+0x58], R5 ;  /* 0x00005805020085a7 */ /* 0x000ea400080010ff */
[----:B--2---:R-:W-:Y:S05]  /*bee0*/  @!P0 BRA `(.L_x_152) ;  /* 0xfffffffc00f08947 */ /* 0x004fea000383ffff */
[----:B------:R-:W-:Y:S05]  /*bef0*/  BRA `(.L_x_27) ;  /* 0xffffff5c00387947 */ /* 0x000fea000383ffff */
.L_x_37:
[----:B------:R-:W-:-:S07]  /*bf00*/  MOV R2, UR41 ;  /* 0x0000002900027c02 */ /* 0x000fce0008000f00 */
.L_x_153:
[----:B-1----:R1:W2:Y:S02]  /*bf10*/  SYNCS.PHASECHK.TRANS64.TRYWAIT P0, [R2+URZ+0x58], R5 ;  /* 0x00005805020075a7 */ /* 0x0022a400080011ff */
[----:B--2---:R-:W-:Y:S05]  /*bf20*/  @!P0 NANOSLEEP.SYNCS 0x989680 ;  /* 0x009896800000895d */ /* 0x004fea0003900000 */
[----:B------:R-:W2:Y:S02]  /*bf30*/  @!P0 SYNCS.PHASECHK.TRANS64 P0, [R2+URZ+0x58], R5 ;  /* 0x00005805020085a7 */ /* 0x000ea400080010ff */
[----:B--2---:R-:W-:Y:S05]  /*bf40*/  @!P0 BRA `(.L_x_153) ;  /* 0xfffffffc00f08947 */ /* 0x004fea000383ffff */
[----:B------:R-:W-:Y:S05]  /*bf50*/  BRA `(.L_x_36) ;  /* 0xffffff6000487947 */ /* 0x000fea000383ffff */
.L_x_44:
[----:B-1----:R1:W2:Y:S02]  /*bf60*/  SYNCS.PHASECHK.TRANS64.TRYWAIT P0, [R2+URZ+0x100], R3 ;  /* 0x00010003020075a7 */ /* 0x0022a400080011ff */
[----:B--2---:R-:W-:Y:S05]  /*bf70*/  @!P0 NANOSLEEP.SYNCS 0x989680 ;  /* 0x009896800000895d */ /* 0x004fea0003900000 */
[----:B------:R-:W2:Y:S02]  /*bf80*/  @!P0 SYNCS.PHASECHK.TRANS64 P0, [R2+URZ+0x100], R3 ;  /* 0x00010003020085a7 */ /* 0x000ea400080010ff */
[----:B--2---:R-:W-:Y:S05]  /*bf90*/  @!P0 BRA `(.L_x_44) ;  /* 0xfffffffc00f08947 */ /* 0x004fea000383ffff */
[----:B------:R-:W-:Y:S05]  /*bfa0*/  BRA `(.L_x_154) ;  /* 0xffffff64003c7947 */ /* 0x000fea000383ffff */
.L_x_48:
[----:B----4-:R-:W-:-:S07]  /*bfb0*/  MOV R0, UR4 ;  /* 0x0000000400007c02 */ /* 0x010fce0008000f00 */
.L_x_155:
[----:B-1----:R1:W2:Y:S02]  /*bfc0*/  SYNCS.PHASECHK.TRANS64.TRYWAIT P0, [R0+URZ], R3 ;  /* 0x00000003000075a7 */ /* 0x0022a400080011ff */
[----:B--2---:R-:W-:Y:S05]  /*bfd0*/  @!P0 NANOSLEEP.SYNCS 0x989680 ;  /* 0x009896800000895d */ /* 0x004fea0003900000 */
[----:B------:R-:W2:Y:S02]  /*bfe0*/  @!P0 SYNCS.PHASECHK.TRANS64 P0, [R0+URZ], R3 ;  /* 0x00000003000085a7 */ /* 0x000ea400080010ff */
[----:B--2---:R-:W-:Y:S05]  /*bff0*/  @!P0 BRA `(.L_x_155) ;  /* 0xfffffffc00f08947 */ /* 0x004fea000383ffff */
[----:B------:R-:W-:Y:S05]  /*c000*/  BRA `(.L_x_156) ;  /* 0xffffff6800b07947 */ /* 0x000fea000383ffff */
.L_x_49:
[----:B----4-:R-:W-:-:S07]  /*c010*/  MOV R0, UR4 ;  /* 0x0000000400007c02 */ /* 0x010fce0008000f00 */
.L_x_157:
[----:B-1----:R1:W2:Y:S02]  /*c020*/  SYNCS.PHASECHK.TRANS64.TRYWAIT P0, [R0+URZ], R3 ;  /* 0x00000003000075a7 */ /* 0x0022a400080011ff */
[----:B--2---:R-:W-:Y:S05]  /*c030*/  @!P0 NANOSLEEP.SYNCS 0x989680 ;  /* 0x009896800000895d */ /* 0x004fea0003900000 */
[----:B------:R-:W2:Y:S02]  /*c040*/  @!P0 SYNCS.PHASECHK.TRANS64 P0, [R0+URZ], R3 ;  /* 0x00000003000085a7 */ /* 0x000ea400080010ff */
[----:B--2---:R-:W-:Y:S05]  /*c050*/  @!P0 BRA `(.L_x_157) ;  /* 0xfffffffc00f08947 */ /* 0x004fea000383ffff */
[----:B------:R-:W-:Y:S05]  /*c060*/  BRA `(.L_x_158) ;  /* 0xffffff6800bc7947 */ /* 0x000fea000383ffff */
.L_x_50:
[----:B----4-:R-:W-:-:S07]  /*c070*/  MOV R0, UR4 ;  /* 0x0000000400007c02 */ /* 0x010fce0008000f00 */
.L_x_159:
[----:B-1----:R1:W2:Y:S02]  /*c080*/  SYNCS.PHASECHK.TRANS64.TRYWAIT P0, [R0+URZ], R3 ;  /* 0x00000003000075a7 */ /* 0x0022a400080011ff */
[----:B--2---:R-:W-:Y:S05]  /*c090*/  @!P0 NANOSLEEP.SYNCS 0x989680 ;  /* 0x009896800000895d */ /* 0x004fea0003900000 */
[----:B------:R-:W2:Y:S02]  /*c0a0*/  @!P0 SYNCS.PHASECHK.TRANS64 P0, [R0+URZ], R3 ;  /* 0x00000003000085a7 */ /* 0x000ea400080010ff */
[----:B--2---:R-:W-:Y:S05]  /*c0b0*/  @!P0 BRA `(.L_x_159) ;  /* 0xfffffffc00f08947 */ /* 0x004fea000383ffff */
[----:B------:R-:W-:Y:S05]  /*c0c0*/  BRA `(.L_x_160) ;  /* 0xffffff6800c87947 */ /* 0x000fea000383ffff */
.L_x_51:
[----:B----4-:R-:W-:-:S07]  /*c0d0*/  MOV R0, UR4 ;  /* 0x0000000400007c02 */ /* 0x010fce0008000f00 */
.L_x_161:
[----:B-1----:R1:W2:Y:S02]  /*c0e0*/  SYNCS.PHASECHK.TRANS64.TRYWAIT P0, [R0+URZ], R3 ;  /* 0x00000003000075a7 */ /* 0x0022a400080011ff */
[----:B--2---:R-:W-:Y:S05]  /*c0f0*/  @!P0 NANOSLEEP.SYNCS 0x989680 ;  /* 0x009896800000895d */ /* 0x004fea0003900000 */
[----:B------:R-:W2:Y:S02]  /*c100*/  @!P0 SYNCS.PHASECHK.TRANS64 P0, [R0+URZ], R3 ;  /* 0x00000003000085a7 */ /* 0x000ea400080010ff */
[----:B--2---:R-:W-:Y:S05]  /*c110*/  @!P0 BRA `(.L_x_161) ;  /* 0xfffffffc00f08947 */ /* 0x004fea000383ffff */
[----:B------:R-:W-:Y:S05]  /*c120*/  BRA `(.L_x_162) ;  /* 0xffffff6800d47947 */ /* 0x000fea000383ffff */
.L_x_52:
[----:B----4-:R-:W-:-:S07]  /*c130*/  MOV R0, UR4 ;  /* 0x0000000400007c02 */ /* 0x010fce0008000f00 */
.L_x_163:
[----:B-1----:R1:W2:Y:S02]  /*c140*/  SYNCS.PHASECHK.TRANS64.TRYWAIT P0, [R0+URZ], R3 ;  /* 0x00000003000075a7 */ /* 0x0022a400080011ff */
[----:B--2---:R-:W-:Y:S05]  /*c150*/  @!P0 NANOSLEEP.SYNCS 0x989680 ;  /* 0x009896800000895d */ /* 0x004fea0003900000 */
[----:B------:R-:W2:Y:S02]  /*c160*/  @!P0 SYNCS.PHASECHK.TRANS64 P0, [R0+URZ], R3 ;  /* 0x00000003000085a7 */ /* 0x000ea400080010ff */
[----:B--2---:R-:W-:Y:S05]  /*c170*/  @!P0 BRA `(.L_x_163) ;  /* 0xfffffffc00f08947 */ /* 0x004fea000383ffff */
[----:B------:R-:W-:Y:S05]  /*c180*/  BRA `(.L_x_164) ;  /* 0xffffff6800e07947 */ /* 0x000fea000383ffff */
.L_x_53:
[----:B----4-:R-:W-:-:S07]  /*c190*/  MOV R0, UR4 ;  /* 0x0000000400007c02 */ /* 0x010fce0008000f00 */
.L_x_165:
[----:B-1----:R1:W2:Y:S02]  /*c1a0*/  SYNCS.PHASECHK.TRANS64.TRYWAIT P0, [R0+URZ], R3 ;  /* 0x00000003000075a7 */ /* 0x0022a400080011ff */
[----:B--2---:R-:W-:Y:S05]  /*c1b0*/  @!P0 NANOSLEEP.SYNCS 0x989680 ;  /* 0x009896800000895d */ /* 0x004fea0003900000 */
[----:B------:R-:W2:Y:S02]  /*c1c0*/  @!P0 SYNCS.PHASECHK.TRANS64 P0, [R0+URZ], R3 ;  /* 0x00000003000085a7 */ /* 0x000ea400080010ff */
[----:B--2---:R-:W-:Y:S05]  /*c1d0*/  @!P0 BRA `(.L_x_165) ;  /* 0xfffffffc00f08947 */ /* 0x004fea000383ffff */
[----:B------:R-:W-:Y:S05]  /*c1e0*/  BRA `(.L_x_166) ;  /* 0xffffff6800ec7947 */ /* 0x000fea000383ffff */
.L_x_54:
[----:B----4-:R-:W-:-:S07]  /*c1f0*/  MOV R0, UR4 ;  /* 0x0000000400007c02 */ /* 0x010fce0008000f00 */
.L_x_167:
[----:B-1----:R1:W2:Y:S02]  /*c200*/  SYNCS.PHASECHK.TRANS64.TRYWAIT P0, [R0+URZ], R3 ;  /* 0x00000003000075a7 */ /* 0x0022a400080011ff */
[----:B--2---:R-:W-:Y:S05]  /*c210*/  @!P0 NANOSLEEP.SYNCS 0x989680 ;  /* 0x009896800000895d */ /* 0x004fea0003900000 */
[----:B------:R-:W2:Y:S02]  /*c220*/  @!P0 SYNCS.PHASECHK.TRANS64 P0, [R0+URZ], R3 ;  /* 0x00000003000085a7 */ /* 0x000ea400080010ff */
[----:B--2---:R-:W-:Y:S05]  /*c230*/  @!P0 BRA `(.L_x_167) ;  /* 0xfffffffc00f08947 */ /* 0x004fea000383ffff */
[----:B------:R-:W-:Y:S05]  /*c240*/  BRA `(.L_x_168) ;  /* 0xffffff6800f87947 */ /* 0x000fea000383ffff */
.L_x_55:
[----:B----4-:R-:W-:-:S07]  /*c250*/  MOV R0, UR4 ;  /* 0x0000000400007c02 */ /* 0x010fce0008000f00 */
.L_x_169:
[----:B-1----:R1:W2:Y:S02]  /*c260*/  SYNCS.PHASECHK.TRANS64.TRYWAIT P0, [R0+URZ], R3 ;  /* 0x00000003000075a7 */ /* 0x0022a400080011ff */
[----:B--2---:R-:W-:Y:S05]  /*c270*/  @!P0 NANOSLEEP.SYNCS 0x989680 ;  /* 0x009896800000895d */ /* 0x004fea0003900000 */
[----:B------:R-:W2:Y:S02]  /*c280*/  @!P0 SYNCS.PHASECHK.TRANS64 P0, [R0+URZ], R3 ;  /* 0x00000003000085a7 */ /* 0x000ea400080010ff */
[----:B--2---:R-:W-:Y:S05]  /*c290*/  @!P0 BRA `(.L_x_169) ;  /* 0xfffffffc00f08947 */ /* 0x004fea000383ffff */
[----:B------:R-:W-:Y:S05]  /*c2a0*/  BRA `(.L_x_170) ;  /* 0xffffff6c00047947 */ /* 0x000fea000383ffff */
.L_x_56:
[----:B----4-:R-:W-:-:S07]  /*c2b0*/  MOV R0, UR4 ;  /* 0x0000000400007c02 */ /* 0x010fce0008000f00 */
.L_x_171:
[----:B-1----:R1:W2:Y:S02]  /*c2c0*/  SYNCS.PHASECHK.TRANS64.TRYWAIT P0, [R0+URZ], R3 ;  /* 0x00000003000075a7 */ /* 0x0022a400080011ff */
[----:B--2---:R-:W-:Y:S05]  /*c2d0*/  @!P0 NANOSLEEP.SYNCS 0x989680 ;  /* 0x009896800000895d */ /* 0x004fea0003900000 */
[----:B------:R-:W2:Y:S02]  /*c2e0*/  @!P0 SYNCS.PHASECHK.TRANS64 P0, [R0+URZ], R3 ;  /* 0x00000003000085a7 */ /* 0x000ea400080010ff */
[----:B--2---:R-:W-:Y:S05]  /*c2f0*/  @!P0 BRA `(.L_x_171) ;  /* 0xfffffffc00f08947 */ /* 0x004fea000383ffff */
[----:B------:R-:W-:Y:S05]  /*c300*/  BRA `(.L_x_172) ;  /* 0xffffff6c00107947 */ /* 0x000fea000383ffff */
.L_x_57:
[----:B----4-:R-:W-:-:S07]  /*c310*/  MOV R0, UR4 ;  /* 0x0000000400007c02 */ /* 0x010fce0008000f00 */
.L_x_173:
[----:B-1----:R1:W2:Y:S02]  /*c320*/  SYNCS.PHASECHK.TRANS64.TRYWAIT P0, [R0+URZ], R3 ;  /* 0x00000003000075a7 */ /* 0x0022a400080011ff */
[----:B--2---:R-:W-:Y:S05]  /*c330*/  @!P0 NANOSLEEP.SYNCS 0x989680 ;  /* 0x009896800000895d */ /* 0x004fea0003900000 */
[----:B------:R-:W2:Y:S02]  /*c340*/  @!P0 SYNCS.PHASECHK.TRANS64 P0, [R0+URZ], R3 ;  /* 0x00000003000085a7 */ /* 0x000ea400080010ff */
[----:B--2---:R-:W-:Y:S05]  /*c350*/  @!P0 BRA `(.L_x_173) ;  /* 0xfffffffc00f08947 */ /* 0x004fea000383ffff */
[----:B------:R-:W-:Y:S05]  /*c360*/  BRA `(.L_x_174) ;  /* 0xffffff6c001c7947 */ /* 0x000fea000383ffff */
.L_x_60:
[----:B-1----:R1:W2:Y:S02]  /*c370*/  SYNCS.PHASECHK.TRANS64.TRYWAIT P0, [R0+URZ+0x130], R5 ;  /* 0x00013005000075a7 */ /* 0x0022a400080011ff */
[----:B--2---:R-:W-:Y:S05]  /*c380*/  @!P0 NANOSLEEP.SYNCS 0x989680 ;  /* 0x009896800000895d */ /* 0x004fea0003900000 */
[----:B------:R-:W2:Y:S02]  /*c390*/  @!P0 SYNCS.PHASECHK.TRANS64 P0, [R0+URZ+0x130], R5 ;  /* 0x00013005000085a7 */ /* 0x000ea400080010ff */
[----:B--2---:R-:W-:Y:S05]  /*c3a0*/  @!P0 BRA `(.L_x_60) ;  /* 0xfffffffc00f08947 */ /* 0x004fea000383ffff */
[----:B------:R-:W-:Y:S05]  /*c3b0*/  BRA `(.L_x_175) ;  /* 0xffffff6c007c7947 */ /* 0x000fea000383ffff */
.L_x_61:
[----:B------:R-:W-:-:S07]  /*c3c0*/  MOV R0, UR5 ;  /* 0x0000000500007c02 */ /* 0x000fce0008000f00 */
.L_x_176:
[----:B-1----:R1:W2:Y:S02]  /*c3d0*/  SYNCS.PHASECHK.TRANS64.TRYWAIT P0, [R0+URZ+0x110], R7 ;  /* 0x00011007000075a7 */ /* 0x0022a400080011ff */
[----:B--2---:R-:W-:Y:S05]  /*c3e0*/  @!P0 NANOSLEEP.SYNCS 0x989680 ;  /* 0x009896800000895d */ /* 0x004fea0003900000 */
[----:B------:R-:W2:Y:S02]  /*c3f0*/  @!P0 SYNCS.PHASECHK.TRANS64 P0, [R0+URZ+0x110], R7 ;  /* 0x00011007000085a7 */ /* 0x000ea400080010ff */
[----:B--2---:R-:W-:Y:S05]  /*c400*/  @!P0 BRA `(.L_x_176) ;  /* 0xfffffffc00f08947 */ /* 0x004fea000383ffff */
[----:B------:R-:W-:Y:S05]  /*c410*/  BRA `(.L_x_177) ;  /* 0xffffff6c008c7947 */ /* 0x000fea000383ffff */
.L_x_62:
[----:B-1----:R1:W2:Y:S02]  /*c420*/  SYNCS.PHASECHK.TRANS64.TRYWAIT P1, [R0+URZ+0x100], R5 ;  /* 0x00010005000075a7 */ /* 0x0022a400080211ff */
[----:B--2---:R-:W-:Y:S05]  /*c430*/  @!P1 NANOSLEEP.SYNCS 0x989680 ;  /* 0x009896800000995d */ /* 0x004fea0003900000 */
[----:B------:R-:W2:Y:S02]  /*c440*/  @!P1 SYNCS.PHASECHK.TRANS64 P1, [R0+URZ+0x100], R5 ;  /* 0x00010005000095a7 */ /* 0x000ea400080210ff */
[----:B--2---:R-:W-:Y:S05]  /*c450*/  @!P1 BRA `(.L_x_62) ;  /* 0xfffffffc00f09947 */ /* 0x004fea000383ffff */
[----:B------:R-:W-:Y:S05]  /*c460*/  BRA `(.L_x_178) ;  /* 0xffffff6c00bc7947 */ /* 0x000fea000383ffff */
.L_x_65:
[----:B------:R-:W-:-:S07]  /*c470*/  MOV R0, UR5 ;  /* 0x0000000500007c02 */ /* 0x000fce0008000f00 */
.L_x_179:
[----:B-1----:R1:W2:Y:S02]  /*c480*/  SYNCS.PHASECHK.TRANS64.TRYWAIT P0, [R0+URZ+0x110], R3 ;  /* 0x00011003000075a7 */ /* 0x0022a400080011ff */
[----:B--2---:R-:W-:Y:S05]  /*c490*/  @!P0 NANOSLEEP.SYNCS 0x989680 ;  /* 0x009896800000895d */ /* 0x004fea0003900000 */
[----:B------:R-:W2:Y:S02]  /*c4a0*/  @!P0 SYNCS.PHASECHK.TRANS64 P0, [R0+URZ+0x110], R3 ;  /* 0x00011003000085a7 */ /* 0x000ea400080010ff */
[----:B--2---:R-:W-:Y:S05]  /*c4b0*/  @!P0 BRA `(.L_x_179) ;  /* 0xfffffffc00f08947 */ /* 0x004fea000383ffff */
[----:B------:R-:W-:Y:S05]  /*c4c0*/  BRA `(.L_x_64) ;  /* 0xffffff7000107947 */ /* 0x000fea000383ffff */
.L_x_72:
[----:B-1----:R1:W2:Y:S02]  /*c4d0*/  SYNCS.PHASECHK.TRANS64.TRYWAIT P0, [R9+URZ+0x100], R2 ;  /* 0x00010002090075a7 */ /* 0x0022a400080011ff */
[----:B--2---:R-:W-:Y:S05]  /*c4e0*/  @!P0 NANOSLEEP.SYNCS 0x989680 ;  /* 0x009896800000895d */ /* 0x004fea0003900000 */
[----:B------:R-:W2:Y:S02]  /*c4f0*/  @!P0 SYNCS.PHASECHK.TRANS64 P0, [R9+URZ+0x100], R2 ;  /* 0x00010002090085a7 */ /* 0x000ea400080010ff */
[----:B--2---:R-:W-:Y:S05]  /*c500*/  @!P0 BRA `(.L_x_72) ;  /* 0xfffffffc00f08947 */ /* 0x004fea000383ffff */
[----:B------:R-:W-:Y:S05]  /*c510*/  BRA `(.L_x_180) ;  /* 0xffffff7400907947 */ /* 0x000fea000383ffff */
.L_x_75:
[----:B--2---:R2:W4:Y:S02]  /*c520*/  SYNCS.PHASECHK.TRANS64.TRYWAIT P1, [R4+URZ], R5 ;  /* 0x00000005040075a7 */ /* 0x00452400080211ff */
[----:B----4-:R-:W-:Y:S05]  /*c530*/  @!P1 NANOSLEEP.SYNCS 0x989680 ;  /* 0x009896800000995d */ /* 0x010fea0003900000 */
[----:B------:R-:W4:Y:S02]  /*c540*/  @!P1 SYNCS.PHASECHK.TRANS64 P1, [R4+URZ], R5 ;  /* 0x00000005040095a7 */ /* 0x000f2400080210ff */
[----:B----4-:R-:W-:Y:S05]  /*c550*/  @!P1 BRA `(.L_x_75) ;  /* 0xfffffffc00f09947 */ /* 0x010fea000383ffff */
[----:B------:R-:W-:Y:S05]  /*c560*/  BRA `(.L_x_74) ;  /* 0xffffff7400e47947 */ /* 0x000fea000383ffff */
.L_x_76:
[----:B-1----:R1:W2:Y:S02]  /*c570*/  SYNCS.PHASECHK.TRANS64.TRYWAIT P2, [R8+URZ+0x128], R9 ;  /* 0x00012809080075a7 */ /* 0x0022a400080411ff */
[----:B--2---:R-:W-:Y:S05]  /*c580*/  @!P2 NANOSLEEP.SYNCS 0x989680 ;  /* 0x009896800000a95d */ /* 0x004fea0003900000 */
[----:B------:R-:W2:Y:S02]  /*c590*/  @!P2 SYNCS.PHASECHK.TRANS64 P2, [R8+URZ+0x128], R9 ;  /* 0x000128090800a5a7 */ /* 0x000ea400080410ff */
[----:B--2---:R-:W-:Y:S05]  /*c5a0*/  @!P2 BRA `(.L_x_76) ;  /* 0xfffffffc00f0a947 */ /* 0x004fea000383ffff */
[----:B------:R-:W-:Y:S05]  /*c5b0*/  BRA `(.L_x_181) ;  /* 0xffffff7800647947 */ /* 0x000fea000383ffff */
.L_x_79:
[----:B-1----:R1:W4:Y:S02]  /*c5c0*/  SYNCS.PHASECHK.TRANS64.TRYWAIT P2, [R4+URZ], R5 ;  /* 0x00000005040075a7 */ /* 0x00232400080411ff */
[----:B----4-:R-:W-:Y:S05]  /*c5d0*/  @!P2 NANOSLEEP.SYNCS 0x989680 ;  /* 0x009896800000a95d */ /* 0x010fea0003900000 */
[----:B------:R-:W4:Y:S02]  /*c5e0*/  @!P2 SYNCS.PHASECHK.TRANS64 P2, [R4+URZ], R5 ;  /* 0x000000050400a5a7 */ /* 0x000f2400080410ff */
[----:B----4-:R-:W-:Y:S05]  /*c5f0*/  @!P2 BRA `(.L_x_79) ;  /* 0xfffffffc00f0a947 */ /* 0x010fea000383ffff */
[----:B------:R-:W-:Y:S05]  /*c600*/  BRA `(.L_x_78) ;  /* 0xffffff7800ec7947 */ /* 0x000fea000383ffff */
.L_x_82:
[----:B-1----:R1:W4:Y:S02]  /*c610*/  SYNCS.PHASECHK.TRANS64.TRYWAIT P0, [R8+URZ+0x150], R3 ;  /* 0x00015003080075a7 */ /* 0x00232400080011ff */
[----:B----4-:R-:W-:Y:S05]  /*c620*/  @!P0 NANOSLEEP.SYNCS 0x989680 ;  /* 0x009896800000895d */ /* 0x010fea0003900000 */
[----:B------:R-:W4:Y:S02]  /*c630*/  @!P0 SYNCS.PHASECHK.TRANS64 P0, [R8+URZ+0x150], R3 ;  /* 0x00015003080085a7 */ /* 0x000f2400080010ff */
[----:B----4-:R-:W-:Y:S05]  /*c640*/  @!P0 BRA `(.L_x_82) ;  /* 0xfffffffc00f08947 */ /* 0x010fea000383ffff */
[----:B------:R-:W-:Y:S05]  /*c650*/  BRA `(.L_x_182) ;  /* 0xffffff8000047947 */ /* 0x000fea000383ffff */
.L_x_87:
[----:B--2---:R2:W4:Y:S02]  /*c660*/  SYNCS.PHASECHK.TRANS64.TRYWAIT P0, [R0+URZ+0x100], R3 ;  /* 0x00010003000075a7 */ /* 0x00452400080011ff */
[----:B----4-:R-:W-:Y:S05]  /*c670*/  @!P0 NANOSLEEP.SYNCS 0x989680 ;  /* 0x009896800000895d */ /* 0x010fea0003900000 */
[----:B------:R-:W4:Y:S02]  /*c680*/  @!P0 SYNCS.PHASECHK.TRANS64 P0, [R0+URZ+0x100], R3 ;  /* 0x00010003000085a7 */ /* 0x000f2400080010ff */
[----:B----4-:R-:W-:Y:S05]  /*c690*/  @!P0 BRA `(.L_x_87) ;  /* 0xfffffffc00f08947 */ /* 0x010fea000383ffff */
[----:B------:R-:W-:Y:S05]  /*c6a0*/  BRA `(.L_x_183) ;  /* 0xffffff84000c7947 */ /* 0x000fea000383ffff */
.L_x_90:
[----:B------:R-:W-:Y:S07]  /*c6b0*/  MOV R0, UR4 ;  /* 0x0000000400007c02 */ /* 0x000fee0008000f00 */
.L_x_184:
[----:B-1----:R1:W2:Y:S02]  /*c6c0*/  SYNCS.PHASECHK.TRANS64.TRYWAIT P0, [R0+URZ+0xf8], R3 ;  /* 0x0000f803000075a7 */ /* 0x0022a400080011ff */
[----:B--2---:R-:W-:Y:S05]  /*c6d0*/  @!P0 NANOSLEEP.SYNCS 0x989680 ;  /* 0x009896800000895d */ /* 0x004fea0003900000 */
[----:B------:R-:W2:Y:S02]  /*c6e0*/  @!P0 SYNCS.PHASECHK.TRANS64 P0, [R0+URZ+0xf8], R3 ;  /* 0x0000f803000085a7 */ /* 0x000ea400080010ff */
[----:B--2---:R-:W-:Y:S05]  /*c6f0*/  @!P0 BRA `(.L_x_184) ;  /* 0xfffffffc00f08947 */ /* 0x004fea000383ffff */
[----:B------:R-:W-:Y:S05]  /*c700*/  BRA `(.L_x_89) ;  /* 0xffffff8800047947 */ /* 0x000fea000383ffff */
.L_x_93:
[----:B------:R-:W-:Y:S07]  /*c710*/  MOV R3, UR4 ;  /* 0x0000000400037c02 */ /* 0x000fee0008000f00 */
.L_x_185:
[----:B-1----:R1:W2:Y:S02]  /*c720*/  SYNCS.PHASECHK.TRANS64.TRYWAIT P2, [R3+URZ+0xd0], R38 ;  /* 0x0000d026030075a7 */ /* 0x0022a400080411ff */
[----:B--2---:R-:W-:Y:S05]  /*c730*/  @!P2 NANOSLEEP.SYNCS 0x989680 ;  /* 0x009896800000a95d */ /* 0x004fea0003900000 */
[----:B------:R-:W2:Y:S02]  /*c740*/  @!P2 SYNCS.PHASECHK.TRANS64 P2, [R3+URZ+0xd0], R38 ;  /* 0x0000d0260300a5a7 */ /* 0x000ea400080410ff */
[----:B--2---:R-:W-:Y:S05]  /*c750*/  @!P2 BRA `(.L_x_185) ;  /* 0xfffffffc00f0a947 */ /* 0x004fea000383ffff */
[----:B------:R-:W-:Y:S05]  /*c760*/  BRA `(.L_x_186) ;  /* 0xffffff8800607947 */ /* 0x000fea000383ffff */
.L_x_94:
[----:B-1----:R-:W-:Y:S07]  /*c770*/  MOV R3, UR4 ;  /* 0x0000000400037c02 */ /* 0x002fee0008000f00 */
.L_x_187:
[----:B-1----:R1:W2:Y:S02]  /*c780*/  SYNCS.PHASECHK.TRANS64.TRYWAIT P0, [R3+URZ+0xd8], R38 ;  /* 0x0000d826030075a7 */ /* 0x0022a400080011ff */
[----:B--2---:R-:W-:Y:S05]  /*c790*/  @!P0 NANOSLEEP.SYNCS 0x989680 ;  /* 0x009896800000895d */ /* 0x004fea0003900000 */
[----:B------:R-:W2:Y:S02]  /*c7a0*/  @!P0 SYNCS.PHASECHK.TRANS64 P0, [R3+URZ+0xd8], R38 ;  /* 0x0000d826030085a7 */ /* 0x000ea400080010ff */
[----:B--2---:R-:W-:Y:S05]  /*c7b0*/  @!P0 BRA `(.L_x_187) ;  /* 0xfffffffc00f08947 */ /* 0x004fea000383ffff */
[----:B------:R-:W-:Y:S05]  /*c7c0*/  BRA `(.L_x_188) ;  /* 0xffffff8800ac7947 */ /* 0x000fea000383ffff */
.L_x_95:
[----:B-1----:R-:W-:Y:S07]  /*c7d0*/  MOV R3, UR4 ;  /* 0x0000000400037c02 */ /* 0x002fee0008000f00 */
.L_x_189:
[----:B-1----:R1:W2:Y:S02]  /*c7e0*/  SYNCS.PHASECHK.TRANS64.TRYWAIT P0, [R3+URZ+0xe0], R38 ;  /* 0x0000e026030075a7 */ /* 0x0022a400080011ff */
[----:B--2---:R-:W-:Y:S05]  /*c7f0*/  @!P0 NANOSLEEP.SYNCS 0x989680 ;  /* 0x009896800000895d */ /* 0x004fea0003900000 */
[----:B------:R-:W2:Y:S02]  /*c800*/  @!P0 SYNCS.PHASECHK.TRANS64 P0, [R3+URZ+0xe0], R38 ;  /* 0x0000e026030085a7 */ /* 0x000ea400080010ff */
[----:B--2---:R-:W-:Y:S05]  /*c810*/  @!P0 BRA `(.L_x_189) ;  /* 0xfffffffc00f08947 */ /* 0x004fea000383ffff */
[----:B------:R-:W-:Y:S05]  /*c820*/  BRA `(.L_x_190) ;  /* 0xffffff8800f47947 */ /* 0x000fea000383ffff */
.L_x_96:
[----:B-1----:R-:W-:Y:S07]  /*c830*/  MOV R3, UR4 ;  /* 0x0000000400037c02 */ /* 0x002fee0008000f00 */
.L_x_191:
[----:B-1----:R1:W2:Y:S02]  /*c840*/  SYNCS.PHASECHK.TRANS64.TRYWAIT P0, [R3+URZ+0xe8], R38 ;  /* 0x0000e826030075a7 */ /* 0x0022a400080011ff */
[----:B--2---:R-:W-:Y:S05]  /*c850*/  @!P0 NANOSLEEP.SYNCS 0x989680 ;  /* 0x009896800000895d */ /* 0x004fea0003900000 */
[----:B------:R-:W2:Y:S02]  /*c860*/  @!P0 SYNCS.PHASECHK.TRANS64 P0, [R3+URZ+0xe8], R38 ;  /* 0x0000e826030085a7 */ /* 0x000ea400080010ff */
[----:B--2---:R-:W-:Y:S05]  /*c870*/  @!P0 BRA `(.L_x_191) ;  /* 0xfffffffc00f08947 */ /* 0x004fea000383ffff */
[----:B------:R-:W-:Y:S05]  /*c880*/  BRA `(.L_x_192) ;  /* 0xffffff8c003c7947 */ /* 0x000fea000383ffff */
.L_x_98:
[----:B------:R-:W-:-:S07]  /*c890*/  MOV R0, UR4 ;  /* 0x0000000400007c02 */ /* 0x000fce0008000f00 */
.L_x_193:
[----:B-1----:R1:W2:Y:S02]  /*c8a0*/  SYNCS.PHASECHK.TRANS64.TRYWAIT P0, [R0+URZ+0xd0], R3 ;  /* 0x0000d003000075a7 */ /* 0x0022a400080011ff */
[----:B--2---:R-:W-:Y:S05]  /*c8b0*/  @!P0 NANOSLEEP.SYNCS 0x989680 ;  /* 0x009896800000895d */ /* 0x004fea0003900000 */
[----:B------:R-:W2:Y:S02]  /*c8c0*/  @!P0 SYNCS.PHASECHK.TRANS64 P0, [R0+URZ+0xd0], R3 ;  /* 0x0000d003000085a7 */ /* 0x000ea400080010ff */
[----:B--2---:R-:W-:Y:S05]  /*c8d0*/  @!P0 BRA `(.L_x_193) ;  /* 0xfffffffc00f08947 */ /* 0x004fea000383ffff */
[----:B------:R-:W-:Y:S05]  /*c8e0*/  BRA `(.L_x_194) ;  /* 0xffffff9000087947 */ /* 0x000fea000383ffff */
.L_x_99:
[----:B-1----:R-:W-:-:S07]  /*c8f0*/  MOV R0, UR4 ;  /* 0x0000000400007c02 */ /* 0x002fce0008000f00 */
.L_x_195:
[----:B-1----:R1:W2:Y:S02]  /*c900*/  SYNCS.PHASECHK.TRANS64.TRYWAIT P0, [R0+URZ+0xd8], R3 ;  /* 0x0000d803000075a7 */ /* 0x0022a400080011ff */
[----:B--2---:R-:W-:Y:S05]  /*c910*/  @!P0 NANOSLEEP.SYNCS 0x989680 ;  /* 0x009896800000895d */ /* 0x004fea0003900000 */
[----:B------:R-:W2:Y:S02]  /*c920*/  @!P0 SYNCS.PHASECHK.TRANS64 P0, [R0+URZ+0xd8], R3 ;  /* 0x0000d803000085a7 */ /* 0x000ea400080010ff */
[----:B--2---:R-:W-:Y:S05]  /*c930*/  @!P0 BRA `(.L_x_195) ;  /* 0xfffffffc00f08947 */ /* 0x004fea000383ffff */
[----:B------:R-:W-:Y:S05]  /*c940*/  BRA `(.L_x_196) ;  /* 0xffffff8c00f87947 */ /* 0x000fea000383ffff */
.L_x_100:
[----:B-1----:R-:W-:-:S07]  /*c950*/  MOV R0, UR4 ;  /* 0x0000000400007c02 */ /* 0x002fce0008000f00 */
.L_x_197:
[----:B-1----:R1:W2:Y:S02]  /*c960*/  SYNCS.PHASECHK.TRANS64.TRYWAIT P0, [R0+URZ+0xe0], R3 ;  /* 0x0000e003000075a7 */ /* 0x0022a400080011ff */
[----:B--2---:R-:W-:Y:S05]  /*c970*/  @!P0 NANOSLEEP.SYNCS 0x989680 ;  /* 0x009896800000895d */ /* 0x004fea0003900000 */
[----:B------:R-:W2:Y:S02]  /*c980*/  @!P0 SYNCS.PHASECHK.TRANS64 P0, [R0+URZ+0xe0], R3 ;  /* 0x0000e003000085a7 */ /* 0x000ea400080010ff */
[----:B--2---:R-:W-:Y:S05]  /*c990*/  @!P0 BRA `(.L_x_197) ;  /* 0xfffffffc00f08947 */ /* 0x004fea000383ffff */
[----:B------:R-:W-:Y:S05]  /*c9a0*/  BRA `(.L_x_198) ;  /* 0xffffff8c00e87947 */ /* 0x000fea000383ffff */
.L_x_102:
[----:B--2---:R2:W3:Y:S02]  /*c9b0*/  SYNCS.PHASECHK.TRANS64.TRYWAIT P0, [R0+URZ+0x100], R3 ;  /* 0x00010003000075a7 */ /* 0x0044e400080011ff */
[----:B---3--:R-:W-:Y:S05]  /*c9c0*/  @!P0 NANOSLEEP.SYNCS 0x989680 ;  /* 0x009896800000895d */ /* 0x008fea0003900000 */
[----:B------:R-:W3:Y:S02]  /*c9d0*/  @!P0 SYNCS.PHASECHK.TRANS64 P0, [R0+URZ+0x100], R3 ;  /* 0x00010003000085a7 */ /* 0x000ee400080010ff */
[----:B---3--:R-:W-:Y:S05]  /*c9e0*/  @!P0 BRA `(.L_x_102) ;  /* 0xfffffffc00f08947 */ /* 0x008fea000383ffff */
[----:B------:R-:W-:Y:S05]  /*c9f0*/  BRA `(.L_x_199) ;  /* 0xffffff9000b87947 */ /* 0x000fea000383ffff */
.L_x_113:
[----:B-1----:R-:W-:Y:S04]  /*ca00*/  MOV R0, UR49 ;  /* 0x0000003100007c02 */ /* 0x002fe80008000f00 */
[----:B------:R1:W3:Y:S03]  /*ca10*/  SYNCS.PHASECHK.TRANS64.TRYWAIT P0, [R0+URZ+0xb0], R5 ;  /* 0x0000b005000075a7 */ /* 0x0002e600080011ff */
[----:B---3--:R-:W-:Y:S05]  /*ca20*/  @!P0 NANOSLEEP.SYNCS 0x989680 ;  /* 0x009896800000895d */ /* 0x008fea0003900000 */
[----:B------:R-:W3:Y:S02]  /*ca30*/  @!P0 SYNCS.PHASECHK.TRANS64 P0, [R0+URZ+0xb0], R5 ;  /* 0x0000b005000085a7 */ /* 0x000ee400080010ff */
[----:B---3--:R-:W-:Y:S05]  /*ca40*/  @!P0 BRA `(.L_x_113) ;  /* 0xfffffffc00ec8947 */ /* 0x008fea000383ffff */
[----:B------:R-:W-:Y:S05]  /*ca50*/  BRA `(.L_x_112) ;  /* 0xffffffa000347947 */ /* 0x000fea000383ffff */
.L_x_115:
[----:B-1----:R-:W-:Y:S04]  /*ca60*/  MOV R0, UR49 ;  /* 0x0000003100007c02 */ /* 0x002fe80008000f00 */
[----:B------:R1:W4:Y:S03]  /*ca70*/  SYNCS.PHASECHK.TRANS64.TRYWAIT P1, [R0+URZ+0x120], R3 ;  /* 0x00012003000075a7 */ /* 0x00032600080211ff */
[----:B----4-:R-:W-:Y:S05]  /*ca80*/  @!P1 NANOSLEEP.SYNCS 0x989680 ;  /* 0x009896800000995d */ /* 0x010fea0003900000 */
[----:B------:R-:W4:Y:S02]  /*ca90*/  @!P1 SYNCS.PHASECHK.TRANS64 P1, [R0+URZ+0x120], R3 ;  /* 0x00012003000095a7 */ /* 0x000f2400080210ff */
[----:B----4-:R-:W-:Y:S05]  /*caa0*/  @!P1 BRA `(.L_x_115) ;  /* 0xfffffffc00ec9947 */ /* 0x010fea000383ffff */
[----:B------:R-:W-:Y:S05]  /*cab0*/  BRA `(.L_x_114) ;  /* 0xffffffa0006c7947 */ /* 0x000fea000383ffff */
.L_x_124:
[----:B--2---:R2:W4:Y:S02]  /*cac0*/  SYNCS.PHASECHK.TRANS64.TRYWAIT P0, [R3+URZ+0xb0], R0 ;  /* 0x0000b000030075a7 */ /* 0x00452400080011ff */
[----:B----4-:R-:W-:Y:S05]  /*cad0*/  @!P0 NANOSLEEP.SYNCS 0x989680 ;  /* 0x009896800000895d */ /* 0x010fea0003900000 */
[----:B------:R-:W4:Y:S02]  /*cae0*/  @!P0 SYNCS.PHASECHK.TRANS64 P0, [R3+URZ+0xb0], R0 ;  /* 0x0000b000030085a7 */ /* 0x000f2400080010ff */
[----:B----4-:R-:W-:Y:S05]  /*caf0*/  @!P0 BRA `(.L_x_124) ;  /* 0xfffffffc00f08947 */ /* 0x010fea000383ffff */
[----:B------:R-:W-:Y:S05]  /*cb00*/  BRA `(.L_x_123) ;  /* 0xffffffb4003c7947 */ /* 0x000fea000383ffff */
.L_x_132:
[----:B-1----:R1:W4:Y:S02]  /*cb10*/  SYNCS.PHASECHK.TRANS64.TRYWAIT P0, [R3+URZ+0xb0], R6 ;  /* 0x0000b006030075a7 */ /* 0x00232400080011ff */
[----:B----4-:R-:W-:Y:S05]  /*cb20*/  @!P0 NANOSLEEP.SYNCS 0x989680 ;  /* 0x009896800000895d */ /* 0x010fea0003900000 */
[----:B------:R-:W4:Y:S02]  /*cb30*/  @!P0 SYNCS.PHASECHK.TRANS64 P0, [R3+URZ+0xb0], R6 ;  /* 0x0000b006030085a7 */ /* 0x000f2400080010ff */
[----:B----4-:R-:W-:Y:S05]  /*cb40*/  @!P0 BRA `(.L_x_132) ;  /* 0xfffffffc00f08947 */ /* 0x010fea000383ffff */
[----:B------:R-:W-:Y:S05]  /*cb50*/  BRA `(.L_x_131) ;  /* 0xffffffc800407947 */ /* 0x000fea000383ffff */
.L_x_140:
[----:B-1----:R1:W2:Y:S02]  /*cb60*/  SYNCS.PHASECHK.TRANS64.TRYWAIT P0, [R3+URZ+0xb0], R0 ;  /* 0x0000b000030075a7 */ /* 0x0022a400080011ff */
[----:B--2---:R-:W-:Y:S05]  /*cb70*/  @!P0 NANOSLEEP.SYNCS 0x989680 ;  /* 0x009896800000895d */ /* 0x004fea0003900000 */
[----:B------:R-:W2:Y:S02]  /*cb80*/  @!P0 SYNCS.PHASECHK.TRANS64 P0, [R3+URZ+0xb0], R0 ;  /* 0x0000b000030085a7 */ /* 0x000ea400080010ff */
[----:B--2---:R-:W-:Y:S05]  /*cb90*/  @!P0 BRA `(.L_x_140) ;  /* 0xfffffffc00f08947 */ /* 0x004fea000383ffff */
[----:B------:R-:W-:Y:S05]  /*cba0*/  BRA `(.L_x_139) ;  /* 0xffffffdc003c7947 */ /* 0x000fea000383ffff */
        .weak           $__internal_0_$__cuda_sm10x_tcgen05_guardrail_trap_col_being_dealloced_not_returned_by_alloc
        .type           $__internal_0_$__cuda_sm10x_tcgen05_guardrail_trap_col_being_dealloced_not_returned_by_alloc,@function
        .size           $__internal_0_$__cuda_sm10x_tcgen05_guardrail_trap_col_being_dealloced_not_returned_by_alloc,($__internal_1_$__cuda_sm10x_tcgen05_guardrail_trap_phase_invalid_during_alloc - $__internal_0_$__cuda_sm10x_tcgen05_guardrail_trap_col_being_dealloced_not_returned_by_alloc)
$__internal_0_$__cuda_sm10x_tcgen05_guardrail_trap_col_being_dealloced_not_returned_by_alloc:
[----:B------:R-:W-:Y:S05]  /*cbb0*/  BPT.TRAP 0x1 ;  /* 0x000000040000795c */ /* 0x000fea0000300000 */
[----:B------:R-:W-:-:S04]  /*cbc0*/  HFMA2 R3, -RZ, RZ, 0, 0 ;  /* 0x00000000ff037431 */ /* 0x000fc800000001ff */
[----:B------:R-:W-:Y:S05]  /*cbd0*/  RET.REL.NODEC R2 `(_ZN7cutlass13device_kernelINS_4gemm6kernel13GemmUniversalIN4cute5tupleIJiiiiEEENS1_10collective13CollectiveMmaINS1_46MainloopSm100TmaUmmaWarpSpecializedBlockScaledILi11ELi2ELi1ENS5_IJNS4_1CILi1EEENSA_ILi4EEESB_EEEEENS5_IJNSA_ILi128EEENSA_ILi256EEENSA_ILi64EEEEEENS5_IJNS_12float_e2m1_tENS_13float_ue4m3_tEEEENS5_IJNS5_IJlSB_lEEENS4_6LayoutINS5_IJNS5_IJNS5_IJNSA_ILi32EEESC_EEEiEEENS5_IJNS5_IJNSA_ILi16EEESC_EEEiEEENS5_IJSB_iEEEEEENS5_IJST_NS5_IJNS5_IJNSA_ILi0EEESB_EEENSA_ILi512EEEEEENS5_IJSW_iEEEEEEEEEEESL_S13_NS4_8TiledMMAINS4_8MMA_AtomIJNS4_17SM100_MMA_MXF4_SSISJ_SJ_fSK_Li128ELi256ELi16ELNS4_4UMMA5MajorE0ELS18_0ELNS17_7ScaleInE0ELS19_0EEEEEENSN_INS5_IJSB_SB_SB_EEENS5_IJSW_SW_SW_EEEEENS5_IJNS4_10UnderscoreES1F_S1F_EEEEENS5_IJNS4_23SM90_TMA_LOAD_MULTICASTES1I_EEENS5_IJNS4_14ComposedLayoutINS4_7SwizzleILi1ELi4ELi3EEENS4_18smem_ptr_flag_bitsILi4EEENSN_INS5_IJNSA_ILi8EEESH_EEENS5_IJSH_SB_EEEEEEENSN_INS5_IJNS5_IJNS5_IJSP_SB_EEESS_EEESB_NS5_IJSB_SB_EEEEEENS5_IJNS5_IJNS5_IJSS_SY_EEESX_EEESW_NS5_IJSC_SY_EEEEEEEEEEEvNS4_8identityENS5_IJNS4_13SM90_TMA_LOADES25_EEENS5_IJS1T_NSN_INS5_IJNS5_IJNS5_IJSP_NSA_ILi2EEEEEESS_EEESB_S1W_EEENS5_IJS1Z_SW_NS5_IJSC_NSA_ILi1024EEEEEEEEEEEEEEvS24_EENS_8epilogue10collective18CollectiveEpilogueINS2H_23Sm100TmaWarpSpecializedILi4ELi2ELi64ELb1ELb0EEEJSI_NS5_IJNSN_ISF_SB_EENSN_ISH_SB_EEEEENS_10bfloat16_tESM_S2P_SM_NS2H_6fusion15FusionCallbacksIS2L_NS2Q_17LinearCombinationIS2P_fS2P_fLNS_15FloatRoundStyleE2EEESI_S2O_JEEENS4_5SM1004TMEM4LOAD26SM100_TMEM_LOAD_32dp32b64xES25_NS1K_INS1L_ILi3ELi4ELi3EEENS1N_ILi16EEES1S_EENS4_39AutoVectorizingCopyWithAssumedAlignmentILi128EEENS4_14SM90_TMA_STOREES32_S34_S34_EEEvvEEEEvNT_6ParamsE) ;  /* 0xffffff3402087950 */ /* 0x000fea0003c3ffff */
        .weak           $__internal_1_$__cuda_sm10x_tcgen05_guardrail_trap_phase_invalid_during_alloc
        .type           $__internal_1_$__cuda_sm10x_tcgen05_guardrail_trap_phase_invalid_during_alloc,@function
        .size           $__internal_1_$__cuda_sm10x_tcgen05_guardrail_trap_phase_invalid_during_alloc,($__internal_2_$__cuda_sm10x_tcgen05_guardrail_trap_unallocated_columns_being_dealloced - $__internal_1_$__cuda_sm10x_tcgen05_guardrail_trap_phase_invalid_during_alloc)
$__internal_1_$__cuda_sm10x_tcgen05_guardrail_trap_phase_invalid_during_alloc:
[----:B------:R-:W-:Y:S05]  /*cbe0*/  BPT.TRAP 0x1 ;  /* 0x000000040000795c */ /* 0x000fea0000300000 */
[----:B------:R-:W-:-:S04]  /*cbf0*/  MOV R3, 0x0 ;  /* 0x0000000000037802 */ /* 0x000fc80000000f00 */
[----:B------:R-:W-:Y:S05]  /*cc00*/  RET.REL.NODEC R2 `(_ZN7cutlass13device_kernelINS_4gemm6kernel13GemmUniversalIN4cute5tupleIJiiiiEEENS1_10collective13CollectiveMmaINS1_46MainloopSm100TmaUmmaWarpSpecializedBlockScaledILi11ELi2ELi1ENS5_IJNS4_1CILi1EEENSA_ILi4EEESB_EEEEENS5_IJNSA_ILi128EEENSA_ILi256EEENSA_ILi64EEEEEENS5_IJNS_12float_e2m1_tENS_13float_ue4m3_tEEEENS5_IJNS5_IJlSB_lEEENS4_6LayoutINS5_IJNS5_IJNS5_IJNSA_ILi32EEESC_EEEiEEENS5_IJNS5_IJNSA_ILi16EEESC_EEEiEEENS5_IJSB_iEEEEEENS5_IJST_NS5_IJNS5_IJNSA_ILi0EEESB_EEENSA_ILi512EEEEEENS5_IJSW_iEEEEEEEEEEESL_S13_NS4_8TiledMMAINS4_8MMA_AtomIJNS4_17SM100_MMA_MXF4_SSISJ_SJ_fSK_Li128ELi256ELi16ELNS4_4UMMA5MajorE0ELS18_0ELNS17_7ScaleInE0ELS19_0EEEEEENSN_INS5_IJSB_SB_SB_EEENS5_IJSW_SW_SW_EEEEENS5_IJNS4_10UnderscoreES1F_S1F_EEEEENS5_IJNS4_23SM90_TMA_LOAD_MULTICASTES1I_EEENS5_IJNS4_14ComposedLayoutINS4_7SwizzleILi1ELi4ELi3EEENS4_18smem_ptr_flag_bitsILi4EEENSN_INS5_IJNSA_ILi8EEESH_EEENS5_IJSH_SB_EEEEEEENSN_INS5_IJNS5_IJNS5_IJSP_SB_EEESS_EEESB_NS5_IJSB_SB_EEEEEENS5_IJNS5_IJNS5_IJSS_SY_EEESX_EEESW_NS5_IJSC_SY_EEEEEEEEEEEvNS4_8identityENS5_IJNS4_13SM90_TMA_LOADES25_EEENS5_IJS1T_NSN_INS5_IJNS5_IJNS5_IJSP_NSA_ILi2EEEEEESS_EEESB_S1W_EEENS5_IJS1Z_SW_NS5_IJSC_NSA_ILi1024EEEEEEEEEEEEEEvS24_EENS_8epilogue10collective18CollectiveEpilogueINS2H_23Sm100TmaWarpSpecializedILi4ELi2ELi64ELb1ELb0EEEJSI_NS5_IJNSN_ISF_SB_EENSN_ISH_SB_EEEEENS_10bfloat16_tESM_S2P_SM_NS2H_6fusion15FusionCallbacksIS2L_NS2Q_17LinearCombinationIS2P_fS2P_fLNS_15FloatRoundStyleE2EEESI_S2O_JEEENS4_5SM1004TMEM4LOAD26SM100_TMEM_LOAD_32dp32b64xES25_NS1K_INS1L_ILi3ELi4ELi3EEENS1N_ILi16EEES1S_EENS4_39AutoVectorizingCopyWithAssumedAlignmentILi128EEENS4_14SM90_TMA_STOREES32_S34_S34_EEEvvEEEEvNT_6ParamsE) ;  /* 0xffffff3002fc7950 */ /* 0x000fea0003c3ffff */
        .weak           $__internal_2_$__cuda_sm10x_tcgen05_guardrail_trap_unallocated_columns_being_dealloced
        .type           $__internal_2_$__cuda_sm10x_tcgen05_guardrail_trap_unallocated_columns_being_dealloced,@function
        .size           $__internal_2_$__cuda_sm10x_tcgen05_guardrail_trap_unallocated_columns_being_dealloced,(.L_x_201 - $__internal_2_$__cuda_sm10x_tcgen05_guardrail_trap_unallocated_columns_being_dealloced)
$__internal_2_$__cuda_sm10x_tcgen05_guardrail_trap_unallocated_columns_being_dealloced:
[----:B------:R-:W-:Y:S05]  /*cc10*/  BPT.TRAP 0x1 ;  /* 0x000000040000795c */ /* 0x000fea0000300000 */
[----:B------:R-:W-:-:S04]  /*cc20*/  HFMA2 R3, -RZ, RZ, 0, 0 ;  /* 0x00000000ff037431 */ /* 0x000fc800000001ff */
[----:B------:R-:W-:Y:S05]  /*cc30*/  RET.REL.NODEC R2 `(_ZN7cutlass13device_kernelINS_4gemm6kernel13GemmUniversalIN4cute5tupleIJiiiiEEENS1_10collective13CollectiveMmaINS1_46MainloopSm100TmaUmmaWarpSpecializedBlockScaledILi11ELi2ELi1ENS5_IJNS4_1CILi1EEENSA_ILi4EEESB_EEEEENS5_IJNSA_ILi128EEENSA_ILi256EEENSA_ILi64EEEEEENS5_IJNS_12float_e2m1_tENS_13float_ue4m3_tEEEENS5_IJNS5_IJlSB_lEEENS4_6LayoutINS5_IJNS5_IJNS5_IJNSA_ILi32EEESC_EEEiEEENS5_IJNS5_IJNSA_ILi16EEESC_EEEiEEENS5_IJSB_iEEEEEENS5_IJST_NS5_IJNS5_IJNSA_ILi0EEESB_EEENSA_ILi512EEEEEENS5_IJSW_iEEEEEEEEEEESL_S13_NS4_8TiledMMAINS4_8MMA_AtomIJNS4_17SM100_MMA_MXF4_SSISJ_SJ_fSK_Li128ELi256ELi16ELNS4_4UMMA5MajorE0ELS18_0ELNS17_7ScaleInE0ELS19_0EEEEEENSN_INS5_IJSB_SB_SB_EEENS5_IJSW_SW_SW_EEEEENS5_IJNS4_10UnderscoreES1F_S1F_EEEEENS5_IJNS4_23SM90_TMA_LOAD_MULTICASTES1I_EEENS5_IJNS4_14ComposedLayoutINS4_7SwizzleILi1ELi4ELi3EEENS4_18smem_ptr_flag_bitsILi4EEENSN_INS5_IJNSA_ILi8EEESH_EEENS5_IJSH_SB_EEEEEEENSN_INS5_IJNS5_IJNS5_IJSP_SB_EEESS_EEESB_NS5_IJSB_SB_EEEEEENS5_IJNS5_IJNS5_IJSS_SY_EEESX_EEESW_NS5_IJSC_SY_EEEEEEEEEEEvNS4_8identityENS5_IJNS4_13SM90_TMA_LOADES25_EEENS5_IJS1T_NSN_INS5_IJNS5_IJNS5_IJSP_NSA_ILi2EEEEEESS_EEESB_S1W_EEENS5_IJS1Z_SW_NS5_IJSC_NSA_ILi1024EEEEEEEEEEEEEEvS24_EENS_8epilogue10collective18CollectiveEpilogueINS2H_23Sm100TmaWarpSpecializedILi4ELi2ELi64ELb1ELb0EEEJSI_NS5_IJNSN_ISF_SB_EENSN_ISH_SB_EEEEENS_10bfloat16_tESM_S2P_SM_NS2H_6fusion15FusionCallbacksIS2L_NS2Q_17LinearCombinationIS2P_fS2P_fLNS_15FloatRoundStyleE2EEESI_S2O_JEEENS4_5SM1004TMEM4LOAD26SM100_TMEM_LOAD_32dp32b64xES25_NS1K_INS1L_ILi3ELi4ELi3EEENS1N_ILi16EEES1S_EENS4_39AutoVectorizingCopyWithAssumedAlignmentILi128EEENS4_14SM90_TMA_STOREES32_S34_S34_EEEvvEEEEvNT_6ParamsE) ;  /* 0xffffff3002f07950 */ /* 0x000fea0003c3ffff */
.L_x_200:
[----:B------:R-:W-:-:S00]  /*cc40*/  BRA `(.L_x_200) ;  /* 0xfffffffc00fc7947 */ /* 0x000fc0000383ffff */
[----:B------:R-:W-:-:S00]  /*cc50*/  NOP ;  /* 0x0000000000007918 */ /* 0x000fc00000000000 */
        /* <DEDUP_REMOVED lines=10> */
.L_x_201:


//--------------------- .nv.global.init           --------------------------
	.section	.nv.global.init,"aw",@progbits
.nv.global.init:
	.type		$str$29,@object
	.size		$str$29,($str$30 - $str$29)
$str$29:
        /*0000*/ 	.byte	0x28, 0x61, 0x64, 0x64, 0x72, 0x65, 0x73, 0x73, 0x20, 0x26, 0x20, 0x6d, 0x61, 0x73, 0x6b, 0x29
        /*0010*/ 	.byte	0x20, 0x3d, 0x3d, 0x20, 0x30, 0x00
	.type		$str$30,@object
	.size		$str$30,($str$26 - $str$30)
$str$30:
        /*0016*/ 	.byte	0x2f, 0x74, 0x6d, 0x70, 0x2f, 0x63, 0x75, 0x74, 0x6c, 0x61, 0x73, 0x73, 0x5f, 0x73, 0x77, 0x65
        /*0026*/ 	.byte	0x65, 0x70, 0x5f, 0x73, 0x72, 0x63, 0x2f, 0x69, 0x6e, 0x63, 0x6c, 0x75, 0x64, 0x65, 0x2f, 0x63
        /*0036*/ 	.byte	0x75, 0x74, 0x65, 0x2f, 0x70, 0x6f, 0x69, 0x6e, 0x74, 0x65, 0x72, 0x5f, 0x66, 0x6c, 0x61, 0x67
        /*0046*/ 	.byte	0x67, 0x65, 0x64, 0x2e, 0x68, 0x70, 0x70, 0x00
	.type		$str$26,@object
	.size		$str$26,($str$25 - $str$26)
$str$26:
        /*004e*/ 	.byte	0x2f, 0x74, 0x6d, 0x70, 0x2f, 0x63, 0x75, 0x74, 0x6c, 0x61, 0x73, 0x73, 0x5f, 0x73, 0x77, 0x65
        /*005e*/ 	.byte	0x65, 0x70, 0x5f, 0x73, 0x72, 0x63, 0x2f, 0x69, 0x6e, 0x63, 0x6c, 0x75, 0x64, 0x65, 0x2f, 0x63
        /*006e*/ 	.byte	0x75, 0x74, 0x65, 0x2f, 0x61, 0x74, 0x6f, 0x6d, 0x2f, 0x63, 0x6f, 0x70, 0x79, 0x5f, 0x74, 0x72
        /*007e*/ 	.byte	0x61, 0x69, 0x74, 0x73, 0x5f, 0x73, 0x6d, 0x31, 0x30, 0x30, 0x2e, 0x68, 0x70, 0x70, 0x00
	.type		$str$25,@object
	.size		$str$25,(__unnamed_1 - $str$25)
$str$25:
        /*008d*/ 	.byte	0x28, 0x28, 0x75, 0x69, 0x6e, 0x74, 0x33, 0x32, 0x5f, 0x74, 0x28, 0x74, 0x68, 0x72, 0x65, 0x61
        /*009d*/ 	.byte	0x64, 0x49, 0x64, 0x78, 0x2e, 0x78, 0x29, 0x20, 0x2f, 0x20, 0x33, 0x32, 0x29, 0x20, 0x25, 0x20
        /*00ad*/ 	.byte	0x34, 0x29, 0x20, 0x3d, 0x3d, 0x20, 0x28, 0x28, 0x28, 0x74, 0x6d, 0x65, 0x6d, 0x5f, 0x61, 0x64
        /*00bd*/ 	.byte	0x64, 0x72, 0x20, 0x3e, 0x3e, 0x20, 0x31, 0x36, 0x29, 0x20, 0x2f, 0x20, 0x33, 0x32, 0x29, 0x20
        /*00cd*/ 	.byte	0x25, 0x20, 0x34, 0x29, 0x00
	.type		__unnamed_1,@object
	.size		__unnamed_1,(__unnamed_2 - __unnamed_1)
__unnamed_1:
        /*00d2*/ 	.byte	0x61, 0x75, 0x74, 0x6f, 0x20, 0x63, 0x75, 0x74, 0x65, 0x3a, 0x3a, 0x61, 0x73, 0x5f, 0x70, 0x6f
        /* <DEDUP_REMOVED lines=24> */
        /*0262*/ 	.byte	0x38, 0x31, 0x39, 0x32, 0x3e, 0x3e, 0x3e, 0x3e, 0x5d, 0x00
	.type		__unnamed_2,@object
	.size		__unnamed_2,(.L_2 - __unnamed_2)
__unnamed_2:
        /* <DEDUP_REMOVED lines=43> */
        /*051c*/ 	.byte	0x74, 0x65, 0x3a, 0x3a, 0x43, 0x3c, 0x30, 0x3e, 0x3e, 0x3e, 0x3e, 0x5d, 0x00
.L_2:


//--------------------- .nv.shared._ZN7cutlass13device_kernelINS_4gemm6kernel13GemmUniversalIN4cute5tupleIJiiiiEEENS1_10collective13CollectiveMmaINS1_46MainloopSm100TmaUmmaWarpSpecializedBlockScaledILi11ELi2ELi1ENS5_IJNS4_1CILi1EEENSA_ILi4EEESB_EEEEENS5_IJNSA_ILi128EEENSA_ILi256EEENSA_ILi64EEEEEENS5_IJNS_12float_e2m1_tENS_13float_ue4m3_tEEEENS5_IJNS5_IJlSB_lEEENS4_6LayoutINS5_IJNS5_IJNS5_IJNSA_ILi32EEESC_EEEiEEENS5_IJNS5_IJNSA_ILi16EEESC_EEEiEEENS5_IJSB_iEEEEEENS5_IJST_NS5_IJNS5_IJNSA_ILi0EEESB_EEENSA_ILi512EEEEEENS5_IJSW_iEEEEEEEEEEESL_S13_NS4_8TiledMMAINS4_8MMA_AtomIJNS4_17SM100_MMA_MXF4_SSISJ_SJ_fSK_Li128ELi256ELi16ELNS4_4UMMA5MajorE0ELS18_0ELNS17_7ScaleInE0ELS19_0EEEEEENSN_INS5_IJSB_SB_SB_EEENS5_IJSW_SW_SW_EEEEENS5_IJNS4_10UnderscoreES1F_S1F_EEEEENS5_IJNS4_23SM90_TMA_LOAD_MULTICASTES1I_EEENS5_IJNS4_14ComposedLayoutINS4_7SwizzleILi1ELi4ELi3EEENS4_18smem_ptr_flag_bitsILi4EEENSN_INS5_IJNSA_ILi8EEESH_EEENS5_IJSH_SB_EEEEEEENSN_INS5_IJNS5_IJNS5_IJSP_SB_EEESS_EEESB_NS5_IJSB_SB_EEEEEENS5_IJNS5_IJNS5_IJSS_SY_EEESX_EEESW_NS5_IJSC_SY_EEEEEEEEEEEvNS4_8identityENS5_IJNS4_13SM90_TMA_LOADES25_EEENS5_IJS1T_NSN_INS5_IJNS5_IJNS5_IJSP_NSA_ILi2EEEEEESS_EEESB_S1W_EEENS5_IJS1Z_SW_NS5_IJSC_NSA_ILi1024EEEEEEEEEEEEEEvS24_EENS_8epilogue10collective18CollectiveEpilogueINS2H_23Sm100TmaWarpSpecializedILi4ELi2ELi64ELb1ELb0EEEJSI_NS5_IJNSN_ISF_SB_EENSN_ISH_SB_EEEEENS_10bfloat16_tESM_S2P_SM_NS2H_6fusion15FusionCallbacksIS2L_NS2Q_17LinearCombinationIS2P_fS2P_fLNS_15FloatRoundStyleE2EEESI_S2O_JEEENS4_5SM1004TMEM4LOAD26SM100_TMEM_LOAD_32dp32b64xES25_NS1K_INS1L_ILi3ELi4ELi3EEENS1N_ILi16EEES1S_EENS4_39AutoVectorizingCopyWithAssumedAlignmentILi128EEENS4_14SM90_TMA_STOREES32_S34_S34_EEEvvEEEEvNT_6ParamsE --------------------------
	.section	.nv.shared._ZN7cutlass13device_kernelINS_4gemm6kernel13GemmUniversalIN4cute5tupleIJiiiiEEENS1_10collective13CollectiveMmaINS1_46MainloopSm100TmaUmmaWarpSpecializedBlockScaledILi11ELi2ELi1ENS5_IJNS4_1CILi1EEENSA_ILi4EEESB_EEEEENS5_IJNSA_ILi128EEENSA_ILi256EEENSA_ILi64EEEEEENS5_IJNS_12float_e2m1_tENS_13float_ue4m3_tEEEENS5_IJNS5_IJlSB_lEEENS4_6LayoutINS5_IJNS5_IJNS5_IJNSA_ILi32EEESC_EEEiEEENS5_IJNS5_IJNSA_ILi16EEESC_EEEiEEENS5_IJSB_iEEEEEENS5_IJST_NS5_IJNS5_IJNSA_ILi0EEESB_EEENSA_ILi512EEEEEENS5_IJSW_iEEEEEEEEEEESL_S13_NS4_8TiledMMAINS4_8MMA_AtomIJNS4_17SM100_MMA_MXF4_SSISJ_SJ_fSK_Li128ELi256ELi16ELNS4_4UMMA5MajorE0ELS18_0ELNS17_7ScaleInE0ELS19_0EEEEEENSN_INS5_IJSB_SB_SB_EEENS5_IJSW_SW_SW_EEEEENS5_IJNS4_10UnderscoreES1F_S1F_EEEEENS5_IJNS4_23SM90_TMA_LOAD_MULTICASTES1I_EEENS5_IJNS4_14ComposedLayoutINS4_7SwizzleILi1ELi4ELi3EEENS4_18smem_ptr_flag_bitsILi4EEENSN_INS5_IJNSA_ILi8EEESH_EEENS5_IJSH_SB_EEEEEEENSN_INS5_IJNS5_IJNS5_IJSP_SB_EEESS_EEESB_NS5_IJSB_SB_EEEEEENS5_IJNS5_IJNS5_IJSS_SY_EEESX_EEESW_NS5_IJSC_SY_EEEEEEEEEEEvNS4_8identityENS5_IJNS4_13SM90_TMA_LOADES25_EEENS5_IJS1T_NSN_INS5_IJNS5_IJNS5_IJSP_NSA_ILi2EEEEEESS_EEESB_S1W_EEENS5_IJS1Z_SW_NS5_IJSC_NSA_ILi1024EEEEEEEEEEEEEEvS24_EENS_8epilogue10collective18CollectiveEpilogueINS2H_23Sm100TmaWarpSpecializedILi4ELi2ELi64ELb1ELb0EEEJSI_NS5_IJNSN_ISF_SB_EENSN_ISH_SB_EEEEENS_10bfloat16_tESM_S2P_SM_NS2H_6fusion15FusionCallbacksIS2L_NS2Q_17LinearCombinationIS2P_fS2P_fLNS_15FloatRoundStyleE2EEESI_S2O_JEEENS4_5SM1004TMEM4LOAD26SM100_TMEM_LOAD_32dp32b64xES25_NS1K_INS1L_ILi3ELi4ELi3EEENS1N_ILi16EEES1S_EENS4_39AutoVectorizingCopyWithAssumedAlignmentILi128EEENS4_14SM90_TMA_STOREES32_S34_S34_EEEvvEEEEvNT_6ParamsE,"aw",@nobits
	.sectionflags	@""
	.align	16
	.zero		1024


//--------------------- .nv.shared.reserved.0     --------------------------
	.section	.nv.shared.reserved.0,"aw",@nobits
	.weak		__nv_reservedSMEM_offset_0_alias
	.size		__nv_reservedSMEM_offset_0_alias, 0, 64
	.other		__nv_reservedSMEM_offset_0_alias,@"STO_CUDA_RESERVED_SHARED STV_DEFAULT"
__nv_reservedSMEM_offset_0_alias:
	.zero		0
.nv.shared.reserved.0:
	.zero		64
	.weak		__nv_reservedSMEM_tcgen05_partition
	.type		__nv_reservedSMEM_tcgen05_partition,@object
	.size		__nv_reservedSMEM_tcgen05_partition,(.L_0 - __nv_reservedSMEM_tcgen05_partition)
__nv_reservedSMEM_tcgen05_partition:
	.zero		32
.L_0:


//--------------------- .nv.global                --------------------------
	.section	.nv.global,"aw",@nobits
.nv.global:
	.type		_ZN40_INTERNAL_a11ad431_4_k_cu_4385f2f5_203744cute1_E,@object
	.size		_ZN40_INTERNAL_a11ad431_4_k_cu_4385f2f5_203744cute1_E,(_ZN40_INTERNAL_a11ad431_4_k_cu_4385f2f5_203744cuda3std3__45__cpo6cbeginE - _ZN40_INTERNAL_a11ad431_4_k_cu_4385f2f5_203744cute1_E)
_ZN40_INTERNAL_a11ad431_4_k_cu_4385f2f5_203744cute1_E:
	.zero		1
	.type		_ZN40_INTERNAL_a11ad431_4_k_cu_4385f2f5_203744cuda3std3__45__cpo6cbeginE,@object
	.size		_ZN40_INTERNAL_a11ad431_4_k_cu_4385f2f5_203744cuda3std3__45__cpo6cbeginE,(_ZN40_INTERNAL_a11ad431_4_k_cu_4385f2f5_203744cuda3std3__48in_placeE - _ZN40_INTERNAL_a11ad431_4_k_cu_4385f2f5_203744cuda3std3__45__cpo6cbeginE)
_ZN40_INTERNAL_a11ad431_4_k_cu_4385f2f5_203744cuda3std3__45__cpo6cbeginE:
	.zero		1
	.type		_ZN40_INTERNAL_a11ad431_4_k_cu_4385f2f5_203744cuda3std3__48in_placeE,@object
	.size		_ZN40_INTERNAL_a11ad431_4_k_cu_4385f2f5_203744cuda3std3__48in_placeE,(_ZN40_INTERNAL_a11ad431_4_k_cu_4385f2f5_203744cuda3std6ranges3__45__cpo9iter_moveE - _ZN40_INTERNAL_a11ad431_4_k_cu_4385f2f5_203744cuda3std3__48in_placeE)
_ZN40_INTERNAL_a11ad431_4_k_cu_4385f2f5_203744cuda3std3__48in_placeE:
	.zero		1
	.type		_ZN40_INTERNAL_a11ad431_4_k_cu_4385f2f5_203744cuda3std6ranges3__45__cpo9iter_moveE,@object
	.size		_ZN40_INTERNAL_a11ad431_4_k_cu_4385f2f5_203744cuda3std6ranges3__45__cpo9iter_moveE,(_ZN40_INTERNAL_a11ad431_4_k_cu_4385f2f5_203744cuda3std3__45__cpo5beginE - _ZN40_INTERNAL_a11ad431_4_k_cu_4385f2f5_203744cuda3std6ranges3__45__cpo9iter_moveE)
_ZN40_INTERNAL_a11ad431_4_k_cu_4385f2f5_203744cuda3std6ranges3__45__cpo9iter_moveE:
	.zero		1
	.type		_ZN40_INTERNAL_a11ad431_4_k_cu_4385f2f5_203744cuda3std3__45__cpo5beginE,@object
	.size		_ZN40_INTERNAL_a11ad431_4_k_cu_4385f2f5_203744cuda3std3__45__cpo5beginE,(_ZN40_INTERNAL_a11ad431_4_k_cu_4385f2f5_203744cuda3std3__442_GLOBAL__N__a11ad431_4_k_cu_4385f2f5_203746ignoreE - _ZN40_INTERNAL_a11ad431_4_k_cu_4385f2f5_203744cuda3std3__45__cpo5beginE)
_ZN40_INTERNAL_a11ad431_4_k_cu_4385f2f5_203744cuda3std3__45__cpo5beginE:
	.zero		1
	.type		_ZN40_INTERNAL_a11ad431_4_k_cu_4385f2f5_203744cuda3std3__442_GLOBAL__N__a11ad431_4_k_cu_4385f2f5_203746ignoreE,@object
	.size		_ZN40_INTERNAL_a11ad431_4_k_cu_4385f2f5_203744cuda3std3__442_GLOBAL__N__a11ad431_4_k_cu_4385f2f5_203746ignoreE,(_ZN40_INTERNAL_a11ad431_4_k_cu_4385f2f5_203744cute7productE - _ZN40_INTERNAL_a11ad431_4_k_cu_4385f2f5_203744cuda3std3__442_GLOBAL__N__a11ad431_4_k_cu_4385f2f5_203746ignoreE)
_ZN40_INTERNAL_a11ad431_4_k_cu_4385f2f5_203744cuda3std3__442_GLOBAL__N__a11ad431_4_k_cu_4385f2f5_203746ignoreE:
	.zero		1
	.type		_ZN40_INTERNAL_a11ad431_4_k_cu_4385f2f5_203744cute7productE,@object
	.size		_ZN40_INTERNAL_a11ad431_4_k_cu_4385f2f5_203744cute7productE,(_ZN40_INTERNAL_a11ad431_4_k_cu_4385f2f5_203744cuda3std3__45__cpo3endE - _ZN40_INTERNAL_a11ad431_4_k_cu_4385f2f5_203744cute7productE)
_ZN40_INTERNAL_a11ad431_4_k_cu_4385f2f5_203744cute7productE:
	.zero		1
	.type		_ZN40_INTERNAL_a11ad431_4_k_cu_4385f2f5_203744cuda3std3__45__cpo3endE,@object
	.size		_ZN40_INTERNAL_a11ad431_4_k_cu_4385f2f5_203744cuda3std3__45__cpo3endE,(_ZN40_INTERNAL_a11ad431_4_k_cu_4385f2f5_203744cuda3std3__419piecewise_constructE - _ZN40_INTERNAL_a11ad431_4_k_cu_4385f2f5_203744cuda3std3__45__cpo3endE)
_ZN40_INTERNAL_a11ad431_4_k_cu_4385f2f5_203744cuda3std3__45__cpo3endE:
	.zero		1
	.type		_ZN40_INTERNAL_a11ad431_4_k_cu_4385f2f5_203744cuda3std3__419piecewise_constructE,@object
	.size		_ZN40_INTERNAL_a11ad431_4_k_cu_4385f2f5_203744cuda3std3__419piecewise_constructE,(_ZN40_INTERNAL_a11ad431_4_k_cu_4385f2f5_203744cuda3std3__45__cpo4cendE - _ZN40_INTERNAL_a11ad431_4_k_cu_4385f2f5_203744cuda3std3__419piecewise_constructE)
_ZN40_INTERNAL_a11ad431_4_k_cu_4385f2f5_203744cuda3std3__419piecewise_constructE:
	.zero		1
	.type		_ZN40_INTERNAL_a11ad431_4_k_cu_4385f2f5_203744cuda3std3__45__cpo4cendE,@object
	.size		_ZN40_INTERNAL_a11ad431_4_k_cu_4385f2f5_203744cuda3std3__45__cpo4cendE,(_ZN40_INTERNAL_a11ad431_4_k_cu_4385f2f5_203744cuda3std6ranges3__45__cpo4swapE - _ZN40_INTERNAL_a11ad431_4_k_cu_4385f2f5_203744cuda3std3__45__cpo4cendE)
_ZN40_INTERNAL_a11ad431_4_k_cu_4385f2f5_203744cuda3std3__45__cpo4cendE:
	.zero		1
	.type		_ZN40_INTERNAL_a11ad431_4_k_cu_4385f2f5_203744cuda3std6ranges3__45__cpo4swapE,@object
	.size		_ZN40_INTERNAL_a11ad431_4_k_cu_4385f2f5_203744cuda3std6ranges3__45__cpo4swapE,(.L_10 - _ZN40_INTERNAL_a11ad431_4_k_cu_4385f2f5_203744cuda3std6ranges3__45__cpo4swapE)
_ZN40_INTERNAL_a11ad431_4_k_cu_4385f2f5_203744cuda3std6ranges3__45__cpo4swapE:
	.zero		1
.L_10:


//--------------------- .nv.constant0._ZN7cutlass13device_kernelINS_4gemm6kernel13GemmUniversalIN4cute5tupleIJiiiiEEENS1_10collective13CollectiveMmaINS1_46MainloopSm100TmaUmmaWarpSpecializedBlockScaledILi11ELi2ELi1ENS5_IJNS4_1CILi1EEENSA_ILi4EEESB_EEEEENS5_IJNSA_ILi128EEENSA_ILi256EEENSA_ILi64EEEEEENS5_IJNS_12float_e2m1_tENS_13float_ue4m3_tEEEENS5_IJNS5_IJlSB_lEEENS4_6LayoutINS5_IJNS5_IJNS5_IJNSA_ILi32EEESC_EEEiEEENS5_IJNS5_IJNSA_ILi16EEESC_EEEiEEENS5_IJSB_iEEEEEENS5_IJST_NS5_IJNS5_IJNSA_ILi0EEESB_EEENSA_ILi512EEEEEENS5_IJSW_iEEEEEEEEEEESL_S13_NS4_8TiledMMAINS4_8MMA_AtomIJNS4_17SM100_MMA_MXF4_SSISJ_SJ_fSK_Li128ELi256ELi16ELNS4_4UMMA5MajorE0ELS18_0ELNS17_7ScaleInE0ELS19_0EEEEEENSN_INS5_IJSB_SB_SB_EEENS5_IJSW_SW_SW_EEEEENS5_IJNS4_10UnderscoreES1F_S1F_EEEEENS5_IJNS4_23SM90_TMA_LOAD_MULTICASTES1I_EEENS5_IJNS4_14ComposedLayoutINS4_7SwizzleILi1ELi4ELi3EEENS4_18smem_ptr_flag_bitsILi4EEENSN_INS5_IJNSA_ILi8EEESH_EEENS5_IJSH_SB_EEEEEEENSN_INS5_IJNS5_IJNS5_IJSP_SB_EEESS_EEESB_NS5_IJSB_SB_EEEEEENS5_IJNS5_IJNS5_IJSS_SY_EEESX_EEESW_NS5_IJSC_SY_EEEEEEEEEEEvNS4_8identityENS5_IJNS4_13SM90_TMA_LOADES25_EEENS5_IJS1T_NSN_INS5_IJNS5_IJNS5_IJSP_NSA_ILi2EEEEEESS_EEESB_S1W_EEENS5_IJS1Z_SW_NS5_IJSC_NSA_ILi1024EEEEEEEEEEEEEEvS24_EENS_8epilogue10collective18CollectiveEpilogueINS2H_23Sm100TmaWarpSpecializedILi4ELi2ELi64ELb1ELb0EEEJSI_NS5_IJNSN_ISF_SB_EENSN_ISH_SB_EEEEENS_10bfloat16_tESM_S2P_SM_NS2H_6fusion15FusionCallbacksIS2L_NS2Q_17LinearCombinationIS2P_fS2P_fLNS_15FloatRoundStyleE2EEESI_S2O_JEEENS4_5SM1004TMEM4LOAD26SM100_TMEM_LOAD_32dp32b64xES25_NS1K_INS1L_ILi3ELi4ELi3EEENS1N_ILi16EEES1S_EENS4_39AutoVectorizingCopyWithAssumedAlignmentILi128EEENS4_14SM90_TMA_STOREES32_S34_S34_EEEvvEEEEvNT_6ParamsE --------------------------
	.section	.nv.constant0._ZN7cutlass13device_kernelINS_4gemm6kernel13GemmUniversalIN4cute5tupleIJiiiiEEENS1_10collective13CollectiveMmaINS1_46MainloopSm100TmaUmmaWarpSpecializedBlockScaledILi11ELi2ELi1ENS5_IJNS4_1CILi1EEENSA_ILi4EEESB_EEEEENS5_IJNSA_ILi128EEENSA_ILi256EEENSA_ILi64EEEEEENS5_IJNS_12float_e2m1_tENS_13float_ue4m3_tEEEENS5_IJNS5_IJlSB_lEEENS4_6LayoutINS5_IJNS5_IJNS5_IJNSA_ILi32EEESC_EEEiEEENS5_IJNS5_IJNSA_ILi16EEESC_EEEiEEENS5_IJSB_iEEEEEENS5_IJST_NS5_IJNS5_IJNSA_ILi0EEESB_EEENSA_ILi512EEEEEENS5_IJSW_iEEEEEEEEEEESL_S13_NS4_8TiledMMAINS4_8MMA_AtomIJNS4_17SM100_MMA_MXF4_SSISJ_SJ_fSK_Li128ELi256ELi16ELNS4_4UMMA5MajorE0ELS18_0ELNS17_7ScaleInE0ELS19_0EEEEEENSN_INS5_IJSB_SB_SB_EEENS5_IJSW_SW_SW_EEEEENS5_IJNS4_10UnderscoreES1F_S1F_EEEEENS5_IJNS4_23SM90_TMA_LOAD_MULTICASTES1I_EEENS5_IJNS4_14ComposedLayoutINS4_7SwizzleILi1ELi4ELi3EEENS4_18smem_ptr_flag_bitsILi4EEENSN_INS5_IJNSA_ILi8EEESH_EEENS5_IJSH_SB_EEEEEEENSN_INS5_IJNS5_IJNS5_IJSP_SB_EEESS_EEESB_NS5_IJSB_SB_EEEEEENS5_IJNS5_IJNS5_IJSS_SY_EEESX_EEESW_NS5_IJSC_SY_EEEEEEEEEEEvNS4_8identityENS5_IJNS4_13SM90_TMA_LOADES25_EEENS5_IJS1T_NSN_INS5_IJNS5_IJNS5_IJSP_NSA_ILi2EEEEEESS_EEESB_S1W_EEENS5_IJS1Z_SW_NS5_IJSC_NSA_ILi1024EEEEEEEEEEEEEEvS24_EENS_8epilogue10collective18CollectiveEpilogueINS2H_23Sm100TmaWarpSpecializedILi4ELi2ELi64ELb1ELb0EEEJSI_NS5_IJNSN_ISF_SB_EENSN_ISH_SB_EEEEENS_10bfloat16_tESM_S2P_SM_NS2H_6fusion15FusionCallbacksIS2L_NS2Q_17LinearCombinationIS2P_fS2P_fLNS_15FloatRoundStyleE2EEESI_S2O_JEEENS4_5SM1004TMEM4LOAD26SM100_TMEM_LOAD_32dp32b64xES25_NS1K_INS1L_ILi3ELi4ELi3EEENS1N_ILi16EEES1S_EENS4_39AutoVectorizingCopyWithAssumedAlignmentILi128EEENS4_14SM90_TMA_STOREES32_S34_S34_EEEvvEEEEvNT_6ParamsE,"a",@progbits
	.sectionflags	@""
	.align	4
.nv.constant0._ZN7cutlass13device_kernelINS_4gemm6kernel13GemmUniversalIN4cute5tupleIJiiiiEEENS1_10collective13CollectiveMmaINS1_46MainloopSm100TmaUmmaWarpSpecializedBlockScaledILi11ELi2ELi1ENS5_IJNS4_1CILi1EEENSA_ILi4EEESB_EEEEENS5_IJNSA_ILi128EEENSA_ILi256EEENSA_ILi64EEEEEENS5_IJNS_12float_e2m1_tENS_13float_ue4m3_tEEEENS5_IJNS5_IJlSB_lEEENS4_6LayoutINS5_IJNS5_IJNS5_IJNSA_ILi32EEESC_EEEiEEENS5_IJNS5_IJNSA_ILi16EEESC_EEEiEEENS5_IJSB_iEEEEEENS5_IJST_NS5_IJNS5_IJNSA_ILi0EEESB_EEENSA_ILi512EEEEEENS5_IJSW_iEEEEEEEEEEESL_S13_NS4_8TiledMMAINS4_8MMA_AtomIJNS4_17SM100_MMA_MXF4_SSISJ_SJ_fSK_Li128ELi256ELi16ELNS4_4UMMA5MajorE0ELS18_0ELNS17_7ScaleInE0ELS19_0EEEEEENSN_INS5_IJSB_SB_SB_EEENS5_IJSW_SW_SW_EEEEENS5_IJNS4_10UnderscoreES1F_S1F_EEEEENS5_IJNS4_23SM90_TMA_LOAD_MULTICASTES1I_EEENS5_IJNS4_14ComposedLayoutINS4_7SwizzleILi1ELi4ELi3EEENS4_18smem_ptr_flag_bitsILi4EEENSN_INS5_IJNSA_ILi8EEESH_EEENS5_IJSH_SB_EEEEEEENSN_INS5_IJNS5_IJNS5_IJSP_SB_EEESS_EEESB_NS5_IJSB_SB_EEEEEENS5_IJNS5_IJNS5_IJSS_SY_EEESX_EEESW_NS5_IJSC_SY_EEEEEEEEEEEvNS4_8identityENS5_IJNS4_13SM90_TMA_LOADES25_EEENS5_IJS1T_NSN_INS5_IJNS5_IJNS5_IJSP_NSA_ILi2EEEEEESS_EEESB_S1W_EEENS5_IJS1Z_SW_NS5_IJSC_NSA_ILi1024EEEEEEEEEEEEEEvS24_EENS_8epilogue10collective18CollectiveEpilogueINS2H_23Sm100TmaWarpSpecializedILi4ELi2ELi64ELb1ELb0EEEJSI_NS5_IJNSN_ISF_SB_EENSN_ISH_SB_EEEEENS_10bfloat16_tESM_S2P_SM_NS2H_6fusion15FusionCallbacksIS2L_NS2Q_17LinearCombinationIS2P_fS2P_fLNS_15FloatRoundStyleE2EEESI_S2O_JEEENS4_5SM1004TMEM4LOAD26SM100_TMEM_LOAD_32dp32b64xES25_NS1K_INS1L_ILi3ELi4ELi3EEENS1N_ILi16EEES1S_EENS4_39AutoVectorizingCopyWithAssumedAlignmentILi128EEENS4_14SM90_TMA_STOREES32_S34_S34_EEEvvEEEEvNT_6ParamsE:
	.zero		3968


//--------------------- SYMBOLS --------------------------

	.type		.nv.reservedSmem.offset0,@object
	.size		.nv.reservedSmem.offset0,0x4
	.type		.nv.reservedSmem.cap,@object
	.size		.nv.reservedSmem.cap,0x4
	.type		__assertfail,@function
